//
// Generated by NVIDIA NVVM Compiler
//
// Compiler Build ID: CL-36424714
// Cuda compilation tools, release 13.0, V13.0.88
// Based on NVVM 20.0.0
//

.version 9.0
.target sm_100
.address_size 64

	// .globl	_Z10sgemm_6_rmPfjS_jS_jjjj
// _ZZ10sgemm_6_rmPfjS_jS_jjjjE2As has been demoted
// _ZZ10sgemm_6_rmPfjS_jS_jjjjE2Bs has been demoted
// _ZZ10sgemm_6_cmPfjS_jS_jjjjE2As has been demoted
// _ZZ10sgemm_6_cmPfjS_jS_jjjjE2Bs has been demoted
// _ZZ9transposejjPKfPfE6buffer has been demoted
// _ZZ13sgemm_7_reg2DPfjS_jS_jjjjE2As has been demoted
// _ZZ13sgemm_7_reg2DPfjS_jS_jjjjE2Bs has been demoted
// _ZZ16sgemm_8_reg2DvecP6float4jS0_jPfjjjjE2As has been demoted
// _ZZ16sgemm_8_reg2DvecP6float4jS0_jPfjjjjE2Bs has been demoted

.visible .entry _Z10sgemm_6_rmPfjS_jS_jjjj(
	.param .u64 .ptr .align 1 _Z10sgemm_6_rmPfjS_jS_jjjj_param_0,
	.param .u32 _Z10sgemm_6_rmPfjS_jS_jjjj_param_1,
	.param .u64 .ptr .align 1 _Z10sgemm_6_rmPfjS_jS_jjjj_param_2,
	.param .u32 _Z10sgemm_6_rmPfjS_jS_jjjj_param_3,
	.param .u64 .ptr .align 1 _Z10sgemm_6_rmPfjS_jS_jjjj_param_4,
	.param .u32 _Z10sgemm_6_rmPfjS_jS_jjjj_param_5,
	.param .u32 _Z10sgemm_6_rmPfjS_jS_jjjj_param_6,
	.param .u32 _Z10sgemm_6_rmPfjS_jS_jjjj_param_7,
	.param .u32 _Z10sgemm_6_rmPfjS_jS_jjjj_param_8
)
{
	.reg .pred 	%p<3>;
	.reg .b32 	%r<55>;
	.reg .b32 	%f<1139>;
	.reg .b64 	%rd<86>;
	// demoted variable
	.shared .align 4 .b8 _ZZ10sgemm_6_rmPfjS_jS_jjjjE2As[16384];
	// demoted variable
	.shared .align 4 .b8 _ZZ10sgemm_6_rmPfjS_jS_jjjjE2Bs[16384];
	ld.param.u64 	%rd21, [_Z10sgemm_6_rmPfjS_jS_jjjj_param_0];
	ld.param.u32 	%r15, [_Z10sgemm_6_rmPfjS_jS_jjjj_param_1];
	ld.param.u64 	%rd22, [_Z10sgemm_6_rmPfjS_jS_jjjj_param_2];
	ld.param.u32 	%r16, [_Z10sgemm_6_rmPfjS_jS_jjjj_param_3];
	ld.param.u64 	%rd23, [_Z10sgemm_6_rmPfjS_jS_jjjj_param_4];
	ld.param.u32 	%r17, [_Z10sgemm_6_rmPfjS_jS_jjjj_param_5];
	ld.param.u32 	%r18, [_Z10sgemm_6_rmPfjS_jS_jjjj_param_6];
	mov.u32 	%r1, %tid.x;
	mov.u32 	%r2, %tid.y;
	mov.u32 	%r19, %ctaid.x;
	shl.b32 	%r3, %r19, 6;
	mov.u32 	%r20, %ctaid.y;
	shl.b32 	%r4, %r20, 6;
	setp.lt.u32 	%p1, %r18, 64;
	mov.f32 	%f1131, 0f00000000;
	mov.f32 	%f1132, %f1131;
	mov.f32 	%f1133, %f1131;
	mov.f32 	%f1134, %f1131;
	mov.f32 	%f1135, %f1131;
	mov.f32 	%f1136, %f1131;
	mov.f32 	%f1137, %f1131;
	mov.f32 	%f1138, %f1131;
	@%p1 bra 	$L__BB0_3;
	cvta.to.global.u64 	%rd1, %rd22;
	mul.lo.s32 	%r22, %r15, %r3;
	cvt.u64.u32 	%rd24, %r22;
	shl.b32 	%r23, %r1, 2;
	mov.u32 	%r24, _ZZ10sgemm_6_rmPfjS_jS_jjjjE2As;
	mov.u32 	%r25, _ZZ10sgemm_6_rmPfjS_jS_jjjjE2Bs;
	add.s32 	%r5, %r25, %r23;
	shl.b32 	%r26, %r2, 8;
	add.s32 	%r27, %r24, %r26;
	add.s32 	%r6, %r27, 252;
	mad.lo.s32 	%r28, %r2, %r15, %r1;
	cvt.u64.u32 	%rd2, %r28;
	add.s32 	%r7, %r27, %r23;
	add.s32 	%r8, %r5, %r26;
	shl.b32 	%r29, %r15, 2;
	add.s32 	%r30, %r28, %r29;
	cvt.u64.u32 	%rd3, %r30;
	shl.b32 	%r31, %r15, 3;
	add.s32 	%r32, %r28, %r31;
	cvt.u64.u32 	%rd4, %r32;
	add.s32 	%r33, %r32, %r29;
	cvt.u64.u32 	%rd5, %r33;
	shl.b32 	%r34, %r15, 4;
	add.s32 	%r35, %r28, %r34;
	cvt.u64.u32 	%rd6, %r35;
	add.s32 	%r36, %r35, %r29;
	cvt.u64.u32 	%rd7, %r36;
	add.s32 	%r37, %r35, %r31;
	cvt.u64.u32 	%rd8, %r37;
	add.s32 	%r38, %r37, %r29;
	cvt.u64.u32 	%rd9, %r38;
	shr.u32 	%r39, %r18, 6;
	neg.s32 	%r54, %r39;
	shl.b32 	%r10, %r16, 6;
	add.s64 	%rd25, %rd24, %rd9;
	shl.b64 	%rd10, %rd25, 2;
	add.s64 	%rd26, %rd24, %rd8;
	shl.b64 	%rd11, %rd26, 2;
	add.s64 	%rd27, %rd24, %rd7;
	shl.b64 	%rd12, %rd27, 2;
	add.s64 	%rd28, %rd24, %rd6;
	shl.b64 	%rd13, %rd28, 2;
	add.s64 	%rd29, %rd24, %rd5;
	shl.b64 	%rd14, %rd29, 2;
	add.s64 	%rd30, %rd24, %rd4;
	shl.b64 	%rd15, %rd30, 2;
	add.s64 	%rd31, %rd24, %rd3;
	shl.b64 	%rd16, %rd31, 2;
	add.s64 	%rd32, %rd24, %rd2;
	shl.b64 	%rd17, %rd32, 2;
	cvta.to.global.u64 	%rd85, %rd21;
	mov.f32 	%f1131, 0f00000000;
	mov.b32 	%r53, 0;
$L__BB0_2:
	cvt.u64.u32 	%rd33, %r53;
	cvt.u64.u32 	%rd34, %r4;
	add.s64 	%rd35, %rd33, %rd34;
	add.s64 	%rd36, %rd85, %rd17;
	ld.global.f32 	%f27, [%rd36];
	st.shared.f32 	[%r7], %f27;
	add.s64 	%rd37, %rd35, %rd2;
	shl.b64 	%rd38, %rd37, 2;
	add.s64 	%rd39, %rd1, %rd38;
	ld.global.f32 	%f28, [%rd39];
	st.shared.f32 	[%r8], %f28;
	add.s64 	%rd40, %rd85, %rd16;
	ld.global.f32 	%f29, [%rd40];
	st.shared.f32 	[%r7+1024], %f29;
	add.s64 	%rd41, %rd35, %rd3;
	shl.b64 	%rd42, %rd41, 2;
	add.s64 	%rd43, %rd1, %rd42;
	ld.global.f32 	%f30, [%rd43];
	st.shared.f32 	[%r8+1024], %f30;
	add.s64 	%rd44, %rd85, %rd15;
	ld.global.f32 	%f31, [%rd44];
	st.shared.f32 	[%r7+2048], %f31;
	add.s64 	%rd45, %rd35, %rd4;
	shl.b64 	%rd46, %rd45, 2;
	add.s64 	%rd47, %rd1, %rd46;
	ld.global.f32 	%f32, [%rd47];
	st.shared.f32 	[%r8+2048], %f32;
	add.s64 	%rd48, %rd85, %rd14;
	ld.global.f32 	%f33, [%rd48];
	st.shared.f32 	[%r7+3072], %f33;
	add.s64 	%rd49, %rd35, %rd5;
	shl.b64 	%rd50, %rd49, 2;
	add.s64 	%rd51, %rd1, %rd50;
	ld.global.f32 	%f34, [%rd51];
	st.shared.f32 	[%r8+3072], %f34;
	add.s64 	%rd52, %rd85, %rd13;
	ld.global.f32 	%f35, [%rd52];
	st.shared.f32 	[%r7+4096], %f35;
	add.s64 	%rd53, %rd35, %rd6;
	shl.b64 	%rd54, %rd53, 2;
	add.s64 	%rd55, %rd1, %rd54;
	ld.global.f32 	%f36, [%rd55];
	st.shared.f32 	[%r8+4096], %f36;
	add.s64 	%rd56, %rd85, %rd12;
	ld.global.f32 	%f37, [%rd56];
	st.shared.f32 	[%r7+5120], %f37;
	add.s64 	%rd57, %rd35, %rd7;
	shl.b64 	%rd58, %rd57, 2;
	add.s64 	%rd59, %rd1, %rd58;
	ld.global.f32 	%f38, [%rd59];
	st.shared.f32 	[%r8+5120], %f38;
	add.s64 	%rd60, %rd85, %rd11;
	ld.global.f32 	%f39, [%rd60];
	st.shared.f32 	[%r7+6144], %f39;
	add.s64 	%rd61, %rd35, %rd8;
	shl.b64 	%rd62, %rd61, 2;
	add.s64 	%rd63, %rd1, %rd62;
	ld.global.f32 	%f40, [%rd63];
	st.shared.f32 	[%r8+6144], %f40;
	add.s64 	%rd64, %rd85, %rd10;
	ld.global.f32 	%f41, [%rd64];
	st.shared.f32 	[%r7+7168], %f41;
	add.s64 	%rd65, %rd35, %rd9;
	shl.b64 	%rd66, %rd65, 2;
	add.s64 	%rd67, %rd1, %rd66;
	ld.global.f32 	%f42, [%rd67];
	st.shared.f32 	[%r8+7168], %f42;
	bar.sync 	0;
	ld.shared.f32 	%f43, [%r5];
	ld.shared.f32 	%f44, [%r6+-252];
	fma.rn.f32 	%f45, %f44, %f43, %f1138;
	ld.shared.f32 	%f46, [%r6+772];
	fma.rn.f32 	%f47, %f46, %f43, %f1137;
	ld.shared.f32 	%f48, [%r6+1796];
	fma.rn.f32 	%f49, %f48, %f43, %f1136;
	ld.shared.f32 	%f50, [%r6+2820];
	fma.rn.f32 	%f51, %f50, %f43, %f1135;
	ld.shared.f32 	%f52, [%r6+3844];
	fma.rn.f32 	%f53, %f52, %f43, %f1134;
	ld.shared.f32 	%f54, [%r6+4868];
	fma.rn.f32 	%f55, %f54, %f43, %f1133;
	ld.shared.f32 	%f56, [%r6+5892];
	fma.rn.f32 	%f57, %f56, %f43, %f1132;
	ld.shared.f32 	%f58, [%r6+6916];
	fma.rn.f32 	%f59, %f58, %f43, %f1131;
	ld.shared.f32 	%f60, [%r5+256];
	ld.shared.f32 	%f61, [%r6+-248];
	fma.rn.f32 	%f62, %f61, %f60, %f45;
	ld.shared.f32 	%f63, [%r6+776];
	fma.rn.f32 	%f64, %f63, %f60, %f47;
	ld.shared.f32 	%f65, [%r6+1800];
	fma.rn.f32 	%f66, %f65, %f60, %f49;
	ld.shared.f32 	%f67, [%r6+2824];
	fma.rn.f32 	%f68, %f67, %f60, %f51;
	ld.shared.f32 	%f69, [%r6+3848];
	fma.rn.f32 	%f70, %f69, %f60, %f53;
	ld.shared.f32 	%f71, [%r6+4872];
	fma.rn.f32 	%f72, %f71, %f60, %f55;
	ld.shared.f32 	%f73, [%r6+5896];
	fma.rn.f32 	%f74, %f73, %f60, %f57;
	ld.shared.f32 	%f75, [%r6+6920];
	fma.rn.f32 	%f76, %f75, %f60, %f59;
	ld.shared.f32 	%f77, [%r5+512];
	ld.shared.f32 	%f78, [%r6+-244];
	fma.rn.f32 	%f79, %f78, %f77, %f62;
	ld.shared.f32 	%f80, [%r6+780];
	fma.rn.f32 	%f81, %f80, %f77, %f64;
	ld.shared.f32 	%f82, [%r6+1804];
	fma.rn.f32 	%f83, %f82, %f77, %f66;
	ld.shared.f32 	%f84, [%r6+2828];
	fma.rn.f32 	%f85, %f84, %f77, %f68;
	ld.shared.f32 	%f86, [%r6+3852];
	fma.rn.f32 	%f87, %f86, %f77, %f70;
	ld.shared.f32 	%f88, [%r6+4876];
	fma.rn.f32 	%f89, %f88, %f77, %f72;
	ld.shared.f32 	%f90, [%r6+5900];
	fma.rn.f32 	%f91, %f90, %f77, %f74;
	ld.shared.f32 	%f92, [%r6+6924];
	fma.rn.f32 	%f93, %f92, %f77, %f76;
	ld.shared.f32 	%f94, [%r5+768];
	ld.shared.f32 	%f95, [%r6+-240];
	fma.rn.f32 	%f96, %f95, %f94, %f79;
	ld.shared.f32 	%f97, [%r6+784];
	fma.rn.f32 	%f98, %f97, %f94, %f81;
	ld.shared.f32 	%f99, [%r6+1808];
	fma.rn.f32 	%f100, %f99, %f94, %f83;
	ld.shared.f32 	%f101, [%r6+2832];
	fma.rn.f32 	%f102, %f101, %f94, %f85;
	ld.shared.f32 	%f103, [%r6+3856];
	fma.rn.f32 	%f104, %f103, %f94, %f87;
	ld.shared.f32 	%f105, [%r6+4880];
	fma.rn.f32 	%f106, %f105, %f94, %f89;
	ld.shared.f32 	%f107, [%r6+5904];
	fma.rn.f32 	%f108, %f107, %f94, %f91;
	ld.shared.f32 	%f109, [%r6+6928];
	fma.rn.f32 	%f110, %f109, %f94, %f93;
	ld.shared.f32 	%f111, [%r5+1024];
	ld.shared.f32 	%f112, [%r6+-236];
	fma.rn.f32 	%f113, %f112, %f111, %f96;
	ld.shared.f32 	%f114, [%r6+788];
	fma.rn.f32 	%f115, %f114, %f111, %f98;
	ld.shared.f32 	%f116, [%r6+1812];
	fma.rn.f32 	%f117, %f116, %f111, %f100;
	ld.shared.f32 	%f118, [%r6+2836];
	fma.rn.f32 	%f119, %f118, %f111, %f102;
	ld.shared.f32 	%f120, [%r6+3860];
	fma.rn.f32 	%f121, %f120, %f111, %f104;
	ld.shared.f32 	%f122, [%r6+4884];
	fma.rn.f32 	%f123, %f122, %f111, %f106;
	ld.shared.f32 	%f124, [%r6+5908];
	fma.rn.f32 	%f125, %f124, %f111, %f108;
	ld.shared.f32 	%f126, [%r6+6932];
	fma.rn.f32 	%f127, %f126, %f111, %f110;
	ld.shared.f32 	%f128, [%r5+1280];
	ld.shared.f32 	%f129, [%r6+-232];
	fma.rn.f32 	%f130, %f129, %f128, %f113;
	ld.shared.f32 	%f131, [%r6+792];
	fma.rn.f32 	%f132, %f131, %f128, %f115;
	ld.shared.f32 	%f133, [%r6+1816];
	fma.rn.f32 	%f134, %f133, %f128, %f117;
	ld.shared.f32 	%f135, [%r6+2840];
	fma.rn.f32 	%f136, %f135, %f128, %f119;
	ld.shared.f32 	%f137, [%r6+3864];
	fma.rn.f32 	%f138, %f137, %f128, %f121;
	ld.shared.f32 	%f139, [%r6+4888];
	fma.rn.f32 	%f140, %f139, %f128, %f123;
	ld.shared.f32 	%f141, [%r6+5912];
	fma.rn.f32 	%f142, %f141, %f128, %f125;
	ld.shared.f32 	%f143, [%r6+6936];
	fma.rn.f32 	%f144, %f143, %f128, %f127;
	ld.shared.f32 	%f145, [%r5+1536];
	ld.shared.f32 	%f146, [%r6+-228];
	fma.rn.f32 	%f147, %f146, %f145, %f130;
	ld.shared.f32 	%f148, [%r6+796];
	fma.rn.f32 	%f149, %f148, %f145, %f132;
	ld.shared.f32 	%f150, [%r6+1820];
	fma.rn.f32 	%f151, %f150, %f145, %f134;
	ld.shared.f32 	%f152, [%r6+2844];
	fma.rn.f32 	%f153, %f152, %f145, %f136;
	ld.shared.f32 	%f154, [%r6+3868];
	fma.rn.f32 	%f155, %f154, %f145, %f138;
	ld.shared.f32 	%f156, [%r6+4892];
	fma.rn.f32 	%f157, %f156, %f145, %f140;
	ld.shared.f32 	%f158, [%r6+5916];
	fma.rn.f32 	%f159, %f158, %f145, %f142;
	ld.shared.f32 	%f160, [%r6+6940];
	fma.rn.f32 	%f161, %f160, %f145, %f144;
	ld.shared.f32 	%f162, [%r5+1792];
	ld.shared.f32 	%f163, [%r6+-224];
	fma.rn.f32 	%f164, %f163, %f162, %f147;
	ld.shared.f32 	%f165, [%r6+800];
	fma.rn.f32 	%f166, %f165, %f162, %f149;
	ld.shared.f32 	%f167, [%r6+1824];
	fma.rn.f32 	%f168, %f167, %f162, %f151;
	ld.shared.f32 	%f169, [%r6+2848];
	fma.rn.f32 	%f170, %f169, %f162, %f153;
	ld.shared.f32 	%f171, [%r6+3872];
	fma.rn.f32 	%f172, %f171, %f162, %f155;
	ld.shared.f32 	%f173, [%r6+4896];
	fma.rn.f32 	%f174, %f173, %f162, %f157;
	ld.shared.f32 	%f175, [%r6+5920];
	fma.rn.f32 	%f176, %f175, %f162, %f159;
	ld.shared.f32 	%f177, [%r6+6944];
	fma.rn.f32 	%f178, %f177, %f162, %f161;
	ld.shared.f32 	%f179, [%r5+2048];
	ld.shared.f32 	%f180, [%r6+-220];
	fma.rn.f32 	%f181, %f180, %f179, %f164;
	ld.shared.f32 	%f182, [%r6+804];
	fma.rn.f32 	%f183, %f182, %f179, %f166;
	ld.shared.f32 	%f184, [%r6+1828];
	fma.rn.f32 	%f185, %f184, %f179, %f168;
	ld.shared.f32 	%f186, [%r6+2852];
	fma.rn.f32 	%f187, %f186, %f179, %f170;
	ld.shared.f32 	%f188, [%r6+3876];
	fma.rn.f32 	%f189, %f188, %f179, %f172;
	ld.shared.f32 	%f190, [%r6+4900];
	fma.rn.f32 	%f191, %f190, %f179, %f174;
	ld.shared.f32 	%f192, [%r6+5924];
	fma.rn.f32 	%f193, %f192, %f179, %f176;
	ld.shared.f32 	%f194, [%r6+6948];
	fma.rn.f32 	%f195, %f194, %f179, %f178;
	ld.shared.f32 	%f196, [%r5+2304];
	ld.shared.f32 	%f197, [%r6+-216];
	fma.rn.f32 	%f198, %f197, %f196, %f181;
	ld.shared.f32 	%f199, [%r6+808];
	fma.rn.f32 	%f200, %f199, %f196, %f183;
	ld.shared.f32 	%f201, [%r6+1832];
	fma.rn.f32 	%f202, %f201, %f196, %f185;
	ld.shared.f32 	%f203, [%r6+2856];
	fma.rn.f32 	%f204, %f203, %f196, %f187;
	ld.shared.f32 	%f205, [%r6+3880];
	fma.rn.f32 	%f206, %f205, %f196, %f189;
	ld.shared.f32 	%f207, [%r6+4904];
	fma.rn.f32 	%f208, %f207, %f196, %f191;
	ld.shared.f32 	%f209, [%r6+5928];
	fma.rn.f32 	%f210, %f209, %f196, %f193;
	ld.shared.f32 	%f211, [%r6+6952];
	fma.rn.f32 	%f212, %f211, %f196, %f195;
	ld.shared.f32 	%f213, [%r5+2560];
	ld.shared.f32 	%f214, [%r6+-212];
	fma.rn.f32 	%f215, %f214, %f213, %f198;
	ld.shared.f32 	%f216, [%r6+812];
	fma.rn.f32 	%f217, %f216, %f213, %f200;
	ld.shared.f32 	%f218, [%r6+1836];
	fma.rn.f32 	%f219, %f218, %f213, %f202;
	ld.shared.f32 	%f220, [%r6+2860];
	fma.rn.f32 	%f221, %f220, %f213, %f204;
	ld.shared.f32 	%f222, [%r6+3884];
	fma.rn.f32 	%f223, %f222, %f213, %f206;
	ld.shared.f32 	%f224, [%r6+4908];
	fma.rn.f32 	%f225, %f224, %f213, %f208;
	ld.shared.f32 	%f226, [%r6+5932];
	fma.rn.f32 	%f227, %f226, %f213, %f210;
	ld.shared.f32 	%f228, [%r6+6956];
	fma.rn.f32 	%f229, %f228, %f213, %f212;
	ld.shared.f32 	%f230, [%r5+2816];
	ld.shared.f32 	%f231, [%r6+-208];
	fma.rn.f32 	%f232, %f231, %f230, %f215;
	ld.shared.f32 	%f233, [%r6+816];
	fma.rn.f32 	%f234, %f233, %f230, %f217;
	ld.shared.f32 	%f235, [%r6+1840];
	fma.rn.f32 	%f236, %f235, %f230, %f219;
	ld.shared.f32 	%f237, [%r6+2864];
	fma.rn.f32 	%f238, %f237, %f230, %f221;
	ld.shared.f32 	%f239, [%r6+3888];
	fma.rn.f32 	%f240, %f239, %f230, %f223;
	ld.shared.f32 	%f241, [%r6+4912];
	fma.rn.f32 	%f242, %f241, %f230, %f225;
	ld.shared.f32 	%f243, [%r6+5936];
	fma.rn.f32 	%f244, %f243, %f230, %f227;
	ld.shared.f32 	%f245, [%r6+6960];
	fma.rn.f32 	%f246, %f245, %f230, %f229;
	ld.shared.f32 	%f247, [%r5+3072];
	ld.shared.f32 	%f248, [%r6+-204];
	fma.rn.f32 	%f249, %f248, %f247, %f232;
	ld.shared.f32 	%f250, [%r6+820];
	fma.rn.f32 	%f251, %f250, %f247, %f234;
	ld.shared.f32 	%f252, [%r6+1844];
	fma.rn.f32 	%f253, %f252, %f247, %f236;
	ld.shared.f32 	%f254, [%r6+2868];
	fma.rn.f32 	%f255, %f254, %f247, %f238;
	ld.shared.f32 	%f256, [%r6+3892];
	fma.rn.f32 	%f257, %f256, %f247, %f240;
	ld.shared.f32 	%f258, [%r6+4916];
	fma.rn.f32 	%f259, %f258, %f247, %f242;
	ld.shared.f32 	%f260, [%r6+5940];
	fma.rn.f32 	%f261, %f260, %f247, %f244;
	ld.shared.f32 	%f262, [%r6+6964];
	fma.rn.f32 	%f263, %f262, %f247, %f246;
	ld.shared.f32 	%f264, [%r5+3328];
	ld.shared.f32 	%f265, [%r6+-200];
	fma.rn.f32 	%f266, %f265, %f264, %f249;
	ld.shared.f32 	%f267, [%r6+824];
	fma.rn.f32 	%f268, %f267, %f264, %f251;
	ld.shared.f32 	%f269, [%r6+1848];
	fma.rn.f32 	%f270, %f269, %f264, %f253;
	ld.shared.f32 	%f271, [%r6+2872];
	fma.rn.f32 	%f272, %f271, %f264, %f255;
	ld.shared.f32 	%f273, [%r6+3896];
	fma.rn.f32 	%f274, %f273, %f264, %f257;
	ld.shared.f32 	%f275, [%r6+4920];
	fma.rn.f32 	%f276, %f275, %f264, %f259;
	ld.shared.f32 	%f277, [%r6+5944];
	fma.rn.f32 	%f278, %f277, %f264, %f261;
	ld.shared.f32 	%f279, [%r6+6968];
	fma.rn.f32 	%f280, %f279, %f264, %f263;
	ld.shared.f32 	%f281, [%r5+3584];
	ld.shared.f32 	%f282, [%r6+-196];
	fma.rn.f32 	%f283, %f282, %f281, %f266;
	ld.shared.f32 	%f284, [%r6+828];
	fma.rn.f32 	%f285, %f284, %f281, %f268;
	ld.shared.f32 	%f286, [%r6+1852];
	fma.rn.f32 	%f287, %f286, %f281, %f270;
	ld.shared.f32 	%f288, [%r6+2876];
	fma.rn.f32 	%f289, %f288, %f281, %f272;
	ld.shared.f32 	%f290, [%r6+3900];
	fma.rn.f32 	%f291, %f290, %f281, %f274;
	ld.shared.f32 	%f292, [%r6+4924];
	fma.rn.f32 	%f293, %f292, %f281, %f276;
	ld.shared.f32 	%f294, [%r6+5948];
	fma.rn.f32 	%f295, %f294, %f281, %f278;
	ld.shared.f32 	%f296, [%r6+6972];
	fma.rn.f32 	%f297, %f296, %f281, %f280;
	ld.shared.f32 	%f298, [%r5+3840];
	ld.shared.f32 	%f299, [%r6+-192];
	fma.rn.f32 	%f300, %f299, %f298, %f283;
	ld.shared.f32 	%f301, [%r6+832];
	fma.rn.f32 	%f302, %f301, %f298, %f285;
	ld.shared.f32 	%f303, [%r6+1856];
	fma.rn.f32 	%f304, %f303, %f298, %f287;
	ld.shared.f32 	%f305, [%r6+2880];
	fma.rn.f32 	%f306, %f305, %f298, %f289;
	ld.shared.f32 	%f307, [%r6+3904];
	fma.rn.f32 	%f308, %f307, %f298, %f291;
	ld.shared.f32 	%f309, [%r6+4928];
	fma.rn.f32 	%f310, %f309, %f298, %f293;
	ld.shared.f32 	%f311, [%r6+5952];
	fma.rn.f32 	%f312, %f311, %f298, %f295;
	ld.shared.f32 	%f313, [%r6+6976];
	fma.rn.f32 	%f314, %f313, %f298, %f297;
	ld.shared.f32 	%f315, [%r5+4096];
	ld.shared.f32 	%f316, [%r6+-188];
	fma.rn.f32 	%f317, %f316, %f315, %f300;
	ld.shared.f32 	%f318, [%r6+836];
	fma.rn.f32 	%f319, %f318, %f315, %f302;
	ld.shared.f32 	%f320, [%r6+1860];
	fma.rn.f32 	%f321, %f320, %f315, %f304;
	ld.shared.f32 	%f322, [%r6+2884];
	fma.rn.f32 	%f323, %f322, %f315, %f306;
	ld.shared.f32 	%f324, [%r6+3908];
	fma.rn.f32 	%f325, %f324, %f315, %f308;
	ld.shared.f32 	%f326, [%r6+4932];
	fma.rn.f32 	%f327, %f326, %f315, %f310;
	ld.shared.f32 	%f328, [%r6+5956];
	fma.rn.f32 	%f329, %f328, %f315, %f312;
	ld.shared.f32 	%f330, [%r6+6980];
	fma.rn.f32 	%f331, %f330, %f315, %f314;
	ld.shared.f32 	%f332, [%r5+4352];
	ld.shared.f32 	%f333, [%r6+-184];
	fma.rn.f32 	%f334, %f333, %f332, %f317;
	ld.shared.f32 	%f335, [%r6+840];
	fma.rn.f32 	%f336, %f335, %f332, %f319;
	ld.shared.f32 	%f337, [%r6+1864];
	fma.rn.f32 	%f338, %f337, %f332, %f321;
	ld.shared.f32 	%f339, [%r6+2888];
	fma.rn.f32 	%f340, %f339, %f332, %f323;
	ld.shared.f32 	%f341, [%r6+3912];
	fma.rn.f32 	%f342, %f341, %f332, %f325;
	ld.shared.f32 	%f343, [%r6+4936];
	fma.rn.f32 	%f344, %f343, %f332, %f327;
	ld.shared.f32 	%f345, [%r6+5960];
	fma.rn.f32 	%f346, %f345, %f332, %f329;
	ld.shared.f32 	%f347, [%r6+6984];
	fma.rn.f32 	%f348, %f347, %f332, %f331;
	ld.shared.f32 	%f349, [%r5+4608];
	ld.shared.f32 	%f350, [%r6+-180];
	fma.rn.f32 	%f351, %f350, %f349, %f334;
	ld.shared.f32 	%f352, [%r6+844];
	fma.rn.f32 	%f353, %f352, %f349, %f336;
	ld.shared.f32 	%f354, [%r6+1868];
	fma.rn.f32 	%f355, %f354, %f349, %f338;
	ld.shared.f32 	%f356, [%r6+2892];
	fma.rn.f32 	%f357, %f356, %f349, %f340;
	ld.shared.f32 	%f358, [%r6+3916];
	fma.rn.f32 	%f359, %f358, %f349, %f342;
	ld.shared.f32 	%f360, [%r6+4940];
	fma.rn.f32 	%f361, %f360, %f349, %f344;
	ld.shared.f32 	%f362, [%r6+5964];
	fma.rn.f32 	%f363, %f362, %f349, %f346;
	ld.shared.f32 	%f364, [%r6+6988];
	fma.rn.f32 	%f365, %f364, %f349, %f348;
	ld.shared.f32 	%f366, [%r5+4864];
	ld.shared.f32 	%f367, [%r6+-176];
	fma.rn.f32 	%f368, %f367, %f366, %f351;
	ld.shared.f32 	%f369, [%r6+848];
	fma.rn.f32 	%f370, %f369, %f366, %f353;
	ld.shared.f32 	%f371, [%r6+1872];
	fma.rn.f32 	%f372, %f371, %f366, %f355;
	ld.shared.f32 	%f373, [%r6+2896];
	fma.rn.f32 	%f374, %f373, %f366, %f357;
	ld.shared.f32 	%f375, [%r6+3920];
	fma.rn.f32 	%f376, %f375, %f366, %f359;
	ld.shared.f32 	%f377, [%r6+4944];
	fma.rn.f32 	%f378, %f377, %f366, %f361;
	ld.shared.f32 	%f379, [%r6+5968];
	fma.rn.f32 	%f380, %f379, %f366, %f363;
	ld.shared.f32 	%f381, [%r6+6992];
	fma.rn.f32 	%f382, %f381, %f366, %f365;
	ld.shared.f32 	%f383, [%r5+5120];
	ld.shared.f32 	%f384, [%r6+-172];
	fma.rn.f32 	%f385, %f384, %f383, %f368;
	ld.shared.f32 	%f386, [%r6+852];
	fma.rn.f32 	%f387, %f386, %f383, %f370;
	ld.shared.f32 	%f388, [%r6+1876];
	fma.rn.f32 	%f389, %f388, %f383, %f372;
	ld.shared.f32 	%f390, [%r6+2900];
	fma.rn.f32 	%f391, %f390, %f383, %f374;
	ld.shared.f32 	%f392, [%r6+3924];
	fma.rn.f32 	%f393, %f392, %f383, %f376;
	ld.shared.f32 	%f394, [%r6+4948];
	fma.rn.f32 	%f395, %f394, %f383, %f378;
	ld.shared.f32 	%f396, [%r6+5972];
	fma.rn.f32 	%f397, %f396, %f383, %f380;
	ld.shared.f32 	%f398, [%r6+6996];
	fma.rn.f32 	%f399, %f398, %f383, %f382;
	ld.shared.f32 	%f400, [%r5+5376];
	ld.shared.f32 	%f401, [%r6+-168];
	fma.rn.f32 	%f402, %f401, %f400, %f385;
	ld.shared.f32 	%f403, [%r6+856];
	fma.rn.f32 	%f404, %f403, %f400, %f387;
	ld.shared.f32 	%f405, [%r6+1880];
	fma.rn.f32 	%f406, %f405, %f400, %f389;
	ld.shared.f32 	%f407, [%r6+2904];
	fma.rn.f32 	%f408, %f407, %f400, %f391;
	ld.shared.f32 	%f409, [%r6+3928];
	fma.rn.f32 	%f410, %f409, %f400, %f393;
	ld.shared.f32 	%f411, [%r6+4952];
	fma.rn.f32 	%f412, %f411, %f400, %f395;
	ld.shared.f32 	%f413, [%r6+5976];
	fma.rn.f32 	%f414, %f413, %f400, %f397;
	ld.shared.f32 	%f415, [%r6+7000];
	fma.rn.f32 	%f416, %f415, %f400, %f399;
	ld.shared.f32 	%f417, [%r5+5632];
	ld.shared.f32 	%f418, [%r6+-164];
	fma.rn.f32 	%f419, %f418, %f417, %f402;
	ld.shared.f32 	%f420, [%r6+860];
	fma.rn.f32 	%f421, %f420, %f417, %f404;
	ld.shared.f32 	%f422, [%r6+1884];
	fma.rn.f32 	%f423, %f422, %f417, %f406;
	ld.shared.f32 	%f424, [%r6+2908];
	fma.rn.f32 	%f425, %f424, %f417, %f408;
	ld.shared.f32 	%f426, [%r6+3932];
	fma.rn.f32 	%f427, %f426, %f417, %f410;
	ld.shared.f32 	%f428, [%r6+4956];
	fma.rn.f32 	%f429, %f428, %f417, %f412;
	ld.shared.f32 	%f430, [%r6+5980];
	fma.rn.f32 	%f431, %f430, %f417, %f414;
	ld.shared.f32 	%f432, [%r6+7004];
	fma.rn.f32 	%f433, %f432, %f417, %f416;
	ld.shared.f32 	%f434, [%r5+5888];
	ld.shared.f32 	%f435, [%r6+-160];
	fma.rn.f32 	%f436, %f435, %f434, %f419;
	ld.shared.f32 	%f437, [%r6+864];
	fma.rn.f32 	%f438, %f437, %f434, %f421;
	ld.shared.f32 	%f439, [%r6+1888];
	fma.rn.f32 	%f440, %f439, %f434, %f423;
	ld.shared.f32 	%f441, [%r6+2912];
	fma.rn.f32 	%f442, %f441, %f434, %f425;
	ld.shared.f32 	%f443, [%r6+3936];
	fma.rn.f32 	%f444, %f443, %f434, %f427;
	ld.shared.f32 	%f445, [%r6+4960];
	fma.rn.f32 	%f446, %f445, %f434, %f429;
	ld.shared.f32 	%f447, [%r6+5984];
	fma.rn.f32 	%f448, %f447, %f434, %f431;
	ld.shared.f32 	%f449, [%r6+7008];
	fma.rn.f32 	%f450, %f449, %f434, %f433;
	ld.shared.f32 	%f451, [%r5+6144];
	ld.shared.f32 	%f452, [%r6+-156];
	fma.rn.f32 	%f453, %f452, %f451, %f436;
	ld.shared.f32 	%f454, [%r6+868];
	fma.rn.f32 	%f455, %f454, %f451, %f438;
	ld.shared.f32 	%f456, [%r6+1892];
	fma.rn.f32 	%f457, %f456, %f451, %f440;
	ld.shared.f32 	%f458, [%r6+2916];
	fma.rn.f32 	%f459, %f458, %f451, %f442;
	ld.shared.f32 	%f460, [%r6+3940];
	fma.rn.f32 	%f461, %f460, %f451, %f444;
	ld.shared.f32 	%f462, [%r6+4964];
	fma.rn.f32 	%f463, %f462, %f451, %f446;
	ld.shared.f32 	%f464, [%r6+5988];
	fma.rn.f32 	%f465, %f464, %f451, %f448;
	ld.shared.f32 	%f466, [%r6+7012];
	fma.rn.f32 	%f467, %f466, %f451, %f450;
	ld.shared.f32 	%f468, [%r5+6400];
	ld.shared.f32 	%f469, [%r6+-152];
	fma.rn.f32 	%f470, %f469, %f468, %f453;
	ld.shared.f32 	%f471, [%r6+872];
	fma.rn.f32 	%f472, %f471, %f468, %f455;
	ld.shared.f32 	%f473, [%r6+1896];
	fma.rn.f32 	%f474, %f473, %f468, %f457;
	ld.shared.f32 	%f475, [%r6+2920];
	fma.rn.f32 	%f476, %f475, %f468, %f459;
	ld.shared.f32 	%f477, [%r6+3944];
	fma.rn.f32 	%f478, %f477, %f468, %f461;
	ld.shared.f32 	%f479, [%r6+4968];
	fma.rn.f32 	%f480, %f479, %f468, %f463;
	ld.shared.f32 	%f481, [%r6+5992];
	fma.rn.f32 	%f482, %f481, %f468, %f465;
	ld.shared.f32 	%f483, [%r6+7016];
	fma.rn.f32 	%f484, %f483, %f468, %f467;
	ld.shared.f32 	%f485, [%r5+6656];
	ld.shared.f32 	%f486, [%r6+-148];
	fma.rn.f32 	%f487, %f486, %f485, %f470;
	ld.shared.f32 	%f488, [%r6+876];
	fma.rn.f32 	%f489, %f488, %f485, %f472;
	ld.shared.f32 	%f490, [%r6+1900];
	fma.rn.f32 	%f491, %f490, %f485, %f474;
	ld.shared.f32 	%f492, [%r6+2924];
	fma.rn.f32 	%f493, %f492, %f485, %f476;
	ld.shared.f32 	%f494, [%r6+3948];
	fma.rn.f32 	%f495, %f494, %f485, %f478;
	ld.shared.f32 	%f496, [%r6+4972];
	fma.rn.f32 	%f497, %f496, %f485, %f480;
	ld.shared.f32 	%f498, [%r6+5996];
	fma.rn.f32 	%f499, %f498, %f485, %f482;
	ld.shared.f32 	%f500, [%r6+7020];
	fma.rn.f32 	%f501, %f500, %f485, %f484;
	ld.shared.f32 	%f502, [%r5+6912];
	ld.shared.f32 	%f503, [%r6+-144];
	fma.rn.f32 	%f504, %f503, %f502, %f487;
	ld.shared.f32 	%f505, [%r6+880];
	fma.rn.f32 	%f506, %f505, %f502, %f489;
	ld.shared.f32 	%f507, [%r6+1904];
	fma.rn.f32 	%f508, %f507, %f502, %f491;
	ld.shared.f32 	%f509, [%r6+2928];
	fma.rn.f32 	%f510, %f509, %f502, %f493;
	ld.shared.f32 	%f511, [%r6+3952];
	fma.rn.f32 	%f512, %f511, %f502, %f495;
	ld.shared.f32 	%f513, [%r6+4976];
	fma.rn.f32 	%f514, %f513, %f502, %f497;
	ld.shared.f32 	%f515, [%r6+6000];
	fma.rn.f32 	%f516, %f515, %f502, %f499;
	ld.shared.f32 	%f517, [%r6+7024];
	fma.rn.f32 	%f518, %f517, %f502, %f501;
	ld.shared.f32 	%f519, [%r5+7168];
	ld.shared.f32 	%f520, [%r6+-140];
	fma.rn.f32 	%f521, %f520, %f519, %f504;
	ld.shared.f32 	%f522, [%r6+884];
	fma.rn.f32 	%f523, %f522, %f519, %f506;
	ld.shared.f32 	%f524, [%r6+1908];
	fma.rn.f32 	%f525, %f524, %f519, %f508;
	ld.shared.f32 	%f526, [%r6+2932];
	fma.rn.f32 	%f527, %f526, %f519, %f510;
	ld.shared.f32 	%f528, [%r6+3956];
	fma.rn.f32 	%f529, %f528, %f519, %f512;
	ld.shared.f32 	%f530, [%r6+4980];
	fma.rn.f32 	%f531, %f530, %f519, %f514;
	ld.shared.f32 	%f532, [%r6+6004];
	fma.rn.f32 	%f533, %f532, %f519, %f516;
	ld.shared.f32 	%f534, [%r6+7028];
	fma.rn.f32 	%f535, %f534, %f519, %f518;
	ld.shared.f32 	%f536, [%r5+7424];
	ld.shared.f32 	%f537, [%r6+-136];
	fma.rn.f32 	%f538, %f537, %f536, %f521;
	ld.shared.f32 	%f539, [%r6+888];
	fma.rn.f32 	%f540, %f539, %f536, %f523;
	ld.shared.f32 	%f541, [%r6+1912];
	fma.rn.f32 	%f542, %f541, %f536, %f525;
	ld.shared.f32 	%f543, [%r6+2936];
	fma.rn.f32 	%f544, %f543, %f536, %f527;
	ld.shared.f32 	%f545, [%r6+3960];
	fma.rn.f32 	%f546, %f545, %f536, %f529;
	ld.shared.f32 	%f547, [%r6+4984];
	fma.rn.f32 	%f548, %f547, %f536, %f531;
	ld.shared.f32 	%f549, [%r6+6008];
	fma.rn.f32 	%f550, %f549, %f536, %f533;
	ld.shared.f32 	%f551, [%r6+7032];
	fma.rn.f32 	%f552, %f551, %f536, %f535;
	ld.shared.f32 	%f553, [%r5+7680];
	ld.shared.f32 	%f554, [%r6+-132];
	fma.rn.f32 	%f555, %f554, %f553, %f538;
	ld.shared.f32 	%f556, [%r6+892];
	fma.rn.f32 	%f557, %f556, %f553, %f540;
	ld.shared.f32 	%f558, [%r6+1916];
	fma.rn.f32 	%f559, %f558, %f553, %f542;
	ld.shared.f32 	%f560, [%r6+2940];
	fma.rn.f32 	%f561, %f560, %f553, %f544;
	ld.shared.f32 	%f562, [%r6+3964];
	fma.rn.f32 	%f563, %f562, %f553, %f546;
	ld.shared.f32 	%f564, [%r6+4988];
	fma.rn.f32 	%f565, %f564, %f553, %f548;
	ld.shared.f32 	%f566, [%r6+6012];
	fma.rn.f32 	%f567, %f566, %f553, %f550;
	ld.shared.f32 	%f568, [%r6+7036];
	fma.rn.f32 	%f569, %f568, %f553, %f552;
	ld.shared.f32 	%f570, [%r5+7936];
	ld.shared.f32 	%f571, [%r6+-128];
	fma.rn.f32 	%f572, %f571, %f570, %f555;
	ld.shared.f32 	%f573, [%r6+896];
	fma.rn.f32 	%f574, %f573, %f570, %f557;
	ld.shared.f32 	%f575, [%r6+1920];
	fma.rn.f32 	%f576, %f575, %f570, %f559;
	ld.shared.f32 	%f577, [%r6+2944];
	fma.rn.f32 	%f578, %f577, %f570, %f561;
	ld.shared.f32 	%f579, [%r6+3968];
	fma.rn.f32 	%f580, %f579, %f570, %f563;
	ld.shared.f32 	%f581, [%r6+4992];
	fma.rn.f32 	%f582, %f581, %f570, %f565;
	ld.shared.f32 	%f583, [%r6+6016];
	fma.rn.f32 	%f584, %f583, %f570, %f567;
	ld.shared.f32 	%f585, [%r6+7040];
	fma.rn.f32 	%f586, %f585, %f570, %f569;
	ld.shared.f32 	%f587, [%r5+8192];
	ld.shared.f32 	%f588, [%r6+-124];
	fma.rn.f32 	%f589, %f588, %f587, %f572;
	ld.shared.f32 	%f590, [%r6+900];
	fma.rn.f32 	%f591, %f590, %f587, %f574;
	ld.shared.f32 	%f592, [%r6+1924];
	fma.rn.f32 	%f593, %f592, %f587, %f576;
	ld.shared.f32 	%f594, [%r6+2948];
	fma.rn.f32 	%f595, %f594, %f587, %f578;
	ld.shared.f32 	%f596, [%r6+3972];
	fma.rn.f32 	%f597, %f596, %f587, %f580;
	ld.shared.f32 	%f598, [%r6+4996];
	fma.rn.f32 	%f599, %f598, %f587, %f582;
	ld.shared.f32 	%f600, [%r6+6020];
	fma.rn.f32 	%f601, %f600, %f587, %f584;
	ld.shared.f32 	%f602, [%r6+7044];
	fma.rn.f32 	%f603, %f602, %f587, %f586;
	ld.shared.f32 	%f604, [%r5+8448];
	ld.shared.f32 	%f605, [%r6+-120];
	fma.rn.f32 	%f606, %f605, %f604, %f589;
	ld.shared.f32 	%f607, [%r6+904];
	fma.rn.f32 	%f608, %f607, %f604, %f591;
	ld.shared.f32 	%f609, [%r6+1928];
	fma.rn.f32 	%f610, %f609, %f604, %f593;
	ld.shared.f32 	%f611, [%r6+2952];
	fma.rn.f32 	%f612, %f611, %f604, %f595;
	ld.shared.f32 	%f613, [%r6+3976];
	fma.rn.f32 	%f614, %f613, %f604, %f597;
	ld.shared.f32 	%f615, [%r6+5000];
	fma.rn.f32 	%f616, %f615, %f604, %f599;
	ld.shared.f32 	%f617, [%r6+6024];
	fma.rn.f32 	%f618, %f617, %f604, %f601;
	ld.shared.f32 	%f619, [%r6+7048];
	fma.rn.f32 	%f620, %f619, %f604, %f603;
	ld.shared.f32 	%f621, [%r5+8704];
	ld.shared.f32 	%f622, [%r6+-116];
	fma.rn.f32 	%f623, %f622, %f621, %f606;
	ld.shared.f32 	%f624, [%r6+908];
	fma.rn.f32 	%f625, %f624, %f621, %f608;
	ld.shared.f32 	%f626, [%r6+1932];
	fma.rn.f32 	%f627, %f626, %f621, %f610;
	ld.shared.f32 	%f628, [%r6+2956];
	fma.rn.f32 	%f629, %f628, %f621, %f612;
	ld.shared.f32 	%f630, [%r6+3980];
	fma.rn.f32 	%f631, %f630, %f621, %f614;
	ld.shared.f32 	%f632, [%r6+5004];
	fma.rn.f32 	%f633, %f632, %f621, %f616;
	ld.shared.f32 	%f634, [%r6+6028];
	fma.rn.f32 	%f635, %f634, %f621, %f618;
	ld.shared.f32 	%f636, [%r6+7052];
	fma.rn.f32 	%f637, %f636, %f621, %f620;
	ld.shared.f32 	%f638, [%r5+8960];
	ld.shared.f32 	%f639, [%r6+-112];
	fma.rn.f32 	%f640, %f639, %f638, %f623;
	ld.shared.f32 	%f641, [%r6+912];
	fma.rn.f32 	%f642, %f641, %f638, %f625;
	ld.shared.f32 	%f643, [%r6+1936];
	fma.rn.f32 	%f644, %f643, %f638, %f627;
	ld.shared.f32 	%f645, [%r6+2960];
	fma.rn.f32 	%f646, %f645, %f638, %f629;
	ld.shared.f32 	%f647, [%r6+3984];
	fma.rn.f32 	%f648, %f647, %f638, %f631;
	ld.shared.f32 	%f649, [%r6+5008];
	fma.rn.f32 	%f650, %f649, %f638, %f633;
	ld.shared.f32 	%f651, [%r6+6032];
	fma.rn.f32 	%f652, %f651, %f638, %f635;
	ld.shared.f32 	%f653, [%r6+7056];
	fma.rn.f32 	%f654, %f653, %f638, %f637;
	ld.shared.f32 	%f655, [%r5+9216];
	ld.shared.f32 	%f656, [%r6+-108];
	fma.rn.f32 	%f657, %f656, %f655, %f640;
	ld.shared.f32 	%f658, [%r6+916];
	fma.rn.f32 	%f659, %f658, %f655, %f642;
	ld.shared.f32 	%f660, [%r6+1940];
	fma.rn.f32 	%f661, %f660, %f655, %f644;
	ld.shared.f32 	%f662, [%r6+2964];
	fma.rn.f32 	%f663, %f662, %f655, %f646;
	ld.shared.f32 	%f664, [%r6+3988];
	fma.rn.f32 	%f665, %f664, %f655, %f648;
	ld.shared.f32 	%f666, [%r6+5012];
	fma.rn.f32 	%f667, %f666, %f655, %f650;
	ld.shared.f32 	%f668, [%r6+6036];
	fma.rn.f32 	%f669, %f668, %f655, %f652;
	ld.shared.f32 	%f670, [%r6+7060];
	fma.rn.f32 	%f671, %f670, %f655, %f654;
	ld.shared.f32 	%f672, [%r5+9472];
	ld.shared.f32 	%f673, [%r6+-104];
	fma.rn.f32 	%f674, %f673, %f672, %f657;
	ld.shared.f32 	%f675, [%r6+920];
	fma.rn.f32 	%f676, %f675, %f672, %f659;
	ld.shared.f32 	%f677, [%r6+1944];
	fma.rn.f32 	%f678, %f677, %f672, %f661;
	ld.shared.f32 	%f679, [%r6+2968];
	fma.rn.f32 	%f680, %f679, %f672, %f663;
	ld.shared.f32 	%f681, [%r6+3992];
	fma.rn.f32 	%f682, %f681, %f672, %f665;
	ld.shared.f32 	%f683, [%r6+5016];
	fma.rn.f32 	%f684, %f683, %f672, %f667;
	ld.shared.f32 	%f685, [%r6+6040];
	fma.rn.f32 	%f686, %f685, %f672, %f669;
	ld.shared.f32 	%f687, [%r6+7064];
	fma.rn.f32 	%f688, %f687, %f672, %f671;
	ld.shared.f32 	%f689, [%r5+9728];
	ld.shared.f32 	%f690, [%r6+-100];
	fma.rn.f32 	%f691, %f690, %f689, %f674;
	ld.shared.f32 	%f692, [%r6+924];
	fma.rn.f32 	%f693, %f692, %f689, %f676;
	ld.shared.f32 	%f694, [%r6+1948];
	fma.rn.f32 	%f695, %f694, %f689, %f678;
	ld.shared.f32 	%f696, [%r6+2972];
	fma.rn.f32 	%f697, %f696, %f689, %f680;
	ld.shared.f32 	%f698, [%r6+3996];
	fma.rn.f32 	%f699, %f698, %f689, %f682;
	ld.shared.f32 	%f700, [%r6+5020];
	fma.rn.f32 	%f701, %f700, %f689, %f684;
	ld.shared.f32 	%f702, [%r6+6044];
	fma.rn.f32 	%f703, %f702, %f689, %f686;
	ld.shared.f32 	%f704, [%r6+7068];
	fma.rn.f32 	%f705, %f704, %f689, %f688;
	ld.shared.f32 	%f706, [%r5+9984];
	ld.shared.f32 	%f707, [%r6+-96];
	fma.rn.f32 	%f708, %f707, %f706, %f691;
	ld.shared.f32 	%f709, [%r6+928];
	fma.rn.f32 	%f710, %f709, %f706, %f693;
	ld.shared.f32 	%f711, [%r6+1952];
	fma.rn.f32 	%f712, %f711, %f706, %f695;
	ld.shared.f32 	%f713, [%r6+2976];
	fma.rn.f32 	%f714, %f713, %f706, %f697;
	ld.shared.f32 	%f715, [%r6+4000];
	fma.rn.f32 	%f716, %f715, %f706, %f699;
	ld.shared.f32 	%f717, [%r6+5024];
	fma.rn.f32 	%f718, %f717, %f706, %f701;
	ld.shared.f32 	%f719, [%r6+6048];
	fma.rn.f32 	%f720, %f719, %f706, %f703;
	ld.shared.f32 	%f721, [%r6+7072];
	fma.rn.f32 	%f722, %f721, %f706, %f705;
	ld.shared.f32 	%f723, [%r5+10240];
	ld.shared.f32 	%f724, [%r6+-92];
	fma.rn.f32 	%f725, %f724, %f723, %f708;
	ld.shared.f32 	%f726, [%r6+932];
	fma.rn.f32 	%f727, %f726, %f723, %f710;
	ld.shared.f32 	%f728, [%r6+1956];
	fma.rn.f32 	%f729, %f728, %f723, %f712;
	ld.shared.f32 	%f730, [%r6+2980];
	fma.rn.f32 	%f731, %f730, %f723, %f714;
	ld.shared.f32 	%f732, [%r6+4004];
	fma.rn.f32 	%f733, %f732, %f723, %f716;
	ld.shared.f32 	%f734, [%r6+5028];
	fma.rn.f32 	%f735, %f734, %f723, %f718;
	ld.shared.f32 	%f736, [%r6+6052];
	fma.rn.f32 	%f737, %f736, %f723, %f720;
	ld.shared.f32 	%f738, [%r6+7076];
	fma.rn.f32 	%f739, %f738, %f723, %f722;
	ld.shared.f32 	%f740, [%r5+10496];
	ld.shared.f32 	%f741, [%r6+-88];
	fma.rn.f32 	%f742, %f741, %f740, %f725;
	ld.shared.f32 	%f743, [%r6+936];
	fma.rn.f32 	%f744, %f743, %f740, %f727;
	ld.shared.f32 	%f745, [%r6+1960];
	fma.rn.f32 	%f746, %f745, %f740, %f729;
	ld.shared.f32 	%f747, [%r6+2984];
	fma.rn.f32 	%f748, %f747, %f740, %f731;
	ld.shared.f32 	%f749, [%r6+4008];
	fma.rn.f32 	%f750, %f749, %f740, %f733;
	ld.shared.f32 	%f751, [%r6+5032];
	fma.rn.f32 	%f752, %f751, %f740, %f735;
	ld.shared.f32 	%f753, [%r6+6056];
	fma.rn.f32 	%f754, %f753, %f740, %f737;
	ld.shared.f32 	%f755, [%r6+7080];
	fma.rn.f32 	%f756, %f755, %f740, %f739;
	ld.shared.f32 	%f757, [%r5+10752];
	ld.shared.f32 	%f758, [%r6+-84];
	fma.rn.f32 	%f759, %f758, %f757, %f742;
	ld.shared.f32 	%f760, [%r6+940];
	fma.rn.f32 	%f761, %f760, %f757, %f744;
	ld.shared.f32 	%f762, [%r6+1964];
	fma.rn.f32 	%f763, %f762, %f757, %f746;
	ld.shared.f32 	%f764, [%r6+2988];
	fma.rn.f32 	%f765, %f764, %f757, %f748;
	ld.shared.f32 	%f766, [%r6+4012];
	fma.rn.f32 	%f767, %f766, %f757, %f750;
	ld.shared.f32 	%f768, [%r6+5036];
	fma.rn.f32 	%f769, %f768, %f757, %f752;
	ld.shared.f32 	%f770, [%r6+6060];
	fma.rn.f32 	%f771, %f770, %f757, %f754;
	ld.shared.f32 	%f772, [%r6+7084];
	fma.rn.f32 	%f773, %f772, %f757, %f756;
	ld.shared.f32 	%f774, [%r5+11008];
	ld.shared.f32 	%f775, [%r6+-80];
	fma.rn.f32 	%f776, %f775, %f774, %f759;
	ld.shared.f32 	%f777, [%r6+944];
	fma.rn.f32 	%f778, %f777, %f774, %f761;
	ld.shared.f32 	%f779, [%r6+1968];
	fma.rn.f32 	%f780, %f779, %f774, %f763;
	ld.shared.f32 	%f781, [%r6+2992];
	fma.rn.f32 	%f782, %f781, %f774, %f765;
	ld.shared.f32 	%f783, [%r6+4016];
	fma.rn.f32 	%f784, %f783, %f774, %f767;
	ld.shared.f32 	%f785, [%r6+5040];
	fma.rn.f32 	%f786, %f785, %f774, %f769;
	ld.shared.f32 	%f787, [%r6+6064];
	fma.rn.f32 	%f788, %f787, %f774, %f771;
	ld.shared.f32 	%f789, [%r6+7088];
	fma.rn.f32 	%f790, %f789, %f774, %f773;
	ld.shared.f32 	%f791, [%r5+11264];
	ld.shared.f32 	%f792, [%r6+-76];
	fma.rn.f32 	%f793, %f792, %f791, %f776;
	ld.shared.f32 	%f794, [%r6+948];
	fma.rn.f32 	%f795, %f794, %f791, %f778;
	ld.shared.f32 	%f796, [%r6+1972];
	fma.rn.f32 	%f797, %f796, %f791, %f780;
	ld.shared.f32 	%f798, [%r6+2996];
	fma.rn.f32 	%f799, %f798, %f791, %f782;
	ld.shared.f32 	%f800, [%r6+4020];
	fma.rn.f32 	%f801, %f800, %f791, %f784;
	ld.shared.f32 	%f802, [%r6+5044];
	fma.rn.f32 	%f803, %f802, %f791, %f786;
	ld.shared.f32 	%f804, [%r6+6068];
	fma.rn.f32 	%f805, %f804, %f791, %f788;
	ld.shared.f32 	%f806, [%r6+7092];
	fma.rn.f32 	%f807, %f806, %f791, %f790;
	ld.shared.f32 	%f808, [%r5+11520];
	ld.shared.f32 	%f809, [%r6+-72];
	fma.rn.f32 	%f810, %f809, %f808, %f793;
	ld.shared.f32 	%f811, [%r6+952];
	fma.rn.f32 	%f812, %f811, %f808, %f795;
	ld.shared.f32 	%f813, [%r6+1976];
	fma.rn.f32 	%f814, %f813, %f808, %f797;
	ld.shared.f32 	%f815, [%r6+3000];
	fma.rn.f32 	%f816, %f815, %f808, %f799;
	ld.shared.f32 	%f817, [%r6+4024];
	fma.rn.f32 	%f818, %f817, %f808, %f801;
	ld.shared.f32 	%f819, [%r6+5048];
	fma.rn.f32 	%f820, %f819, %f808, %f803;
	ld.shared.f32 	%f821, [%r6+6072];
	fma.rn.f32 	%f822, %f821, %f808, %f805;
	ld.shared.f32 	%f823, [%r6+7096];
	fma.rn.f32 	%f824, %f823, %f808, %f807;
	ld.shared.f32 	%f825, [%r5+11776];
	ld.shared.f32 	%f826, [%r6+-68];
	fma.rn.f32 	%f827, %f826, %f825, %f810;
	ld.shared.f32 	%f828, [%r6+956];
	fma.rn.f32 	%f829, %f828, %f825, %f812;
	ld.shared.f32 	%f830, [%r6+1980];
	fma.rn.f32 	%f831, %f830, %f825, %f814;
	ld.shared.f32 	%f832, [%r6+3004];
	fma.rn.f32 	%f833, %f832, %f825, %f816;
	ld.shared.f32 	%f834, [%r6+4028];
	fma.rn.f32 	%f835, %f834, %f825, %f818;
	ld.shared.f32 	%f836, [%r6+5052];
	fma.rn.f32 	%f837, %f836, %f825, %f820;
	ld.shared.f32 	%f838, [%r6+6076];
	fma.rn.f32 	%f839, %f838, %f825, %f822;
	ld.shared.f32 	%f840, [%r6+7100];
	fma.rn.f32 	%f841, %f840, %f825, %f824;
	ld.shared.f32 	%f842, [%r5+12032];
	ld.shared.f32 	%f843, [%r6+-64];
	fma.rn.f32 	%f844, %f843, %f842, %f827;
	ld.shared.f32 	%f845, [%r6+960];
	fma.rn.f32 	%f846, %f845, %f842, %f829;
	ld.shared.f32 	%f847, [%r6+1984];
	fma.rn.f32 	%f848, %f847, %f842, %f831;
	ld.shared.f32 	%f849, [%r6+3008];
	fma.rn.f32 	%f850, %f849, %f842, %f833;
	ld.shared.f32 	%f851, [%r6+4032];
	fma.rn.f32 	%f852, %f851, %f842, %f835;
	ld.shared.f32 	%f853, [%r6+5056];
	fma.rn.f32 	%f854, %f853, %f842, %f837;
	ld.shared.f32 	%f855, [%r6+6080];
	fma.rn.f32 	%f856, %f855, %f842, %f839;
	ld.shared.f32 	%f857, [%r6+7104];
	fma.rn.f32 	%f858, %f857, %f842, %f841;
	ld.shared.f32 	%f859, [%r5+12288];
	ld.shared.f32 	%f860, [%r6+-60];
	fma.rn.f32 	%f861, %f860, %f859, %f844;
	ld.shared.f32 	%f862, [%r6+964];
	fma.rn.f32 	%f863, %f862, %f859, %f846;
	ld.shared.f32 	%f864, [%r6+1988];
	fma.rn.f32 	%f865, %f864, %f859, %f848;
	ld.shared.f32 	%f866, [%r6+3012];
	fma.rn.f32 	%f867, %f866, %f859, %f850;
	ld.shared.f32 	%f868, [%r6+4036];
	fma.rn.f32 	%f869, %f868, %f859, %f852;
	ld.shared.f32 	%f870, [%r6+5060];
	fma.rn.f32 	%f871, %f870, %f859, %f854;
	ld.shared.f32 	%f872, [%r6+6084];
	fma.rn.f32 	%f873, %f872, %f859, %f856;
	ld.shared.f32 	%f874, [%r6+7108];
	fma.rn.f32 	%f875, %f874, %f859, %f858;
	ld.shared.f32 	%f876, [%r5+12544];
	ld.shared.f32 	%f877, [%r6+-56];
	fma.rn.f32 	%f878, %f877, %f876, %f861;
	ld.shared.f32 	%f879, [%r6+968];
	fma.rn.f32 	%f880, %f879, %f876, %f863;
	ld.shared.f32 	%f881, [%r6+1992];
	fma.rn.f32 	%f882, %f881, %f876, %f865;
	ld.shared.f32 	%f883, [%r6+3016];
	fma.rn.f32 	%f884, %f883, %f876, %f867;
	ld.shared.f32 	%f885, [%r6+4040];
	fma.rn.f32 	%f886, %f885, %f876, %f869;
	ld.shared.f32 	%f887, [%r6+5064];
	fma.rn.f32 	%f888, %f887, %f876, %f871;
	ld.shared.f32 	%f889, [%r6+6088];
	fma.rn.f32 	%f890, %f889, %f876, %f873;
	ld.shared.f32 	%f891, [%r6+7112];
	fma.rn.f32 	%f892, %f891, %f876, %f875;
	ld.shared.f32 	%f893, [%r5+12800];
	ld.shared.f32 	%f894, [%r6+-52];
	fma.rn.f32 	%f895, %f894, %f893, %f878;
	ld.shared.f32 	%f896, [%r6+972];
	fma.rn.f32 	%f897, %f896, %f893, %f880;
	ld.shared.f32 	%f898, [%r6+1996];
	fma.rn.f32 	%f899, %f898, %f893, %f882;
	ld.shared.f32 	%f900, [%r6+3020];
	fma.rn.f32 	%f901, %f900, %f893, %f884;
	ld.shared.f32 	%f902, [%r6+4044];
	fma.rn.f32 	%f903, %f902, %f893, %f886;
	ld.shared.f32 	%f904, [%r6+5068];
	fma.rn.f32 	%f905, %f904, %f893, %f888;
	ld.shared.f32 	%f906, [%r6+6092];
	fma.rn.f32 	%f907, %f906, %f893, %f890;
	ld.shared.f32 	%f908, [%r6+7116];
	fma.rn.f32 	%f909, %f908, %f893, %f892;
	ld.shared.f32 	%f910, [%r5+13056];
	ld.shared.f32 	%f911, [%r6+-48];
	fma.rn.f32 	%f912, %f911, %f910, %f895;
	ld.shared.f32 	%f913, [%r6+976];
	fma.rn.f32 	%f914, %f913, %f910, %f897;
	ld.shared.f32 	%f915, [%r6+2000];
	fma.rn.f32 	%f916, %f915, %f910, %f899;
	ld.shared.f32 	%f917, [%r6+3024];
	fma.rn.f32 	%f918, %f917, %f910, %f901;
	ld.shared.f32 	%f919, [%r6+4048];
	fma.rn.f32 	%f920, %f919, %f910, %f903;
	ld.shared.f32 	%f921, [%r6+5072];
	fma.rn.f32 	%f922, %f921, %f910, %f905;
	ld.shared.f32 	%f923, [%r6+6096];
	fma.rn.f32 	%f924, %f923, %f910, %f907;
	ld.shared.f32 	%f925, [%r6+7120];
	fma.rn.f32 	%f926, %f925, %f910, %f909;
	ld.shared.f32 	%f927, [%r5+13312];
	ld.shared.f32 	%f928, [%r6+-44];
	fma.rn.f32 	%f929, %f928, %f927, %f912;
	ld.shared.f32 	%f930, [%r6+980];
	fma.rn.f32 	%f931, %f930, %f927, %f914;
	ld.shared.f32 	%f932, [%r6+2004];
	fma.rn.f32 	%f933, %f932, %f927, %f916;
	ld.shared.f32 	%f934, [%r6+3028];
	fma.rn.f32 	%f935, %f934, %f927, %f918;
	ld.shared.f32 	%f936, [%r6+4052];
	fma.rn.f32 	%f937, %f936, %f927, %f920;
	ld.shared.f32 	%f938, [%r6+5076];
	fma.rn.f32 	%f939, %f938, %f927, %f922;
	ld.shared.f32 	%f940, [%r6+6100];
	fma.rn.f32 	%f941, %f940, %f927, %f924;
	ld.shared.f32 	%f942, [%r6+7124];
	fma.rn.f32 	%f943, %f942, %f927, %f926;
	ld.shared.f32 	%f944, [%r5+13568];
	ld.shared.f32 	%f945, [%r6+-40];
	fma.rn.f32 	%f946, %f945, %f944, %f929;
	ld.shared.f32 	%f947, [%r6+984];
	fma.rn.f32 	%f948, %f947, %f944, %f931;
	ld.shared.f32 	%f949, [%r6+2008];
	fma.rn.f32 	%f950, %f949, %f944, %f933;
	ld.shared.f32 	%f951, [%r6+3032];
	fma.rn.f32 	%f952, %f951, %f944, %f935;
	ld.shared.f32 	%f953, [%r6+4056];
	fma.rn.f32 	%f954, %f953, %f944, %f937;
	ld.shared.f32 	%f955, [%r6+5080];
	fma.rn.f32 	%f956, %f955, %f944, %f939;
	ld.shared.f32 	%f957, [%r6+6104];
	fma.rn.f32 	%f958, %f957, %f944, %f941;
	ld.shared.f32 	%f959, [%r6+7128];
	fma.rn.f32 	%f960, %f959, %f944, %f943;
	ld.shared.f32 	%f961, [%r5+13824];
	ld.shared.f32 	%f962, [%r6+-36];
	fma.rn.f32 	%f963, %f962, %f961, %f946;
	ld.shared.f32 	%f964, [%r6+988];
	fma.rn.f32 	%f965, %f964, %f961, %f948;
	ld.shared.f32 	%f966, [%r6+2012];
	fma.rn.f32 	%f967, %f966, %f961, %f950;
	ld.shared.f32 	%f968, [%r6+3036];
	fma.rn.f32 	%f969, %f968, %f961, %f952;
	ld.shared.f32 	%f970, [%r6+4060];
	fma.rn.f32 	%f971, %f970, %f961, %f954;
	ld.shared.f32 	%f972, [%r6+5084];
	fma.rn.f32 	%f973, %f972, %f961, %f956;
	ld.shared.f32 	%f974, [%r6+6108];
	fma.rn.f32 	%f975, %f974, %f961, %f958;
	ld.shared.f32 	%f976, [%r6+7132];
	fma.rn.f32 	%f977, %f976, %f961, %f960;
	ld.shared.f32 	%f978, [%r5+14080];
	ld.shared.f32 	%f979, [%r6+-32];
	fma.rn.f32 	%f980, %f979, %f978, %f963;
	ld.shared.f32 	%f981, [%r6+992];
	fma.rn.f32 	%f982, %f981, %f978, %f965;
	ld.shared.f32 	%f983, [%r6+2016];
	fma.rn.f32 	%f984, %f983, %f978, %f967;
	ld.shared.f32 	%f985, [%r6+3040];
	fma.rn.f32 	%f986, %f985, %f978, %f969;
	ld.shared.f32 	%f987, [%r6+4064];
	fma.rn.f32 	%f988, %f987, %f978, %f971;
	ld.shared.f32 	%f989, [%r6+5088];
	fma.rn.f32 	%f990, %f989, %f978, %f973;
	ld.shared.f32 	%f991, [%r6+6112];
	fma.rn.f32 	%f992, %f991, %f978, %f975;
	ld.shared.f32 	%f993, [%r6+7136];
	fma.rn.f32 	%f994, %f993, %f978, %f977;
	ld.shared.f32 	%f995, [%r5+14336];
	ld.shared.f32 	%f996, [%r6+-28];
	fma.rn.f32 	%f997, %f996, %f995, %f980;
	ld.shared.f32 	%f998, [%r6+996];
	fma.rn.f32 	%f999, %f998, %f995, %f982;
	ld.shared.f32 	%f1000, [%r6+2020];
	fma.rn.f32 	%f1001, %f1000, %f995, %f984;
	ld.shared.f32 	%f1002, [%r6+3044];
	fma.rn.f32 	%f1003, %f1002, %f995, %f986;
	ld.shared.f32 	%f1004, [%r6+4068];
	fma.rn.f32 	%f1005, %f1004, %f995, %f988;
	ld.shared.f32 	%f1006, [%r6+5092];
	fma.rn.f32 	%f1007, %f1006, %f995, %f990;
	ld.shared.f32 	%f1008, [%r6+6116];
	fma.rn.f32 	%f1009, %f1008, %f995, %f992;
	ld.shared.f32 	%f1010, [%r6+7140];
	fma.rn.f32 	%f1011, %f1010, %f995, %f994;
	ld.shared.f32 	%f1012, [%r5+14592];
	ld.shared.f32 	%f1013, [%r6+-24];
	fma.rn.f32 	%f1014, %f1013, %f1012, %f997;
	ld.shared.f32 	%f1015, [%r6+1000];
	fma.rn.f32 	%f1016, %f1015, %f1012, %f999;
	ld.shared.f32 	%f1017, [%r6+2024];
	fma.rn.f32 	%f1018, %f1017, %f1012, %f1001;
	ld.shared.f32 	%f1019, [%r6+3048];
	fma.rn.f32 	%f1020, %f1019, %f1012, %f1003;
	ld.shared.f32 	%f1021, [%r6+4072];
	fma.rn.f32 	%f1022, %f1021, %f1012, %f1005;
	ld.shared.f32 	%f1023, [%r6+5096];
	fma.rn.f32 	%f1024, %f1023, %f1012, %f1007;
	ld.shared.f32 	%f1025, [%r6+6120];
	fma.rn.f32 	%f1026, %f1025, %f1012, %f1009;
	ld.shared.f32 	%f1027, [%r6+7144];
	fma.rn.f32 	%f1028, %f1027, %f1012, %f1011;
	ld.shared.f32 	%f1029, [%r5+14848];
	ld.shared.f32 	%f1030, [%r6+-20];
	fma.rn.f32 	%f1031, %f1030, %f1029, %f1014;
	ld.shared.f32 	%f1032, [%r6+1004];
	fma.rn.f32 	%f1033, %f1032, %f1029, %f1016;
	ld.shared.f32 	%f1034, [%r6+2028];
	fma.rn.f32 	%f1035, %f1034, %f1029, %f1018;
	ld.shared.f32 	%f1036, [%r6+3052];
	fma.rn.f32 	%f1037, %f1036, %f1029, %f1020;
	ld.shared.f32 	%f1038, [%r6+4076];
	fma.rn.f32 	%f1039, %f1038, %f1029, %f1022;
	ld.shared.f32 	%f1040, [%r6+5100];
	fma.rn.f32 	%f1041, %f1040, %f1029, %f1024;
	ld.shared.f32 	%f1042, [%r6+6124];
	fma.rn.f32 	%f1043, %f1042, %f1029, %f1026;
	ld.shared.f32 	%f1044, [%r6+7148];
	fma.rn.f32 	%f1045, %f1044, %f1029, %f1028;
	ld.shared.f32 	%f1046, [%r5+15104];
	ld.shared.f32 	%f1047, [%r6+-16];
	fma.rn.f32 	%f1048, %f1047, %f1046, %f1031;
	ld.shared.f32 	%f1049, [%r6+1008];
	fma.rn.f32 	%f1050, %f1049, %f1046, %f1033;
	ld.shared.f32 	%f1051, [%r6+2032];
	fma.rn.f32 	%f1052, %f1051, %f1046, %f1035;
	ld.shared.f32 	%f1053, [%r6+3056];
	fma.rn.f32 	%f1054, %f1053, %f1046, %f1037;
	ld.shared.f32 	%f1055, [%r6+4080];
	fma.rn.f32 	%f1056, %f1055, %f1046, %f1039;
	ld.shared.f32 	%f1057, [%r6+5104];
	fma.rn.f32 	%f1058, %f1057, %f1046, %f1041;
	ld.shared.f32 	%f1059, [%r6+6128];
	fma.rn.f32 	%f1060, %f1059, %f1046, %f1043;
	ld.shared.f32 	%f1061, [%r6+7152];
	fma.rn.f32 	%f1062, %f1061, %f1046, %f1045;
	ld.shared.f32 	%f1063, [%r5+15360];
	ld.shared.f32 	%f1064, [%r6+-12];
	fma.rn.f32 	%f1065, %f1064, %f1063, %f1048;
	ld.shared.f32 	%f1066, [%r6+1012];
	fma.rn.f32 	%f1067, %f1066, %f1063, %f1050;
	ld.shared.f32 	%f1068, [%r6+2036];
	fma.rn.f32 	%f1069, %f1068, %f1063, %f1052;
	ld.shared.f32 	%f1070, [%r6+3060];
	fma.rn.f32 	%f1071, %f1070, %f1063, %f1054;
	ld.shared.f32 	%f1072, [%r6+4084];
	fma.rn.f32 	%f1073, %f1072, %f1063, %f1056;
	ld.shared.f32 	%f1074, [%r6+5108];
	fma.rn.f32 	%f1075, %f1074, %f1063, %f1058;
	ld.shared.f32 	%f1076, [%r6+6132];
	fma.rn.f32 	%f1077, %f1076, %f1063, %f1060;
	ld.shared.f32 	%f1078, [%r6+7156];
	fma.rn.f32 	%f1079, %f1078, %f1063, %f1062;
	ld.shared.f32 	%f1080, [%r5+15616];
	ld.shared.f32 	%f1081, [%r6+-8];
	fma.rn.f32 	%f1082, %f1081, %f1080, %f1065;
	ld.shared.f32 	%f1083, [%r6+1016];
	fma.rn.f32 	%f1084, %f1083, %f1080, %f1067;
	ld.shared.f32 	%f1085, [%r6+2040];
	fma.rn.f32 	%f1086, %f1085, %f1080, %f1069;
	ld.shared.f32 	%f1087, [%r6+3064];
	fma.rn.f32 	%f1088, %f1087, %f1080, %f1071;
	ld.shared.f32 	%f1089, [%r6+4088];
	fma.rn.f32 	%f1090, %f1089, %f1080, %f1073;
	ld.shared.f32 	%f1091, [%r6+5112];
	fma.rn.f32 	%f1092, %f1091, %f1080, %f1075;
	ld.shared.f32 	%f1093, [%r6+6136];
	fma.rn.f32 	%f1094, %f1093, %f1080, %f1077;
	ld.shared.f32 	%f1095, [%r6+7160];
	fma.rn.f32 	%f1096, %f1095, %f1080, %f1079;
	ld.shared.f32 	%f1097, [%r5+15872];
	ld.shared.f32 	%f1098, [%r6+-4];
	fma.rn.f32 	%f1099, %f1098, %f1097, %f1082;
	ld.shared.f32 	%f1100, [%r6+1020];
	fma.rn.f32 	%f1101, %f1100, %f1097, %f1084;
	ld.shared.f32 	%f1102, [%r6+2044];
	fma.rn.f32 	%f1103, %f1102, %f1097, %f1086;
	ld.shared.f32 	%f1104, [%r6+3068];
	fma.rn.f32 	%f1105, %f1104, %f1097, %f1088;
	ld.shared.f32 	%f1106, [%r6+4092];
	fma.rn.f32 	%f1107, %f1106, %f1097, %f1090;
	ld.shared.f32 	%f1108, [%r6+5116];
	fma.rn.f32 	%f1109, %f1108, %f1097, %f1092;
	ld.shared.f32 	%f1110, [%r6+6140];
	fma.rn.f32 	%f1111, %f1110, %f1097, %f1094;
	ld.shared.f32 	%f1112, [%r6+7164];
	fma.rn.f32 	%f1113, %f1112, %f1097, %f1096;
	ld.shared.f32 	%f1114, [%r5+16128];
	ld.shared.f32 	%f1115, [%r6];
	fma.rn.f32 	%f1138, %f1115, %f1114, %f1099;
	ld.shared.f32 	%f1116, [%r6+1024];
	fma.rn.f32 	%f1137, %f1116, %f1114, %f1101;
	ld.shared.f32 	%f1117, [%r6+2048];
	fma.rn.f32 	%f1136, %f1117, %f1114, %f1103;
	ld.shared.f32 	%f1118, [%r6+3072];
	fma.rn.f32 	%f1135, %f1118, %f1114, %f1105;
	ld.shared.f32 	%f1119, [%r6+4096];
	fma.rn.f32 	%f1134, %f1119, %f1114, %f1107;
	ld.shared.f32 	%f1120, [%r6+5120];
	fma.rn.f32 	%f1133, %f1120, %f1114, %f1109;
	ld.shared.f32 	%f1121, [%r6+6144];
	fma.rn.f32 	%f1132, %f1121, %f1114, %f1111;
	ld.shared.f32 	%f1122, [%r6+7168];
	fma.rn.f32 	%f1131, %f1122, %f1114, %f1113;
	bar.sync 	0;
	add.s32 	%r54, %r54, 1;
	setp.ne.s32 	%p2, %r54, 0;
	add.s32 	%r53, %r53, %r10;
	add.s64 	%rd85, %rd85, 256;
	@%p2 bra 	$L__BB0_2;
$L__BB0_3:
	cvta.to.global.u64 	%rd68, %rd23;
	add.s32 	%r40, %r3, %r2;
	add.s32 	%r41, %r4, %r1;
	mad.lo.s32 	%r42, %r40, %r17, %r41;
	mul.wide.u32 	%rd69, %r42, 4;
	add.s64 	%rd70, %rd68, %rd69;
	st.global.f32 	[%rd70], %f1138;
	shl.b32 	%r43, %r17, 2;
	add.s32 	%r44, %r42, %r43;
	mul.wide.u32 	%rd71, %r44, 4;
	add.s64 	%rd72, %rd68, %rd71;
	st.global.f32 	[%rd72], %f1137;
	shl.b32 	%r45, %r17, 3;
	add.s32 	%r46, %r42, %r45;
	mul.wide.u32 	%rd73, %r46, 4;
	add.s64 	%rd74, %rd68, %rd73;
	st.global.f32 	[%rd74], %f1136;
	add.s32 	%r47, %r46, %r43;
	mul.wide.u32 	%rd75, %r47, 4;
	add.s64 	%rd76, %rd68, %rd75;
	st.global.f32 	[%rd76], %f1135;
	shl.b32 	%r48, %r17, 4;
	add.s32 	%r49, %r42, %r48;
	mul.wide.u32 	%rd77, %r49, 4;
	add.s64 	%rd78, %rd68, %rd77;
	st.global.f32 	[%rd78], %f1134;
	add.s32 	%r50, %r49, %r43;
	mul.wide.u32 	%rd79, %r50, 4;
	add.s64 	%rd80, %rd68, %rd79;
	st.global.f32 	[%rd80], %f1133;
	add.s32 	%r51, %r49, %r45;
	mul.wide.u32 	%rd81, %r51, 4;
	add.s64 	%rd82, %rd68, %rd81;
	st.global.f32 	[%rd82], %f1132;
	add.s32 	%r52, %r51, %r43;
	mul.wide.u32 	%rd83, %r52, 4;
	add.s64 	%rd84, %rd68, %rd83;
	st.global.f32 	[%rd84], %f1131;
	ret;

}
	// .globl	_Z10sgemm_6_cmPfjS_jS_jjjj
.visible .entry _Z10sgemm_6_cmPfjS_jS_jjjj(
	.param .u64 .ptr .align 1 _Z10sgemm_6_cmPfjS_jS_jjjj_param_0,
	.param .u32 _Z10sgemm_6_cmPfjS_jS_jjjj_param_1,
	.param .u64 .ptr .align 1 _Z10sgemm_6_cmPfjS_jS_jjjj_param_2,
	.param .u32 _Z10sgemm_6_cmPfjS_jS_jjjj_param_3,
	.param .u64 .ptr .align 1 _Z10sgemm_6_cmPfjS_jS_jjjj_param_4,
	.param .u32 _Z10sgemm_6_cmPfjS_jS_jjjj_param_5,
	.param .u32 _Z10sgemm_6_cmPfjS_jS_jjjj_param_6,
	.param .u32 _Z10sgemm_6_cmPfjS_jS_jjjj_param_7,
	.param .u32 _Z10sgemm_6_cmPfjS_jS_jjjj_param_8
)
{
	.reg .pred 	%p<3>;
	.reg .b32 	%r<126>;
	.reg .b32 	%f<1139>;
	.reg .b64 	%rd<57>;
	// demoted variable
	.shared .align 4 .b8 _ZZ10sgemm_6_cmPfjS_jS_jjjjE2As[16384];
	// demoted variable
	.shared .align 4 .b8 _ZZ10sgemm_6_cmPfjS_jS_jjjjE2Bs[16384];
	ld.param.u32 	%r61, [_Z10sgemm_6_cmPfjS_jS_jjjj_param_1];
	ld.param.u64 	%rd3, [_Z10sgemm_6_cmPfjS_jS_jjjj_param_2];
	ld.param.u32 	%r62, [_Z10sgemm_6_cmPfjS_jS_jjjj_param_3];
	ld.param.u32 	%r64, [_Z10sgemm_6_cmPfjS_jS_jjjj_param_6];
	mov.u32 	%r1, %tid.x;
	mov.u32 	%r2, %tid.y;
	mov.u32 	%r65, %ctaid.x;
	shl.b32 	%r3, %r65, 6;
	mov.u32 	%r66, %ctaid.y;
	shl.b32 	%r67, %r66, 6;
	add.s32 	%r4, %r67, %r2;
	setp.lt.u32 	%p1, %r64, 64;
	mov.f32 	%f1131, 0f00000000;
	mov.f32 	%f1132, %f1131;
	mov.f32 	%f1133, %f1131;
	mov.f32 	%f1134, %f1131;
	mov.f32 	%f1135, %f1131;
	mov.f32 	%f1136, %f1131;
	mov.f32 	%f1137, %f1131;
	mov.f32 	%f1138, %f1131;
	@%p1 bra 	$L__BB1_3;
	cvta.to.global.u64 	%rd1, %rd3;
	shl.b32 	%r68, %r1, 2;
	mov.u32 	%r69, _ZZ10sgemm_6_cmPfjS_jS_jjjjE2As;
	add.s32 	%r5, %r69, %r68;
	mov.u32 	%r70, _ZZ10sgemm_6_cmPfjS_jS_jjjjE2Bs;
	shl.b32 	%r71, %r2, 8;
	add.s32 	%r72, %r70, %r71;
	add.s32 	%r6, %r72, 252;
	add.s32 	%r7, %r5, %r71;
	add.s32 	%r8, %r72, %r68;
	shr.u32 	%r73, %r64, 6;
	neg.s32 	%r125, %r73;
	add.s32 	%r74, %r2, 16;
	mad.lo.s32 	%r75, %r61, %r74, %r1;
	add.s32 	%r124, %r75, %r3;
	shl.b32 	%r11, %r61, 6;
	add.s32 	%r76, %r2, 20;
	mad.lo.s32 	%r77, %r61, %r76, %r1;
	add.s32 	%r123, %r77, %r3;
	add.s32 	%r78, %r2, 24;
	mad.lo.s32 	%r79, %r61, %r78, %r1;
	add.s32 	%r122, %r79, %r3;
	add.s32 	%r80, %r2, 28;
	mad.lo.s32 	%r81, %r61, %r80, %r1;
	add.s32 	%r121, %r81, %r3;
	add.s32 	%r82, %r2, 8;
	mad.lo.s32 	%r83, %r61, %r82, %r1;
	add.s32 	%r120, %r83, %r3;
	add.s32 	%r84, %r2, 12;
	mad.lo.s32 	%r85, %r61, %r84, %r1;
	add.s32 	%r119, %r85, %r3;
	add.s32 	%r86, %r2, 4;
	mad.lo.s32 	%r87, %r61, %r86, %r1;
	add.s32 	%r118, %r87, %r3;
	mad.lo.s32 	%r88, %r2, %r61, %r1;
	add.s32 	%r117, %r88, %r3;
	add.s32 	%r89, %r4, 16;
	mad.lo.s32 	%r116, %r62, %r89, %r1;
	add.s32 	%r90, %r4, 20;
	mad.lo.s32 	%r115, %r62, %r90, %r1;
	add.s32 	%r91, %r4, 24;
	mad.lo.s32 	%r114, %r62, %r91, %r1;
	add.s32 	%r92, %r4, 28;
	mad.lo.s32 	%r113, %r62, %r92, %r1;
	add.s32 	%r93, %r4, 8;
	mad.lo.s32 	%r112, %r62, %r93, %r1;
	add.s32 	%r94, %r4, 12;
	mad.lo.s32 	%r111, %r62, %r94, %r1;
	add.s32 	%r95, %r4, 4;
	mad.lo.s32 	%r110, %r62, %r95, %r1;
	mad.lo.s32 	%r109, %r4, %r62, %r1;
	mov.f32 	%f1131, 0f00000000;
$L__BB1_2:
	ld.param.u64 	%rd55, [_Z10sgemm_6_cmPfjS_jS_jjjj_param_0];
	cvta.to.global.u64 	%rd5, %rd55;
	mul.wide.u32 	%rd6, %r117, 4;
	add.s64 	%rd7, %rd5, %rd6;
	ld.global.f32 	%f27, [%rd7];
	st.shared.f32 	[%r7], %f27;
	mul.wide.u32 	%rd8, %r109, 4;
	add.s64 	%rd9, %rd1, %rd8;
	ld.global.f32 	%f28, [%rd9];
	st.shared.f32 	[%r8], %f28;
	mul.wide.u32 	%rd10, %r118, 4;
	add.s64 	%rd11, %rd5, %rd10;
	ld.global.f32 	%f29, [%rd11];
	st.shared.f32 	[%r7+1024], %f29;
	mul.wide.u32 	%rd12, %r110, 4;
	add.s64 	%rd13, %rd1, %rd12;
	ld.global.f32 	%f30, [%rd13];
	st.shared.f32 	[%r8+1024], %f30;
	mul.wide.u32 	%rd14, %r120, 4;
	add.s64 	%rd15, %rd5, %rd14;
	ld.global.f32 	%f31, [%rd15];
	st.shared.f32 	[%r7+2048], %f31;
	mul.wide.u32 	%rd16, %r112, 4;
	add.s64 	%rd17, %rd1, %rd16;
	ld.global.f32 	%f32, [%rd17];
	st.shared.f32 	[%r8+2048], %f32;
	mul.wide.u32 	%rd18, %r119, 4;
	add.s64 	%rd19, %rd5, %rd18;
	ld.global.f32 	%f33, [%rd19];
	st.shared.f32 	[%r7+3072], %f33;
	mul.wide.u32 	%rd20, %r111, 4;
	add.s64 	%rd21, %rd1, %rd20;
	ld.global.f32 	%f34, [%rd21];
	st.shared.f32 	[%r8+3072], %f34;
	mul.wide.u32 	%rd22, %r124, 4;
	add.s64 	%rd23, %rd5, %rd22;
	ld.global.f32 	%f35, [%rd23];
	st.shared.f32 	[%r7+4096], %f35;
	mul.wide.u32 	%rd24, %r116, 4;
	add.s64 	%rd25, %rd1, %rd24;
	ld.global.f32 	%f36, [%rd25];
	st.shared.f32 	[%r8+4096], %f36;
	mul.wide.u32 	%rd26, %r123, 4;
	add.s64 	%rd27, %rd5, %rd26;
	ld.global.f32 	%f37, [%rd27];
	st.shared.f32 	[%r7+5120], %f37;
	mul.wide.u32 	%rd28, %r115, 4;
	add.s64 	%rd29, %rd1, %rd28;
	ld.global.f32 	%f38, [%rd29];
	st.shared.f32 	[%r8+5120], %f38;
	mul.wide.u32 	%rd30, %r122, 4;
	add.s64 	%rd31, %rd5, %rd30;
	ld.global.f32 	%f39, [%rd31];
	st.shared.f32 	[%r7+6144], %f39;
	mul.wide.u32 	%rd32, %r114, 4;
	add.s64 	%rd33, %rd1, %rd32;
	ld.global.f32 	%f40, [%rd33];
	st.shared.f32 	[%r8+6144], %f40;
	mul.wide.u32 	%rd34, %r121, 4;
	add.s64 	%rd35, %rd5, %rd34;
	ld.global.f32 	%f41, [%rd35];
	st.shared.f32 	[%r7+7168], %f41;
	mul.wide.u32 	%rd36, %r113, 4;
	add.s64 	%rd37, %rd1, %rd36;
	ld.global.f32 	%f42, [%rd37];
	st.shared.f32 	[%r8+7168], %f42;
	bar.sync 	0;
	ld.shared.f32 	%f43, [%r5];
	ld.shared.f32 	%f44, [%r6+-252];
	fma.rn.f32 	%f45, %f43, %f44, %f1138;
	ld.shared.f32 	%f46, [%r6+772];
	fma.rn.f32 	%f47, %f43, %f46, %f1137;
	ld.shared.f32 	%f48, [%r6+1796];
	fma.rn.f32 	%f49, %f43, %f48, %f1136;
	ld.shared.f32 	%f50, [%r6+2820];
	fma.rn.f32 	%f51, %f43, %f50, %f1135;
	ld.shared.f32 	%f52, [%r6+3844];
	fma.rn.f32 	%f53, %f43, %f52, %f1134;
	ld.shared.f32 	%f54, [%r6+4868];
	fma.rn.f32 	%f55, %f43, %f54, %f1133;
	ld.shared.f32 	%f56, [%r6+5892];
	fma.rn.f32 	%f57, %f43, %f56, %f1132;
	ld.shared.f32 	%f58, [%r6+6916];
	fma.rn.f32 	%f59, %f43, %f58, %f1131;
	ld.shared.f32 	%f60, [%r5+256];
	ld.shared.f32 	%f61, [%r6+-248];
	fma.rn.f32 	%f62, %f60, %f61, %f45;
	ld.shared.f32 	%f63, [%r6+776];
	fma.rn.f32 	%f64, %f60, %f63, %f47;
	ld.shared.f32 	%f65, [%r6+1800];
	fma.rn.f32 	%f66, %f60, %f65, %f49;
	ld.shared.f32 	%f67, [%r6+2824];
	fma.rn.f32 	%f68, %f60, %f67, %f51;
	ld.shared.f32 	%f69, [%r6+3848];
	fma.rn.f32 	%f70, %f60, %f69, %f53;
	ld.shared.f32 	%f71, [%r6+4872];
	fma.rn.f32 	%f72, %f60, %f71, %f55;
	ld.shared.f32 	%f73, [%r6+5896];
	fma.rn.f32 	%f74, %f60, %f73, %f57;
	ld.shared.f32 	%f75, [%r6+6920];
	fma.rn.f32 	%f76, %f60, %f75, %f59;
	ld.shared.f32 	%f77, [%r5+512];
	ld.shared.f32 	%f78, [%r6+-244];
	fma.rn.f32 	%f79, %f77, %f78, %f62;
	ld.shared.f32 	%f80, [%r6+780];
	fma.rn.f32 	%f81, %f77, %f80, %f64;
	ld.shared.f32 	%f82, [%r6+1804];
	fma.rn.f32 	%f83, %f77, %f82, %f66;
	ld.shared.f32 	%f84, [%r6+2828];
	fma.rn.f32 	%f85, %f77, %f84, %f68;
	ld.shared.f32 	%f86, [%r6+3852];
	fma.rn.f32 	%f87, %f77, %f86, %f70;
	ld.shared.f32 	%f88, [%r6+4876];
	fma.rn.f32 	%f89, %f77, %f88, %f72;
	ld.shared.f32 	%f90, [%r6+5900];
	fma.rn.f32 	%f91, %f77, %f90, %f74;
	ld.shared.f32 	%f92, [%r6+6924];
	fma.rn.f32 	%f93, %f77, %f92, %f76;
	ld.shared.f32 	%f94, [%r5+768];
	ld.shared.f32 	%f95, [%r6+-240];
	fma.rn.f32 	%f96, %f94, %f95, %f79;
	ld.shared.f32 	%f97, [%r6+784];
	fma.rn.f32 	%f98, %f94, %f97, %f81;
	ld.shared.f32 	%f99, [%r6+1808];
	fma.rn.f32 	%f100, %f94, %f99, %f83;
	ld.shared.f32 	%f101, [%r6+2832];
	fma.rn.f32 	%f102, %f94, %f101, %f85;
	ld.shared.f32 	%f103, [%r6+3856];
	fma.rn.f32 	%f104, %f94, %f103, %f87;
	ld.shared.f32 	%f105, [%r6+4880];
	fma.rn.f32 	%f106, %f94, %f105, %f89;
	ld.shared.f32 	%f107, [%r6+5904];
	fma.rn.f32 	%f108, %f94, %f107, %f91;
	ld.shared.f32 	%f109, [%r6+6928];
	fma.rn.f32 	%f110, %f94, %f109, %f93;
	ld.shared.f32 	%f111, [%r5+1024];
	ld.shared.f32 	%f112, [%r6+-236];
	fma.rn.f32 	%f113, %f111, %f112, %f96;
	ld.shared.f32 	%f114, [%r6+788];
	fma.rn.f32 	%f115, %f111, %f114, %f98;
	ld.shared.f32 	%f116, [%r6+1812];
	fma.rn.f32 	%f117, %f111, %f116, %f100;
	ld.shared.f32 	%f118, [%r6+2836];
	fma.rn.f32 	%f119, %f111, %f118, %f102;
	ld.shared.f32 	%f120, [%r6+3860];
	fma.rn.f32 	%f121, %f111, %f120, %f104;
	ld.shared.f32 	%f122, [%r6+4884];
	fma.rn.f32 	%f123, %f111, %f122, %f106;
	ld.shared.f32 	%f124, [%r6+5908];
	fma.rn.f32 	%f125, %f111, %f124, %f108;
	ld.shared.f32 	%f126, [%r6+6932];
	fma.rn.f32 	%f127, %f111, %f126, %f110;
	ld.shared.f32 	%f128, [%r5+1280];
	ld.shared.f32 	%f129, [%r6+-232];
	fma.rn.f32 	%f130, %f128, %f129, %f113;
	ld.shared.f32 	%f131, [%r6+792];
	fma.rn.f32 	%f132, %f128, %f131, %f115;
	ld.shared.f32 	%f133, [%r6+1816];
	fma.rn.f32 	%f134, %f128, %f133, %f117;
	ld.shared.f32 	%f135, [%r6+2840];
	fma.rn.f32 	%f136, %f128, %f135, %f119;
	ld.shared.f32 	%f137, [%r6+3864];
	fma.rn.f32 	%f138, %f128, %f137, %f121;
	ld.shared.f32 	%f139, [%r6+4888];
	fma.rn.f32 	%f140, %f128, %f139, %f123;
	ld.shared.f32 	%f141, [%r6+5912];
	fma.rn.f32 	%f142, %f128, %f141, %f125;
	ld.shared.f32 	%f143, [%r6+6936];
	fma.rn.f32 	%f144, %f128, %f143, %f127;
	ld.shared.f32 	%f145, [%r5+1536];
	ld.shared.f32 	%f146, [%r6+-228];
	fma.rn.f32 	%f147, %f145, %f146, %f130;
	ld.shared.f32 	%f148, [%r6+796];
	fma.rn.f32 	%f149, %f145, %f148, %f132;
	ld.shared.f32 	%f150, [%r6+1820];
	fma.rn.f32 	%f151, %f145, %f150, %f134;
	ld.shared.f32 	%f152, [%r6+2844];
	fma.rn.f32 	%f153, %f145, %f152, %f136;
	ld.shared.f32 	%f154, [%r6+3868];
	fma.rn.f32 	%f155, %f145, %f154, %f138;
	ld.shared.f32 	%f156, [%r6+4892];
	fma.rn.f32 	%f157, %f145, %f156, %f140;
	ld.shared.f32 	%f158, [%r6+5916];
	fma.rn.f32 	%f159, %f145, %f158, %f142;
	ld.shared.f32 	%f160, [%r6+6940];
	fma.rn.f32 	%f161, %f145, %f160, %f144;
	ld.shared.f32 	%f162, [%r5+1792];
	ld.shared.f32 	%f163, [%r6+-224];
	fma.rn.f32 	%f164, %f162, %f163, %f147;
	ld.shared.f32 	%f165, [%r6+800];
	fma.rn.f32 	%f166, %f162, %f165, %f149;
	ld.shared.f32 	%f167, [%r6+1824];
	fma.rn.f32 	%f168, %f162, %f167, %f151;
	ld.shared.f32 	%f169, [%r6+2848];
	fma.rn.f32 	%f170, %f162, %f169, %f153;
	ld.shared.f32 	%f171, [%r6+3872];
	fma.rn.f32 	%f172, %f162, %f171, %f155;
	ld.shared.f32 	%f173, [%r6+4896];
	fma.rn.f32 	%f174, %f162, %f173, %f157;
	ld.shared.f32 	%f175, [%r6+5920];
	fma.rn.f32 	%f176, %f162, %f175, %f159;
	ld.shared.f32 	%f177, [%r6+6944];
	fma.rn.f32 	%f178, %f162, %f177, %f161;
	ld.shared.f32 	%f179, [%r5+2048];
	ld.shared.f32 	%f180, [%r6+-220];
	fma.rn.f32 	%f181, %f179, %f180, %f164;
	ld.shared.f32 	%f182, [%r6+804];
	fma.rn.f32 	%f183, %f179, %f182, %f166;
	ld.shared.f32 	%f184, [%r6+1828];
	fma.rn.f32 	%f185, %f179, %f184, %f168;
	ld.shared.f32 	%f186, [%r6+2852];
	fma.rn.f32 	%f187, %f179, %f186, %f170;
	ld.shared.f32 	%f188, [%r6+3876];
	fma.rn.f32 	%f189, %f179, %f188, %f172;
	ld.shared.f32 	%f190, [%r6+4900];
	fma.rn.f32 	%f191, %f179, %f190, %f174;
	ld.shared.f32 	%f192, [%r6+5924];
	fma.rn.f32 	%f193, %f179, %f192, %f176;
	ld.shared.f32 	%f194, [%r6+6948];
	fma.rn.f32 	%f195, %f179, %f194, %f178;
	ld.shared.f32 	%f196, [%r5+2304];
	ld.shared.f32 	%f197, [%r6+-216];
	fma.rn.f32 	%f198, %f196, %f197, %f181;
	ld.shared.f32 	%f199, [%r6+808];
	fma.rn.f32 	%f200, %f196, %f199, %f183;
	ld.shared.f32 	%f201, [%r6+1832];
	fma.rn.f32 	%f202, %f196, %f201, %f185;
	ld.shared.f32 	%f203, [%r6+2856];
	fma.rn.f32 	%f204, %f196, %f203, %f187;
	ld.shared.f32 	%f205, [%r6+3880];
	fma.rn.f32 	%f206, %f196, %f205, %f189;
	ld.shared.f32 	%f207, [%r6+4904];
	fma.rn.f32 	%f208, %f196, %f207, %f191;
	ld.shared.f32 	%f209, [%r6+5928];
	fma.rn.f32 	%f210, %f196, %f209, %f193;
	ld.shared.f32 	%f211, [%r6+6952];
	fma.rn.f32 	%f212, %f196, %f211, %f195;
	ld.shared.f32 	%f213, [%r5+2560];
	ld.shared.f32 	%f214, [%r6+-212];
	fma.rn.f32 	%f215, %f213, %f214, %f198;
	ld.shared.f32 	%f216, [%r6+812];
	fma.rn.f32 	%f217, %f213, %f216, %f200;
	ld.shared.f32 	%f218, [%r6+1836];
	fma.rn.f32 	%f219, %f213, %f218, %f202;
	ld.shared.f32 	%f220, [%r6+2860];
	fma.rn.f32 	%f221, %f213, %f220, %f204;
	ld.shared.f32 	%f222, [%r6+3884];
	fma.rn.f32 	%f223, %f213, %f222, %f206;
	ld.shared.f32 	%f224, [%r6+4908];
	fma.rn.f32 	%f225, %f213, %f224, %f208;
	ld.shared.f32 	%f226, [%r6+5932];
	fma.rn.f32 	%f227, %f213, %f226, %f210;
	ld.shared.f32 	%f228, [%r6+6956];
	fma.rn.f32 	%f229, %f213, %f228, %f212;
	ld.shared.f32 	%f230, [%r5+2816];
	ld.shared.f32 	%f231, [%r6+-208];
	fma.rn.f32 	%f232, %f230, %f231, %f215;
	ld.shared.f32 	%f233, [%r6+816];
	fma.rn.f32 	%f234, %f230, %f233, %f217;
	ld.shared.f32 	%f235, [%r6+1840];
	fma.rn.f32 	%f236, %f230, %f235, %f219;
	ld.shared.f32 	%f237, [%r6+2864];
	fma.rn.f32 	%f238, %f230, %f237, %f221;
	ld.shared.f32 	%f239, [%r6+3888];
	fma.rn.f32 	%f240, %f230, %f239, %f223;
	ld.shared.f32 	%f241, [%r6+4912];
	fma.rn.f32 	%f242, %f230, %f241, %f225;
	ld.shared.f32 	%f243, [%r6+5936];
	fma.rn.f32 	%f244, %f230, %f243, %f227;
	ld.shared.f32 	%f245, [%r6+6960];
	fma.rn.f32 	%f246, %f230, %f245, %f229;
	ld.shared.f32 	%f247, [%r5+3072];
	ld.shared.f32 	%f248, [%r6+-204];
	fma.rn.f32 	%f249, %f247, %f248, %f232;
	ld.shared.f32 	%f250, [%r6+820];
	fma.rn.f32 	%f251, %f247, %f250, %f234;
	ld.shared.f32 	%f252, [%r6+1844];
	fma.rn.f32 	%f253, %f247, %f252, %f236;
	ld.shared.f32 	%f254, [%r6+2868];
	fma.rn.f32 	%f255, %f247, %f254, %f238;
	ld.shared.f32 	%f256, [%r6+3892];
	fma.rn.f32 	%f257, %f247, %f256, %f240;
	ld.shared.f32 	%f258, [%r6+4916];
	fma.rn.f32 	%f259, %f247, %f258, %f242;
	ld.shared.f32 	%f260, [%r6+5940];
	fma.rn.f32 	%f261, %f247, %f260, %f244;
	ld.shared.f32 	%f262, [%r6+6964];
	fma.rn.f32 	%f263, %f247, %f262, %f246;
	ld.shared.f32 	%f264, [%r5+3328];
	ld.shared.f32 	%f265, [%r6+-200];
	fma.rn.f32 	%f266, %f264, %f265, %f249;
	ld.shared.f32 	%f267, [%r6+824];
	fma.rn.f32 	%f268, %f264, %f267, %f251;
	ld.shared.f32 	%f269, [%r6+1848];
	fma.rn.f32 	%f270, %f264, %f269, %f253;
	ld.shared.f32 	%f271, [%r6+2872];
	fma.rn.f32 	%f272, %f264, %f271, %f255;
	ld.shared.f32 	%f273, [%r6+3896];
	fma.rn.f32 	%f274, %f264, %f273, %f257;
	ld.shared.f32 	%f275, [%r6+4920];
	fma.rn.f32 	%f276, %f264, %f275, %f259;
	ld.shared.f32 	%f277, [%r6+5944];
	fma.rn.f32 	%f278, %f264, %f277, %f261;
	ld.shared.f32 	%f279, [%r6+6968];
	fma.rn.f32 	%f280, %f264, %f279, %f263;
	ld.shared.f32 	%f281, [%r5+3584];
	ld.shared.f32 	%f282, [%r6+-196];
	fma.rn.f32 	%f283, %f281, %f282, %f266;
	ld.shared.f32 	%f284, [%r6+828];
	fma.rn.f32 	%f285, %f281, %f284, %f268;
	ld.shared.f32 	%f286, [%r6+1852];
	fma.rn.f32 	%f287, %f281, %f286, %f270;
	ld.shared.f32 	%f288, [%r6+2876];
	fma.rn.f32 	%f289, %f281, %f288, %f272;
	ld.shared.f32 	%f290, [%r6+3900];
	fma.rn.f32 	%f291, %f281, %f290, %f274;
	ld.shared.f32 	%f292, [%r6+4924];
	fma.rn.f32 	%f293, %f281, %f292, %f276;
	ld.shared.f32 	%f294, [%r6+5948];
	fma.rn.f32 	%f295, %f281, %f294, %f278;
	ld.shared.f32 	%f296, [%r6+6972];
	fma.rn.f32 	%f297, %f281, %f296, %f280;
	ld.shared.f32 	%f298, [%r5+3840];
	ld.shared.f32 	%f299, [%r6+-192];
	fma.rn.f32 	%f300, %f298, %f299, %f283;
	ld.shared.f32 	%f301, [%r6+832];
	fma.rn.f32 	%f302, %f298, %f301, %f285;
	ld.shared.f32 	%f303, [%r6+1856];
	fma.rn.f32 	%f304, %f298, %f303, %f287;
	ld.shared.f32 	%f305, [%r6+2880];
	fma.rn.f32 	%f306, %f298, %f305, %f289;
	ld.shared.f32 	%f307, [%r6+3904];
	fma.rn.f32 	%f308, %f298, %f307, %f291;
	ld.shared.f32 	%f309, [%r6+4928];
	fma.rn.f32 	%f310, %f298, %f309, %f293;
	ld.shared.f32 	%f311, [%r6+5952];
	fma.rn.f32 	%f312, %f298, %f311, %f295;
	ld.shared.f32 	%f313, [%r6+6976];
	fma.rn.f32 	%f314, %f298, %f313, %f297;
	ld.shared.f32 	%f315, [%r5+4096];
	ld.shared.f32 	%f316, [%r6+-188];
	fma.rn.f32 	%f317, %f315, %f316, %f300;
	ld.shared.f32 	%f318, [%r6+836];
	fma.rn.f32 	%f319, %f315, %f318, %f302;
	ld.shared.f32 	%f320, [%r6+1860];
	fma.rn.f32 	%f321, %f315, %f320, %f304;
	ld.shared.f32 	%f322, [%r6+2884];
	fma.rn.f32 	%f323, %f315, %f322, %f306;
	ld.shared.f32 	%f324, [%r6+3908];
	fma.rn.f32 	%f325, %f315, %f324, %f308;
	ld.shared.f32 	%f326, [%r6+4932];
	fma.rn.f32 	%f327, %f315, %f326, %f310;
	ld.shared.f32 	%f328, [%r6+5956];
	fma.rn.f32 	%f329, %f315, %f328, %f312;
	ld.shared.f32 	%f330, [%r6+6980];
	fma.rn.f32 	%f331, %f315, %f330, %f314;
	ld.shared.f32 	%f332, [%r5+4352];
	ld.shared.f32 	%f333, [%r6+-184];
	fma.rn.f32 	%f334, %f332, %f333, %f317;
	ld.shared.f32 	%f335, [%r6+840];
	fma.rn.f32 	%f336, %f332, %f335, %f319;
	ld.shared.f32 	%f337, [%r6+1864];
	fma.rn.f32 	%f338, %f332, %f337, %f321;
	ld.shared.f32 	%f339, [%r6+2888];
	fma.rn.f32 	%f340, %f332, %f339, %f323;
	ld.shared.f32 	%f341, [%r6+3912];
	fma.rn.f32 	%f342, %f332, %f341, %f325;
	ld.shared.f32 	%f343, [%r6+4936];
	fma.rn.f32 	%f344, %f332, %f343, %f327;
	ld.shared.f32 	%f345, [%r6+5960];
	fma.rn.f32 	%f346, %f332, %f345, %f329;
	ld.shared.f32 	%f347, [%r6+6984];
	fma.rn.f32 	%f348, %f332, %f347, %f331;
	ld.shared.f32 	%f349, [%r5+4608];
	ld.shared.f32 	%f350, [%r6+-180];
	fma.rn.f32 	%f351, %f349, %f350, %f334;
	ld.shared.f32 	%f352, [%r6+844];
	fma.rn.f32 	%f353, %f349, %f352, %f336;
	ld.shared.f32 	%f354, [%r6+1868];
	fma.rn.f32 	%f355, %f349, %f354, %f338;
	ld.shared.f32 	%f356, [%r6+2892];
	fma.rn.f32 	%f357, %f349, %f356, %f340;
	ld.shared.f32 	%f358, [%r6+3916];
	fma.rn.f32 	%f359, %f349, %f358, %f342;
	ld.shared.f32 	%f360, [%r6+4940];
	fma.rn.f32 	%f361, %f349, %f360, %f344;
	ld.shared.f32 	%f362, [%r6+5964];
	fma.rn.f32 	%f363, %f349, %f362, %f346;
	ld.shared.f32 	%f364, [%r6+6988];
	fma.rn.f32 	%f365, %f349, %f364, %f348;
	ld.shared.f32 	%f366, [%r5+4864];
	ld.shared.f32 	%f367, [%r6+-176];
	fma.rn.f32 	%f368, %f366, %f367, %f351;
	ld.shared.f32 	%f369, [%r6+848];
	fma.rn.f32 	%f370, %f366, %f369, %f353;
	ld.shared.f32 	%f371, [%r6+1872];
	fma.rn.f32 	%f372, %f366, %f371, %f355;
	ld.shared.f32 	%f373, [%r6+2896];
	fma.rn.f32 	%f374, %f366, %f373, %f357;
	ld.shared.f32 	%f375, [%r6+3920];
	fma.rn.f32 	%f376, %f366, %f375, %f359;
	ld.shared.f32 	%f377, [%r6+4944];
	fma.rn.f32 	%f378, %f366, %f377, %f361;
	ld.shared.f32 	%f379, [%r6+5968];
	fma.rn.f32 	%f380, %f366, %f379, %f363;
	ld.shared.f32 	%f381, [%r6+6992];
	fma.rn.f32 	%f382, %f366, %f381, %f365;
	ld.shared.f32 	%f383, [%r5+5120];
	ld.shared.f32 	%f384, [%r6+-172];
	fma.rn.f32 	%f385, %f383, %f384, %f368;
	ld.shared.f32 	%f386, [%r6+852];
	fma.rn.f32 	%f387, %f383, %f386, %f370;
	ld.shared.f32 	%f388, [%r6+1876];
	fma.rn.f32 	%f389, %f383, %f388, %f372;
	ld.shared.f32 	%f390, [%r6+2900];
	fma.rn.f32 	%f391, %f383, %f390, %f374;
	ld.shared.f32 	%f392, [%r6+3924];
	fma.rn.f32 	%f393, %f383, %f392, %f376;
	ld.shared.f32 	%f394, [%r6+4948];
	fma.rn.f32 	%f395, %f383, %f394, %f378;
	ld.shared.f32 	%f396, [%r6+5972];
	fma.rn.f32 	%f397, %f383, %f396, %f380;
	ld.shared.f32 	%f398, [%r6+6996];
	fma.rn.f32 	%f399, %f383, %f398, %f382;
	ld.shared.f32 	%f400, [%r5+5376];
	ld.shared.f32 	%f401, [%r6+-168];
	fma.rn.f32 	%f402, %f400, %f401, %f385;
	ld.shared.f32 	%f403, [%r6+856];
	fma.rn.f32 	%f404, %f400, %f403, %f387;
	ld.shared.f32 	%f405, [%r6+1880];
	fma.rn.f32 	%f406, %f400, %f405, %f389;
	ld.shared.f32 	%f407, [%r6+2904];
	fma.rn.f32 	%f408, %f400, %f407, %f391;
	ld.shared.f32 	%f409, [%r6+3928];
	fma.rn.f32 	%f410, %f400, %f409, %f393;
	ld.shared.f32 	%f411, [%r6+4952];
	fma.rn.f32 	%f412, %f400, %f411, %f395;
	ld.shared.f32 	%f413, [%r6+5976];
	fma.rn.f32 	%f414, %f400, %f413, %f397;
	ld.shared.f32 	%f415, [%r6+7000];
	fma.rn.f32 	%f416, %f400, %f415, %f399;
	ld.shared.f32 	%f417, [%r5+5632];
	ld.shared.f32 	%f418, [%r6+-164];
	fma.rn.f32 	%f419, %f417, %f418, %f402;
	ld.shared.f32 	%f420, [%r6+860];
	fma.rn.f32 	%f421, %f417, %f420, %f404;
	ld.shared.f32 	%f422, [%r6+1884];
	fma.rn.f32 	%f423, %f417, %f422, %f406;
	ld.shared.f32 	%f424, [%r6+2908];
	fma.rn.f32 	%f425, %f417, %f424, %f408;
	ld.shared.f32 	%f426, [%r6+3932];
	fma.rn.f32 	%f427, %f417, %f426, %f410;
	ld.shared.f32 	%f428, [%r6+4956];
	fma.rn.f32 	%f429, %f417, %f428, %f412;
	ld.shared.f32 	%f430, [%r6+5980];
	fma.rn.f32 	%f431, %f417, %f430, %f414;
	ld.shared.f32 	%f432, [%r6+7004];
	fma.rn.f32 	%f433, %f417, %f432, %f416;
	ld.shared.f32 	%f434, [%r5+5888];
	ld.shared.f32 	%f435, [%r6+-160];
	fma.rn.f32 	%f436, %f434, %f435, %f419;
	ld.shared.f32 	%f437, [%r6+864];
	fma.rn.f32 	%f438, %f434, %f437, %f421;
	ld.shared.f32 	%f439, [%r6+1888];
	fma.rn.f32 	%f440, %f434, %f439, %f423;
	ld.shared.f32 	%f441, [%r6+2912];
	fma.rn.f32 	%f442, %f434, %f441, %f425;
	ld.shared.f32 	%f443, [%r6+3936];
	fma.rn.f32 	%f444, %f434, %f443, %f427;
	ld.shared.f32 	%f445, [%r6+4960];
	fma.rn.f32 	%f446, %f434, %f445, %f429;
	ld.shared.f32 	%f447, [%r6+5984];
	fma.rn.f32 	%f448, %f434, %f447, %f431;
	ld.shared.f32 	%f449, [%r6+7008];
	fma.rn.f32 	%f450, %f434, %f449, %f433;
	ld.shared.f32 	%f451, [%r5+6144];
	ld.shared.f32 	%f452, [%r6+-156];
	fma.rn.f32 	%f453, %f451, %f452, %f436;
	ld.shared.f32 	%f454, [%r6+868];
	fma.rn.f32 	%f455, %f451, %f454, %f438;
	ld.shared.f32 	%f456, [%r6+1892];
	fma.rn.f32 	%f457, %f451, %f456, %f440;
	ld.shared.f32 	%f458, [%r6+2916];
	fma.rn.f32 	%f459, %f451, %f458, %f442;
	ld.shared.f32 	%f460, [%r6+3940];
	fma.rn.f32 	%f461, %f451, %f460, %f444;
	ld.shared.f32 	%f462, [%r6+4964];
	fma.rn.f32 	%f463, %f451, %f462, %f446;
	ld.shared.f32 	%f464, [%r6+5988];
	fma.rn.f32 	%f465, %f451, %f464, %f448;
	ld.shared.f32 	%f466, [%r6+7012];
	fma.rn.f32 	%f467, %f451, %f466, %f450;
	ld.shared.f32 	%f468, [%r5+6400];
	ld.shared.f32 	%f469, [%r6+-152];
	fma.rn.f32 	%f470, %f468, %f469, %f453;
	ld.shared.f32 	%f471, [%r6+872];
	fma.rn.f32 	%f472, %f468, %f471, %f455;
	ld.shared.f32 	%f473, [%r6+1896];
	fma.rn.f32 	%f474, %f468, %f473, %f457;
	ld.shared.f32 	%f475, [%r6+2920];
	fma.rn.f32 	%f476, %f468, %f475, %f459;
	ld.shared.f32 	%f477, [%r6+3944];
	fma.rn.f32 	%f478, %f468, %f477, %f461;
	ld.shared.f32 	%f479, [%r6+4968];
	fma.rn.f32 	%f480, %f468, %f479, %f463;
	ld.shared.f32 	%f481, [%r6+5992];
	fma.rn.f32 	%f482, %f468, %f481, %f465;
	ld.shared.f32 	%f483, [%r6+7016];
	fma.rn.f32 	%f484, %f468, %f483, %f467;
	ld.shared.f32 	%f485, [%r5+6656];
	ld.shared.f32 	%f486, [%r6+-148];
	fma.rn.f32 	%f487, %f485, %f486, %f470;
	ld.shared.f32 	%f488, [%r6+876];
	fma.rn.f32 	%f489, %f485, %f488, %f472;
	ld.shared.f32 	%f490, [%r6+1900];
	fma.rn.f32 	%f491, %f485, %f490, %f474;
	ld.shared.f32 	%f492, [%r6+2924];
	fma.rn.f32 	%f493, %f485, %f492, %f476;
	ld.shared.f32 	%f494, [%r6+3948];
	fma.rn.f32 	%f495, %f485, %f494, %f478;
	ld.shared.f32 	%f496, [%r6+4972];
	fma.rn.f32 	%f497, %f485, %f496, %f480;
	ld.shared.f32 	%f498, [%r6+5996];
	fma.rn.f32 	%f499, %f485, %f498, %f482;
	ld.shared.f32 	%f500, [%r6+7020];
	fma.rn.f32 	%f501, %f485, %f500, %f484;
	ld.shared.f32 	%f502, [%r5+6912];
	ld.shared.f32 	%f503, [%r6+-144];
	fma.rn.f32 	%f504, %f502, %f503, %f487;
	ld.shared.f32 	%f505, [%r6+880];
	fma.rn.f32 	%f506, %f502, %f505, %f489;
	ld.shared.f32 	%f507, [%r6+1904];
	fma.rn.f32 	%f508, %f502, %f507, %f491;
	ld.shared.f32 	%f509, [%r6+2928];
	fma.rn.f32 	%f510, %f502, %f509, %f493;
	ld.shared.f32 	%f511, [%r6+3952];
	fma.rn.f32 	%f512, %f502, %f511, %f495;
	ld.shared.f32 	%f513, [%r6+4976];
	fma.rn.f32 	%f514, %f502, %f513, %f497;
	ld.shared.f32 	%f515, [%r6+6000];
	fma.rn.f32 	%f516, %f502, %f515, %f499;
	ld.shared.f32 	%f517, [%r6+7024];
	fma.rn.f32 	%f518, %f502, %f517, %f501;
	ld.shared.f32 	%f519, [%r5+7168];
	ld.shared.f32 	%f520, [%r6+-140];
	fma.rn.f32 	%f521, %f519, %f520, %f504;
	ld.shared.f32 	%f522, [%r6+884];
	fma.rn.f32 	%f523, %f519, %f522, %f506;
	ld.shared.f32 	%f524, [%r6+1908];
	fma.rn.f32 	%f525, %f519, %f524, %f508;
	ld.shared.f32 	%f526, [%r6+2932];
	fma.rn.f32 	%f527, %f519, %f526, %f510;
	ld.shared.f32 	%f528, [%r6+3956];
	fma.rn.f32 	%f529, %f519, %f528, %f512;
	ld.shared.f32 	%f530, [%r6+4980];
	fma.rn.f32 	%f531, %f519, %f530, %f514;
	ld.shared.f32 	%f532, [%r6+6004];
	fma.rn.f32 	%f533, %f519, %f532, %f516;
	ld.shared.f32 	%f534, [%r6+7028];
	fma.rn.f32 	%f535, %f519, %f534, %f518;
	ld.shared.f32 	%f536, [%r5+7424];
	ld.shared.f32 	%f537, [%r6+-136];
	fma.rn.f32 	%f538, %f536, %f537, %f521;
	ld.shared.f32 	%f539, [%r6+888];
	fma.rn.f32 	%f540, %f536, %f539, %f523;
	ld.shared.f32 	%f541, [%r6+1912];
	fma.rn.f32 	%f542, %f536, %f541, %f525;
	ld.shared.f32 	%f543, [%r6+2936];
	fma.rn.f32 	%f544, %f536, %f543, %f527;
	ld.shared.f32 	%f545, [%r6+3960];
	fma.rn.f32 	%f546, %f536, %f545, %f529;
	ld.shared.f32 	%f547, [%r6+4984];
	fma.rn.f32 	%f548, %f536, %f547, %f531;
	ld.shared.f32 	%f549, [%r6+6008];
	fma.rn.f32 	%f550, %f536, %f549, %f533;
	ld.shared.f32 	%f551, [%r6+7032];
	fma.rn.f32 	%f552, %f536, %f551, %f535;
	ld.shared.f32 	%f553, [%r5+7680];
	ld.shared.f32 	%f554, [%r6+-132];
	fma.rn.f32 	%f555, %f553, %f554, %f538;
	ld.shared.f32 	%f556, [%r6+892];
	fma.rn.f32 	%f557, %f553, %f556, %f540;
	ld.shared.f32 	%f558, [%r6+1916];
	fma.rn.f32 	%f559, %f553, %f558, %f542;
	ld.shared.f32 	%f560, [%r6+2940];
	fma.rn.f32 	%f561, %f553, %f560, %f544;
	ld.shared.f32 	%f562, [%r6+3964];
	fma.rn.f32 	%f563, %f553, %f562, %f546;
	ld.shared.f32 	%f564, [%r6+4988];
	fma.rn.f32 	%f565, %f553, %f564, %f548;
	ld.shared.f32 	%f566, [%r6+6012];
	fma.rn.f32 	%f567, %f553, %f566, %f550;
	ld.shared.f32 	%f568, [%r6+7036];
	fma.rn.f32 	%f569, %f553, %f568, %f552;
	ld.shared.f32 	%f570, [%r5+7936];
	ld.shared.f32 	%f571, [%r6+-128];
	fma.rn.f32 	%f572, %f570, %f571, %f555;
	ld.shared.f32 	%f573, [%r6+896];
	fma.rn.f32 	%f574, %f570, %f573, %f557;
	ld.shared.f32 	%f575, [%r6+1920];
	fma.rn.f32 	%f576, %f570, %f575, %f559;
	ld.shared.f32 	%f577, [%r6+2944];
	fma.rn.f32 	%f578, %f570, %f577, %f561;
	ld.shared.f32 	%f579, [%r6+3968];
	fma.rn.f32 	%f580, %f570, %f579, %f563;
	ld.shared.f32 	%f581, [%r6+4992];
	fma.rn.f32 	%f582, %f570, %f581, %f565;
	ld.shared.f32 	%f583, [%r6+6016];
	fma.rn.f32 	%f584, %f570, %f583, %f567;
	ld.shared.f32 	%f585, [%r6+7040];
	fma.rn.f32 	%f586, %f570, %f585, %f569;
	ld.shared.f32 	%f587, [%r5+8192];
	ld.shared.f32 	%f588, [%r6+-124];
	fma.rn.f32 	%f589, %f587, %f588, %f572;
	ld.shared.f32 	%f590, [%r6+900];
	fma.rn.f32 	%f591, %f587, %f590, %f574;
	ld.shared.f32 	%f592, [%r6+1924];
	fma.rn.f32 	%f593, %f587, %f592, %f576;
	ld.shared.f32 	%f594, [%r6+2948];
	fma.rn.f32 	%f595, %f587, %f594, %f578;
	ld.shared.f32 	%f596, [%r6+3972];
	fma.rn.f32 	%f597, %f587, %f596, %f580;
	ld.shared.f32 	%f598, [%r6+4996];
	fma.rn.f32 	%f599, %f587, %f598, %f582;
	ld.shared.f32 	%f600, [%r6+6020];
	fma.rn.f32 	%f601, %f587, %f600, %f584;
	ld.shared.f32 	%f602, [%r6+7044];
	fma.rn.f32 	%f603, %f587, %f602, %f586;
	ld.shared.f32 	%f604, [%r5+8448];
	ld.shared.f32 	%f605, [%r6+-120];
	fma.rn.f32 	%f606, %f604, %f605, %f589;
	ld.shared.f32 	%f607, [%r6+904];
	fma.rn.f32 	%f608, %f604, %f607, %f591;
	ld.shared.f32 	%f609, [%r6+1928];
	fma.rn.f32 	%f610, %f604, %f609, %f593;
	ld.shared.f32 	%f611, [%r6+2952];
	fma.rn.f32 	%f612, %f604, %f611, %f595;
	ld.shared.f32 	%f613, [%r6+3976];
	fma.rn.f32 	%f614, %f604, %f613, %f597;
	ld.shared.f32 	%f615, [%r6+5000];
	fma.rn.f32 	%f616, %f604, %f615, %f599;
	ld.shared.f32 	%f617, [%r6+6024];
	fma.rn.f32 	%f618, %f604, %f617, %f601;
	ld.shared.f32 	%f619, [%r6+7048];
	fma.rn.f32 	%f620, %f604, %f619, %f603;
	ld.shared.f32 	%f621, [%r5+8704];
	ld.shared.f32 	%f622, [%r6+-116];
	fma.rn.f32 	%f623, %f621, %f622, %f606;
	ld.shared.f32 	%f624, [%r6+908];
	fma.rn.f32 	%f625, %f621, %f624, %f608;
	ld.shared.f32 	%f626, [%r6+1932];
	fma.rn.f32 	%f627, %f621, %f626, %f610;
	ld.shared.f32 	%f628, [%r6+2956];
	fma.rn.f32 	%f629, %f621, %f628, %f612;
	ld.shared.f32 	%f630, [%r6+3980];
	fma.rn.f32 	%f631, %f621, %f630, %f614;
	ld.shared.f32 	%f632, [%r6+5004];
	fma.rn.f32 	%f633, %f621, %f632, %f616;
	ld.shared.f32 	%f634, [%r6+6028];
	fma.rn.f32 	%f635, %f621, %f634, %f618;
	ld.shared.f32 	%f636, [%r6+7052];
	fma.rn.f32 	%f637, %f621, %f636, %f620;
	ld.shared.f32 	%f638, [%r5+8960];
	ld.shared.f32 	%f639, [%r6+-112];
	fma.rn.f32 	%f640, %f638, %f639, %f623;
	ld.shared.f32 	%f641, [%r6+912];
	fma.rn.f32 	%f642, %f638, %f641, %f625;
	ld.shared.f32 	%f643, [%r6+1936];
	fma.rn.f32 	%f644, %f638, %f643, %f627;
	ld.shared.f32 	%f645, [%r6+2960];
	fma.rn.f32 	%f646, %f638, %f645, %f629;
	ld.shared.f32 	%f647, [%r6+3984];
	fma.rn.f32 	%f648, %f638, %f647, %f631;
	ld.shared.f32 	%f649, [%r6+5008];
	fma.rn.f32 	%f650, %f638, %f649, %f633;
	ld.shared.f32 	%f651, [%r6+6032];
	fma.rn.f32 	%f652, %f638, %f651, %f635;
	ld.shared.f32 	%f653, [%r6+7056];
	fma.rn.f32 	%f654, %f638, %f653, %f637;
	ld.shared.f32 	%f655, [%r5+9216];
	ld.shared.f32 	%f656, [%r6+-108];
	fma.rn.f32 	%f657, %f655, %f656, %f640;
	ld.shared.f32 	%f658, [%r6+916];
	fma.rn.f32 	%f659, %f655, %f658, %f642;
	ld.shared.f32 	%f660, [%r6+1940];
	fma.rn.f32 	%f661, %f655, %f660, %f644;
	ld.shared.f32 	%f662, [%r6+2964];
	fma.rn.f32 	%f663, %f655, %f662, %f646;
	ld.shared.f32 	%f664, [%r6+3988];
	fma.rn.f32 	%f665, %f655, %f664, %f648;
	ld.shared.f32 	%f666, [%r6+5012];
	fma.rn.f32 	%f667, %f655, %f666, %f650;
	ld.shared.f32 	%f668, [%r6+6036];
	fma.rn.f32 	%f669, %f655, %f668, %f652;
	ld.shared.f32 	%f670, [%r6+7060];
	fma.rn.f32 	%f671, %f655, %f670, %f654;
	ld.shared.f32 	%f672, [%r5+9472];
	ld.shared.f32 	%f673, [%r6+-104];
	fma.rn.f32 	%f674, %f672, %f673, %f657;
	ld.shared.f32 	%f675, [%r6+920];
	fma.rn.f32 	%f676, %f672, %f675, %f659;
	ld.shared.f32 	%f677, [%r6+1944];
	fma.rn.f32 	%f678, %f672, %f677, %f661;
	ld.shared.f32 	%f679, [%r6+2968];
	fma.rn.f32 	%f680, %f672, %f679, %f663;
	ld.shared.f32 	%f681, [%r6+3992];
	fma.rn.f32 	%f682, %f672, %f681, %f665;
	ld.shared.f32 	%f683, [%r6+5016];
	fma.rn.f32 	%f684, %f672, %f683, %f667;
	ld.shared.f32 	%f685, [%r6+6040];
	fma.rn.f32 	%f686, %f672, %f685, %f669;
	ld.shared.f32 	%f687, [%r6+7064];
	fma.rn.f32 	%f688, %f672, %f687, %f671;
	ld.shared.f32 	%f689, [%r5+9728];
	ld.shared.f32 	%f690, [%r6+-100];
	fma.rn.f32 	%f691, %f689, %f690, %f674;
	ld.shared.f32 	%f692, [%r6+924];
	fma.rn.f32 	%f693, %f689, %f692, %f676;
	ld.shared.f32 	%f694, [%r6+1948];
	fma.rn.f32 	%f695, %f689, %f694, %f678;
	ld.shared.f32 	%f696, [%r6+2972];
	fma.rn.f32 	%f697, %f689, %f696, %f680;
	ld.shared.f32 	%f698, [%r6+3996];
	fma.rn.f32 	%f699, %f689, %f698, %f682;
	ld.shared.f32 	%f700, [%r6+5020];
	fma.rn.f32 	%f701, %f689, %f700, %f684;
	ld.shared.f32 	%f702, [%r6+6044];
	fma.rn.f32 	%f703, %f689, %f702, %f686;
	ld.shared.f32 	%f704, [%r6+7068];
	fma.rn.f32 	%f705, %f689, %f704, %f688;
	ld.shared.f32 	%f706, [%r5+9984];
	ld.shared.f32 	%f707, [%r6+-96];
	fma.rn.f32 	%f708, %f706, %f707, %f691;
	ld.shared.f32 	%f709, [%r6+928];
	fma.rn.f32 	%f710, %f706, %f709, %f693;
	ld.shared.f32 	%f711, [%r6+1952];
	fma.rn.f32 	%f712, %f706, %f711, %f695;
	ld.shared.f32 	%f713, [%r6+2976];
	fma.rn.f32 	%f714, %f706, %f713, %f697;
	ld.shared.f32 	%f715, [%r6+4000];
	fma.rn.f32 	%f716, %f706, %f715, %f699;
	ld.shared.f32 	%f717, [%r6+5024];
	fma.rn.f32 	%f718, %f706, %f717, %f701;
	ld.shared.f32 	%f719, [%r6+6048];
	fma.rn.f32 	%f720, %f706, %f719, %f703;
	ld.shared.f32 	%f721, [%r6+7072];
	fma.rn.f32 	%f722, %f706, %f721, %f705;
	ld.shared.f32 	%f723, [%r5+10240];
	ld.shared.f32 	%f724, [%r6+-92];
	fma.rn.f32 	%f725, %f723, %f724, %f708;
	ld.shared.f32 	%f726, [%r6+932];
	fma.rn.f32 	%f727, %f723, %f726, %f710;
	ld.shared.f32 	%f728, [%r6+1956];
	fma.rn.f32 	%f729, %f723, %f728, %f712;
	ld.shared.f32 	%f730, [%r6+2980];
	fma.rn.f32 	%f731, %f723, %f730, %f714;
	ld.shared.f32 	%f732, [%r6+4004];
	fma.rn.f32 	%f733, %f723, %f732, %f716;
	ld.shared.f32 	%f734, [%r6+5028];
	fma.rn.f32 	%f735, %f723, %f734, %f718;
	ld.shared.f32 	%f736, [%r6+6052];
	fma.rn.f32 	%f737, %f723, %f736, %f720;
	ld.shared.f32 	%f738, [%r6+7076];
	fma.rn.f32 	%f739, %f723, %f738, %f722;
	ld.shared.f32 	%f740, [%r5+10496];
	ld.shared.f32 	%f741, [%r6+-88];
	fma.rn.f32 	%f742, %f740, %f741, %f725;
	ld.shared.f32 	%f743, [%r6+936];
	fma.rn.f32 	%f744, %f740, %f743, %f727;
	ld.shared.f32 	%f745, [%r6+1960];
	fma.rn.f32 	%f746, %f740, %f745, %f729;
	ld.shared.f32 	%f747, [%r6+2984];
	fma.rn.f32 	%f748, %f740, %f747, %f731;
	ld.shared.f32 	%f749, [%r6+4008];
	fma.rn.f32 	%f750, %f740, %f749, %f733;
	ld.shared.f32 	%f751, [%r6+5032];
	fma.rn.f32 	%f752, %f740, %f751, %f735;
	ld.shared.f32 	%f753, [%r6+6056];
	fma.rn.f32 	%f754, %f740, %f753, %f737;
	ld.shared.f32 	%f755, [%r6+7080];
	fma.rn.f32 	%f756, %f740, %f755, %f739;
	ld.shared.f32 	%f757, [%r5+10752];
	ld.shared.f32 	%f758, [%r6+-84];
	fma.rn.f32 	%f759, %f757, %f758, %f742;
	ld.shared.f32 	%f760, [%r6+940];
	fma.rn.f32 	%f761, %f757, %f760, %f744;
	ld.shared.f32 	%f762, [%r6+1964];
	fma.rn.f32 	%f763, %f757, %f762, %f746;
	ld.shared.f32 	%f764, [%r6+2988];
	fma.rn.f32 	%f765, %f757, %f764, %f748;
	ld.shared.f32 	%f766, [%r6+4012];
	fma.rn.f32 	%f767, %f757, %f766, %f750;
	ld.shared.f32 	%f768, [%r6+5036];
	fma.rn.f32 	%f769, %f757, %f768, %f752;
	ld.shared.f32 	%f770, [%r6+6060];
	fma.rn.f32 	%f771, %f757, %f770, %f754;
	ld.shared.f32 	%f772, [%r6+7084];
	fma.rn.f32 	%f773, %f757, %f772, %f756;
	ld.shared.f32 	%f774, [%r5+11008];
	ld.shared.f32 	%f775, [%r6+-80];
	fma.rn.f32 	%f776, %f774, %f775, %f759;
	ld.shared.f32 	%f777, [%r6+944];
	fma.rn.f32 	%f778, %f774, %f777, %f761;
	ld.shared.f32 	%f779, [%r6+1968];
	fma.rn.f32 	%f780, %f774, %f779, %f763;
	ld.shared.f32 	%f781, [%r6+2992];
	fma.rn.f32 	%f782, %f774, %f781, %f765;
	ld.shared.f32 	%f783, [%r6+4016];
	fma.rn.f32 	%f784, %f774, %f783, %f767;
	ld.shared.f32 	%f785, [%r6+5040];
	fma.rn.f32 	%f786, %f774, %f785, %f769;
	ld.shared.f32 	%f787, [%r6+6064];
	fma.rn.f32 	%f788, %f774, %f787, %f771;
	ld.shared.f32 	%f789, [%r6+7088];
	fma.rn.f32 	%f790, %f774, %f789, %f773;
	ld.shared.f32 	%f791, [%r5+11264];
	ld.shared.f32 	%f792, [%r6+-76];
	fma.rn.f32 	%f793, %f791, %f792, %f776;
	ld.shared.f32 	%f794, [%r6+948];
	fma.rn.f32 	%f795, %f791, %f794, %f778;
	ld.shared.f32 	%f796, [%r6+1972];
	fma.rn.f32 	%f797, %f791, %f796, %f780;
	ld.shared.f32 	%f798, [%r6+2996];
	fma.rn.f32 	%f799, %f791, %f798, %f782;
	ld.shared.f32 	%f800, [%r6+4020];
	fma.rn.f32 	%f801, %f791, %f800, %f784;
	ld.shared.f32 	%f802, [%r6+5044];
	fma.rn.f32 	%f803, %f791, %f802, %f786;
	ld.shared.f32 	%f804, [%r6+6068];
	fma.rn.f32 	%f805, %f791, %f804, %f788;
	ld.shared.f32 	%f806, [%r6+7092];
	fma.rn.f32 	%f807, %f791, %f806, %f790;
	ld.shared.f32 	%f808, [%r5+11520];
	ld.shared.f32 	%f809, [%r6+-72];
	fma.rn.f32 	%f810, %f808, %f809, %f793;
	ld.shared.f32 	%f811, [%r6+952];
	fma.rn.f32 	%f812, %f808, %f811, %f795;
	ld.shared.f32 	%f813, [%r6+1976];
	fma.rn.f32 	%f814, %f808, %f813, %f797;
	ld.shared.f32 	%f815, [%r6+3000];
	fma.rn.f32 	%f816, %f808, %f815, %f799;
	ld.shared.f32 	%f817, [%r6+4024];
	fma.rn.f32 	%f818, %f808, %f817, %f801;
	ld.shared.f32 	%f819, [%r6+5048];
	fma.rn.f32 	%f820, %f808, %f819, %f803;
	ld.shared.f32 	%f821, [%r6+6072];
	fma.rn.f32 	%f822, %f808, %f821, %f805;
	ld.shared.f32 	%f823, [%r6+7096];
	fma.rn.f32 	%f824, %f808, %f823, %f807;
	ld.shared.f32 	%f825, [%r5+11776];
	ld.shared.f32 	%f826, [%r6+-68];
	fma.rn.f32 	%f827, %f825, %f826, %f810;
	ld.shared.f32 	%f828, [%r6+956];
	fma.rn.f32 	%f829, %f825, %f828, %f812;
	ld.shared.f32 	%f830, [%r6+1980];
	fma.rn.f32 	%f831, %f825, %f830, %f814;
	ld.shared.f32 	%f832, [%r6+3004];
	fma.rn.f32 	%f833, %f825, %f832, %f816;
	ld.shared.f32 	%f834, [%r6+4028];
	fma.rn.f32 	%f835, %f825, %f834, %f818;
	ld.shared.f32 	%f836, [%r6+5052];
	fma.rn.f32 	%f837, %f825, %f836, %f820;
	ld.shared.f32 	%f838, [%r6+6076];
	fma.rn.f32 	%f839, %f825, %f838, %f822;
	ld.shared.f32 	%f840, [%r6+7100];
	fma.rn.f32 	%f841, %f825, %f840, %f824;
	ld.shared.f32 	%f842, [%r5+12032];
	ld.shared.f32 	%f843, [%r6+-64];
	fma.rn.f32 	%f844, %f842, %f843, %f827;
	ld.shared.f32 	%f845, [%r6+960];
	fma.rn.f32 	%f846, %f842, %f845, %f829;
	ld.shared.f32 	%f847, [%r6+1984];
	fma.rn.f32 	%f848, %f842, %f847, %f831;
	ld.shared.f32 	%f849, [%r6+3008];
	fma.rn.f32 	%f850, %f842, %f849, %f833;
	ld.shared.f32 	%f851, [%r6+4032];
	fma.rn.f32 	%f852, %f842, %f851, %f835;
	ld.shared.f32 	%f853, [%r6+5056];
	fma.rn.f32 	%f854, %f842, %f853, %f837;
	ld.shared.f32 	%f855, [%r6+6080];
	fma.rn.f32 	%f856, %f842, %f855, %f839;
	ld.shared.f32 	%f857, [%r6+7104];
	fma.rn.f32 	%f858, %f842, %f857, %f841;
	ld.shared.f32 	%f859, [%r5+12288];
	ld.shared.f32 	%f860, [%r6+-60];
	fma.rn.f32 	%f861, %f859, %f860, %f844;
	ld.shared.f32 	%f862, [%r6+964];
	fma.rn.f32 	%f863, %f859, %f862, %f846;
	ld.shared.f32 	%f864, [%r6+1988];
	fma.rn.f32 	%f865, %f859, %f864, %f848;
	ld.shared.f32 	%f866, [%r6+3012];
	fma.rn.f32 	%f867, %f859, %f866, %f850;
	ld.shared.f32 	%f868, [%r6+4036];
	fma.rn.f32 	%f869, %f859, %f868, %f852;
	ld.shared.f32 	%f870, [%r6+5060];
	fma.rn.f32 	%f871, %f859, %f870, %f854;
	ld.shared.f32 	%f872, [%r6+6084];
	fma.rn.f32 	%f873, %f859, %f872, %f856;
	ld.shared.f32 	%f874, [%r6+7108];
	fma.rn.f32 	%f875, %f859, %f874, %f858;
	ld.shared.f32 	%f876, [%r5+12544];
	ld.shared.f32 	%f877, [%r6+-56];
	fma.rn.f32 	%f878, %f876, %f877, %f861;
	ld.shared.f32 	%f879, [%r6+968];
	fma.rn.f32 	%f880, %f876, %f879, %f863;
	ld.shared.f32 	%f881, [%r6+1992];
	fma.rn.f32 	%f882, %f876, %f881, %f865;
	ld.shared.f32 	%f883, [%r6+3016];
	fma.rn.f32 	%f884, %f876, %f883, %f867;
	ld.shared.f32 	%f885, [%r6+4040];
	fma.rn.f32 	%f886, %f876, %f885, %f869;
	ld.shared.f32 	%f887, [%r6+5064];
	fma.rn.f32 	%f888, %f876, %f887, %f871;
	ld.shared.f32 	%f889, [%r6+6088];
	fma.rn.f32 	%f890, %f876, %f889, %f873;
	ld.shared.f32 	%f891, [%r6+7112];
	fma.rn.f32 	%f892, %f876, %f891, %f875;
	ld.shared.f32 	%f893, [%r5+12800];
	ld.shared.f32 	%f894, [%r6+-52];
	fma.rn.f32 	%f895, %f893, %f894, %f878;
	ld.shared.f32 	%f896, [%r6+972];
	fma.rn.f32 	%f897, %f893, %f896, %f880;
	ld.shared.f32 	%f898, [%r6+1996];
	fma.rn.f32 	%f899, %f893, %f898, %f882;
	ld.shared.f32 	%f900, [%r6+3020];
	fma.rn.f32 	%f901, %f893, %f900, %f884;
	ld.shared.f32 	%f902, [%r6+4044];
	fma.rn.f32 	%f903, %f893, %f902, %f886;
	ld.shared.f32 	%f904, [%r6+5068];
	fma.rn.f32 	%f905, %f893, %f904, %f888;
	ld.shared.f32 	%f906, [%r6+6092];
	fma.rn.f32 	%f907, %f893, %f906, %f890;
	ld.shared.f32 	%f908, [%r6+7116];
	fma.rn.f32 	%f909, %f893, %f908, %f892;
	ld.shared.f32 	%f910, [%r5+13056];
	ld.shared.f32 	%f911, [%r6+-48];
	fma.rn.f32 	%f912, %f910, %f911, %f895;
	ld.shared.f32 	%f913, [%r6+976];
	fma.rn.f32 	%f914, %f910, %f913, %f897;
	ld.shared.f32 	%f915, [%r6+2000];
	fma.rn.f32 	%f916, %f910, %f915, %f899;
	ld.shared.f32 	%f917, [%r6+3024];
	fma.rn.f32 	%f918, %f910, %f917, %f901;
	ld.shared.f32 	%f919, [%r6+4048];
	fma.rn.f32 	%f920, %f910, %f919, %f903;
	ld.shared.f32 	%f921, [%r6+5072];
	fma.rn.f32 	%f922, %f910, %f921, %f905;
	ld.shared.f32 	%f923, [%r6+6096];
	fma.rn.f32 	%f924, %f910, %f923, %f907;
	ld.shared.f32 	%f925, [%r6+7120];
	fma.rn.f32 	%f926, %f910, %f925, %f909;
	ld.shared.f32 	%f927, [%r5+13312];
	ld.shared.f32 	%f928, [%r6+-44];
	fma.rn.f32 	%f929, %f927, %f928, %f912;
	ld.shared.f32 	%f930, [%r6+980];
	fma.rn.f32 	%f931, %f927, %f930, %f914;
	ld.shared.f32 	%f932, [%r6+2004];
	fma.rn.f32 	%f933, %f927, %f932, %f916;
	ld.shared.f32 	%f934, [%r6+3028];
	fma.rn.f32 	%f935, %f927, %f934, %f918;
	ld.shared.f32 	%f936, [%r6+4052];
	fma.rn.f32 	%f937, %f927, %f936, %f920;
	ld.shared.f32 	%f938, [%r6+5076];
	fma.rn.f32 	%f939, %f927, %f938, %f922;
	ld.shared.f32 	%f940, [%r6+6100];
	fma.rn.f32 	%f941, %f927, %f940, %f924;
	ld.shared.f32 	%f942, [%r6+7124];
	fma.rn.f32 	%f943, %f927, %f942, %f926;
	ld.shared.f32 	%f944, [%r5+13568];
	ld.shared.f32 	%f945, [%r6+-40];
	fma.rn.f32 	%f946, %f944, %f945, %f929;
	ld.shared.f32 	%f947, [%r6+984];
	fma.rn.f32 	%f948, %f944, %f947, %f931;
	ld.shared.f32 	%f949, [%r6+2008];
	fma.rn.f32 	%f950, %f944, %f949, %f933;
	ld.shared.f32 	%f951, [%r6+3032];
	fma.rn.f32 	%f952, %f944, %f951, %f935;
	ld.shared.f32 	%f953, [%r6+4056];
	fma.rn.f32 	%f954, %f944, %f953, %f937;
	ld.shared.f32 	%f955, [%r6+5080];
	fma.rn.f32 	%f956, %f944, %f955, %f939;
	ld.shared.f32 	%f957, [%r6+6104];
	fma.rn.f32 	%f958, %f944, %f957, %f941;
	ld.shared.f32 	%f959, [%r6+7128];
	fma.rn.f32 	%f960, %f944, %f959, %f943;
	ld.shared.f32 	%f961, [%r5+13824];
	ld.shared.f32 	%f962, [%r6+-36];
	fma.rn.f32 	%f963, %f961, %f962, %f946;
	ld.shared.f32 	%f964, [%r6+988];
	fma.rn.f32 	%f965, %f961, %f964, %f948;
	ld.shared.f32 	%f966, [%r6+2012];
	fma.rn.f32 	%f967, %f961, %f966, %f950;
	ld.shared.f32 	%f968, [%r6+3036];
	fma.rn.f32 	%f969, %f961, %f968, %f952;
	ld.shared.f32 	%f970, [%r6+4060];
	fma.rn.f32 	%f971, %f961, %f970, %f954;
	ld.shared.f32 	%f972, [%r6+5084];
	fma.rn.f32 	%f973, %f961, %f972, %f956;
	ld.shared.f32 	%f974, [%r6+6108];
	fma.rn.f32 	%f975, %f961, %f974, %f958;
	ld.shared.f32 	%f976, [%r6+7132];
	fma.rn.f32 	%f977, %f961, %f976, %f960;
	ld.shared.f32 	%f978, [%r5+14080];
	ld.shared.f32 	%f979, [%r6+-32];
	fma.rn.f32 	%f980, %f978, %f979, %f963;
	ld.shared.f32 	%f981, [%r6+992];
	fma.rn.f32 	%f982, %f978, %f981, %f965;
	ld.shared.f32 	%f983, [%r6+2016];
	fma.rn.f32 	%f984, %f978, %f983, %f967;
	ld.shared.f32 	%f985, [%r6+3040];
	fma.rn.f32 	%f986, %f978, %f985, %f969;
	ld.shared.f32 	%f987, [%r6+4064];
	fma.rn.f32 	%f988, %f978, %f987, %f971;
	ld.shared.f32 	%f989, [%r6+5088];
	fma.rn.f32 	%f990, %f978, %f989, %f973;
	ld.shared.f32 	%f991, [%r6+6112];
	fma.rn.f32 	%f992, %f978, %f991, %f975;
	ld.shared.f32 	%f993, [%r6+7136];
	fma.rn.f32 	%f994, %f978, %f993, %f977;
	ld.shared.f32 	%f995, [%r5+14336];
	ld.shared.f32 	%f996, [%r6+-28];
	fma.rn.f32 	%f997, %f995, %f996, %f980;
	ld.shared.f32 	%f998, [%r6+996];
	fma.rn.f32 	%f999, %f995, %f998, %f982;
	ld.shared.f32 	%f1000, [%r6+2020];
	fma.rn.f32 	%f1001, %f995, %f1000, %f984;
	ld.shared.f32 	%f1002, [%r6+3044];
	fma.rn.f32 	%f1003, %f995, %f1002, %f986;
	ld.shared.f32 	%f1004, [%r6+4068];
	fma.rn.f32 	%f1005, %f995, %f1004, %f988;
	ld.shared.f32 	%f1006, [%r6+5092];
	fma.rn.f32 	%f1007, %f995, %f1006, %f990;
	ld.shared.f32 	%f1008, [%r6+6116];
	fma.rn.f32 	%f1009, %f995, %f1008, %f992;
	ld.shared.f32 	%f1010, [%r6+7140];
	fma.rn.f32 	%f1011, %f995, %f1010, %f994;
	ld.shared.f32 	%f1012, [%r5+14592];
	ld.shared.f32 	%f1013, [%r6+-24];
	fma.rn.f32 	%f1014, %f1012, %f1013, %f997;
	ld.shared.f32 	%f1015, [%r6+1000];
	fma.rn.f32 	%f1016, %f1012, %f1015, %f999;
	ld.shared.f32 	%f1017, [%r6+2024];
	fma.rn.f32 	%f1018, %f1012, %f1017, %f1001;
	ld.shared.f32 	%f1019, [%r6+3048];
	fma.rn.f32 	%f1020, %f1012, %f1019, %f1003;
	ld.shared.f32 	%f1021, [%r6+4072];
	fma.rn.f32 	%f1022, %f1012, %f1021, %f1005;
	ld.shared.f32 	%f1023, [%r6+5096];
	fma.rn.f32 	%f1024, %f1012, %f1023, %f1007;
	ld.shared.f32 	%f1025, [%r6+6120];
	fma.rn.f32 	%f1026, %f1012, %f1025, %f1009;
	ld.shared.f32 	%f1027, [%r6+7144];
	fma.rn.f32 	%f1028, %f1012, %f1027, %f1011;
	ld.shared.f32 	%f1029, [%r5+14848];
	ld.shared.f32 	%f1030, [%r6+-20];
	fma.rn.f32 	%f1031, %f1029, %f1030, %f1014;
	ld.shared.f32 	%f1032, [%r6+1004];
	fma.rn.f32 	%f1033, %f1029, %f1032, %f1016;
	ld.shared.f32 	%f1034, [%r6+2028];
	fma.rn.f32 	%f1035, %f1029, %f1034, %f1018;
	ld.shared.f32 	%f1036, [%r6+3052];
	fma.rn.f32 	%f1037, %f1029, %f1036, %f1020;
	ld.shared.f32 	%f1038, [%r6+4076];
	fma.rn.f32 	%f1039, %f1029, %f1038, %f1022;
	ld.shared.f32 	%f1040, [%r6+5100];
	fma.rn.f32 	%f1041, %f1029, %f1040, %f1024;
	ld.shared.f32 	%f1042, [%r6+6124];
	fma.rn.f32 	%f1043, %f1029, %f1042, %f1026;
	ld.shared.f32 	%f1044, [%r6+7148];
	fma.rn.f32 	%f1045, %f1029, %f1044, %f1028;
	ld.shared.f32 	%f1046, [%r5+15104];
	ld.shared.f32 	%f1047, [%r6+-16];
	fma.rn.f32 	%f1048, %f1046, %f1047, %f1031;
	ld.shared.f32 	%f1049, [%r6+1008];
	fma.rn.f32 	%f1050, %f1046, %f1049, %f1033;
	ld.shared.f32 	%f1051, [%r6+2032];
	fma.rn.f32 	%f1052, %f1046, %f1051, %f1035;
	ld.shared.f32 	%f1053, [%r6+3056];
	fma.rn.f32 	%f1054, %f1046, %f1053, %f1037;
	ld.shared.f32 	%f1055, [%r6+4080];
	fma.rn.f32 	%f1056, %f1046, %f1055, %f1039;
	ld.shared.f32 	%f1057, [%r6+5104];
	fma.rn.f32 	%f1058, %f1046, %f1057, %f1041;
	ld.shared.f32 	%f1059, [%r6+6128];
	fma.rn.f32 	%f1060, %f1046, %f1059, %f1043;
	ld.shared.f32 	%f1061, [%r6+7152];
	fma.rn.f32 	%f1062, %f1046, %f1061, %f1045;
	ld.shared.f32 	%f1063, [%r5+15360];
	ld.shared.f32 	%f1064, [%r6+-12];
	fma.rn.f32 	%f1065, %f1063, %f1064, %f1048;
	ld.shared.f32 	%f1066, [%r6+1012];
	fma.rn.f32 	%f1067, %f1063, %f1066, %f1050;
	ld.shared.f32 	%f1068, [%r6+2036];
	fma.rn.f32 	%f1069, %f1063, %f1068, %f1052;
	ld.shared.f32 	%f1070, [%r6+3060];
	fma.rn.f32 	%f1071, %f1063, %f1070, %f1054;
	ld.shared.f32 	%f1072, [%r6+4084];
	fma.rn.f32 	%f1073, %f1063, %f1072, %f1056;
	ld.shared.f32 	%f1074, [%r6+5108];
	fma.rn.f32 	%f1075, %f1063, %f1074, %f1058;
	ld.shared.f32 	%f1076, [%r6+6132];
	fma.rn.f32 	%f1077, %f1063, %f1076, %f1060;
	ld.shared.f32 	%f1078, [%r6+7156];
	fma.rn.f32 	%f1079, %f1063, %f1078, %f1062;
	ld.shared.f32 	%f1080, [%r5+15616];
	ld.shared.f32 	%f1081, [%r6+-8];
	fma.rn.f32 	%f1082, %f1080, %f1081, %f1065;
	ld.shared.f32 	%f1083, [%r6+1016];
	fma.rn.f32 	%f1084, %f1080, %f1083, %f1067;
	ld.shared.f32 	%f1085, [%r6+2040];
	fma.rn.f32 	%f1086, %f1080, %f1085, %f1069;
	ld.shared.f32 	%f1087, [%r6+3064];
	fma.rn.f32 	%f1088, %f1080, %f1087, %f1071;
	ld.shared.f32 	%f1089, [%r6+4088];
	fma.rn.f32 	%f1090, %f1080, %f1089, %f1073;
	ld.shared.f32 	%f1091, [%r6+5112];
	fma.rn.f32 	%f1092, %f1080, %f1091, %f1075;
	ld.shared.f32 	%f1093, [%r6+6136];
	fma.rn.f32 	%f1094, %f1080, %f1093, %f1077;
	ld.shared.f32 	%f1095, [%r6+7160];
	fma.rn.f32 	%f1096, %f1080, %f1095, %f1079;
	ld.shared.f32 	%f1097, [%r5+15872];
	ld.shared.f32 	%f1098, [%r6+-4];
	fma.rn.f32 	%f1099, %f1097, %f1098, %f1082;
	ld.shared.f32 	%f1100, [%r6+1020];
	fma.rn.f32 	%f1101, %f1097, %f1100, %f1084;
	ld.shared.f32 	%f1102, [%r6+2044];
	fma.rn.f32 	%f1103, %f1097, %f1102, %f1086;
	ld.shared.f32 	%f1104, [%r6+3068];
	fma.rn.f32 	%f1105, %f1097, %f1104, %f1088;
	ld.shared.f32 	%f1106, [%r6+4092];
	fma.rn.f32 	%f1107, %f1097, %f1106, %f1090;
	ld.shared.f32 	%f1108, [%r6+5116];
	fma.rn.f32 	%f1109, %f1097, %f1108, %f1092;
	ld.shared.f32 	%f1110, [%r6+6140];
	fma.rn.f32 	%f1111, %f1097, %f1110, %f1094;
	ld.shared.f32 	%f1112, [%r6+7164];
	fma.rn.f32 	%f1113, %f1097, %f1112, %f1096;
	ld.shared.f32 	%f1114, [%r5+16128];
	ld.shared.f32 	%f1115, [%r6];
	fma.rn.f32 	%f1138, %f1114, %f1115, %f1099;
	ld.shared.f32 	%f1116, [%r6+1024];
	fma.rn.f32 	%f1137, %f1114, %f1116, %f1101;
	ld.shared.f32 	%f1117, [%r6+2048];
	fma.rn.f32 	%f1136, %f1114, %f1117, %f1103;
	ld.shared.f32 	%f1118, [%r6+3072];
	fma.rn.f32 	%f1135, %f1114, %f1118, %f1105;
	ld.shared.f32 	%f1119, [%r6+4096];
	fma.rn.f32 	%f1134, %f1114, %f1119, %f1107;
	ld.shared.f32 	%f1120, [%r6+5120];
	fma.rn.f32 	%f1133, %f1114, %f1120, %f1109;
	ld.shared.f32 	%f1121, [%r6+6144];
	fma.rn.f32 	%f1132, %f1114, %f1121, %f1111;
	ld.shared.f32 	%f1122, [%r6+7168];
	fma.rn.f32 	%f1131, %f1114, %f1122, %f1113;
	bar.sync 	0;
	add.s32 	%r125, %r125, 1;
	setp.ne.s32 	%p2, %r125, 0;
	add.s32 	%r124, %r124, %r11;
	add.s32 	%r123, %r123, %r11;
	add.s32 	%r122, %r122, %r11;
	add.s32 	%r121, %r121, %r11;
	add.s32 	%r120, %r120, %r11;
	add.s32 	%r119, %r119, %r11;
	add.s32 	%r118, %r118, %r11;
	add.s32 	%r117, %r117, %r11;
	add.s32 	%r116, %r116, 64;
	add.s32 	%r115, %r115, 64;
	add.s32 	%r114, %r114, 64;
	add.s32 	%r113, %r113, 64;
	add.s32 	%r112, %r112, 64;
	add.s32 	%r111, %r111, 64;
	add.s32 	%r110, %r110, 64;
	add.s32 	%r109, %r109, 64;
	@%p2 bra 	$L__BB1_2;
$L__BB1_3:
	ld.param.u32 	%r108, [_Z10sgemm_6_cmPfjS_jS_jjjj_param_5];
	ld.param.u64 	%rd56, [_Z10sgemm_6_cmPfjS_jS_jjjj_param_4];
	cvta.to.global.u64 	%rd38, %rd56;
	add.s32 	%r96, %r3, %r1;
	mad.lo.s32 	%r97, %r4, %r108, %r96;
	mul.wide.u32 	%rd39, %r97, 4;
	add.s64 	%rd40, %rd38, %rd39;
	st.global.f32 	[%rd40], %f1138;
	shl.b32 	%r98, %r108, 2;
	add.s32 	%r99, %r97, %r98;
	mul.wide.u32 	%rd41, %r99, 4;
	add.s64 	%rd42, %rd38, %rd41;
	st.global.f32 	[%rd42], %f1137;
	shl.b32 	%r100, %r108, 3;
	add.s32 	%r101, %r97, %r100;
	mul.wide.u32 	%rd43, %r101, 4;
	add.s64 	%rd44, %rd38, %rd43;
	st.global.f32 	[%rd44], %f1136;
	add.s32 	%r102, %r101, %r98;
	mul.wide.u32 	%rd45, %r102, 4;
	add.s64 	%rd46, %rd38, %rd45;
	st.global.f32 	[%rd46], %f1135;
	shl.b32 	%r103, %r108, 4;
	add.s32 	%r104, %r97, %r103;
	mul.wide.u32 	%rd47, %r104, 4;
	add.s64 	%rd48, %rd38, %rd47;
	st.global.f32 	[%rd48], %f1134;
	add.s32 	%r105, %r104, %r98;
	mul.wide.u32 	%rd49, %r105, 4;
	add.s64 	%rd50, %rd38, %rd49;
	st.global.f32 	[%rd50], %f1133;
	add.s32 	%r106, %r104, %r100;
	mul.wide.u32 	%rd51, %r106, 4;
	add.s64 	%rd52, %rd38, %rd51;
	st.global.f32 	[%rd52], %f1132;
	add.s32 	%r107, %r106, %r98;
	mul.wide.u32 	%rd53, %r107, 4;
	add.s64 	%rd54, %rd38, %rd53;
	st.global.f32 	[%rd54], %f1131;
	ret;

}
	// .globl	_Z9transposejjPKfPf
.visible .entry _Z9transposejjPKfPf(
	.param .u32 _Z9transposejjPKfPf_param_0,
	.param .u32 _Z9transposejjPKfPf_param_1,
	.param .u64 .ptr .align 1 _Z9transposejjPKfPf_param_2,
	.param .u64 .ptr .align 1 _Z9transposejjPKfPf_param_3
)
{
	.reg .pred 	%p<7>;
	.reg .b32 	%r<27>;
	.reg .b32 	%f<3>;
	.reg .b64 	%rd<9>;
	// demoted variable
	.shared .align 4 .b8 _ZZ9transposejjPKfPfE6buffer[1024];
	ld.param.u32 	%r9, [_Z9transposejjPKfPf_param_0];
	ld.param.u32 	%r11, [_Z9transposejjPKfPf_param_1];
	ld.param.u64 	%rd1, [_Z9transposejjPKfPf_param_2];
	ld.param.u64 	%rd2, [_Z9transposejjPKfPf_param_3];
	mov.u32 	%r1, %tid.x;
	mov.u32 	%r2, %tid.y;
	mov.u32 	%r12, %ctaid.x;
	shl.b32 	%r3, %r12, 4;
	add.s32 	%r4, %r3, %r1;
	mov.u32 	%r13, %ctaid.y;
	shl.b32 	%r5, %r13, 4;
	add.s32 	%r14, %r5, %r2;
	setp.ge.u32 	%p1, %r4, %r9;
	setp.ge.u32 	%p2, %r14, %r11;
	or.pred  	%p3, %p1, %p2;
	@%p3 bra 	$L__BB2_2;
	cvta.to.global.u64 	%rd3, %rd1;
	mad.lo.s32 	%r15, %r14, %r9, %r4;
	mul.wide.u32 	%rd4, %r15, 4;
	add.s64 	%rd5, %rd3, %rd4;
	ld.global.f32 	%f1, [%rd5];
	shl.b32 	%r16, %r2, 6;
	mov.u32 	%r17, _ZZ9transposejjPKfPfE6buffer;
	add.s32 	%r18, %r17, %r16;
	shl.b32 	%r19, %r1, 2;
	add.s32 	%r20, %r18, %r19;
	st.shared.f32 	[%r20], %f1;
$L__BB2_2:
	bar.sync 	0;
	add.s32 	%r7, %r5, %r1;
	add.s32 	%r8, %r3, %r2;
	setp.ge.u32 	%p4, %r7, %r11;
	setp.ge.u32 	%p5, %r8, %r9;
	or.pred  	%p6, %p5, %p4;
	@%p6 bra 	$L__BB2_4;
	shl.b32 	%r21, %r1, 6;
	mov.u32 	%r22, _ZZ9transposejjPKfPfE6buffer;
	add.s32 	%r23, %r22, %r21;
	shl.b32 	%r24, %r2, 2;
	add.s32 	%r25, %r23, %r24;
	ld.shared.f32 	%f2, [%r25];
	mad.lo.s32 	%r26, %r11, %r8, %r7;
	cvta.to.global.u64 	%rd6, %rd2;
	mul.wide.u32 	%rd7, %r26, 4;
	add.s64 	%rd8, %rd6, %rd7;
	st.global.f32 	[%rd8], %f2;
$L__BB2_4:
	ret;

}
	// .globl	_Z13sgemm_7_reg2DPfjS_jS_jjjj
.visible .entry _Z13sgemm_7_reg2DPfjS_jS_jjjj(
	.param .u64 .ptr .align 1 _Z13sgemm_7_reg2DPfjS_jS_jjjj_param_0,
	.param .u32 _Z13sgemm_7_reg2DPfjS_jS_jjjj_param_1,
	.param .u64 .ptr .align 1 _Z13sgemm_7_reg2DPfjS_jS_jjjj_param_2,
	.param .u32 _Z13sgemm_7_reg2DPfjS_jS_jjjj_param_3,
	.param .u64 .ptr .align 1 _Z13sgemm_7_reg2DPfjS_jS_jjjj_param_4,
	.param .u32 _Z13sgemm_7_reg2DPfjS_jS_jjjj_param_5,
	.param .u32 _Z13sgemm_7_reg2DPfjS_jS_jjjj_param_6,
	.param .u32 _Z13sgemm_7_reg2DPfjS_jS_jjjj_param_7,
	.param .u32 _Z13sgemm_7_reg2DPfjS_jS_jjjj_param_8
)
{
	.reg .pred 	%p<3>;
	.reg .b32 	%r<255>;
	.reg .b32 	%f<730>;
	.reg .b64 	%rd<394>;
	// demoted variable
	.shared .align 4 .b8 _ZZ13sgemm_7_reg2DPfjS_jS_jjjjE2As[16384];
	// demoted variable
	.shared .align 4 .b8 _ZZ13sgemm_7_reg2DPfjS_jS_jjjjE2Bs[17408];
	ld.param.u32 	%r13, [_Z13sgemm_7_reg2DPfjS_jS_jjjj_param_6];
	shr.u32 	%r14, %r13, 5;
	max.u32 	%r1, %r14, 1;
	mov.b32 	%r252, 0;
	mov.f32 	%f602, 0f00000000;
	mov.u32 	%r16, %tid.y;
	mov.u32 	%r17, _ZZ13sgemm_7_reg2DPfjS_jS_jjjjE2Bs;
	mad.lo.s32 	%r18, %r16, 136, %r17;
	add.s32 	%r3, %r18, 8704;
	shl.b32 	%r20, %r16, 3;
	mov.f32 	%f603, %f602;
	mov.f32 	%f604, %f602;
	mov.f32 	%f605, %f602;
	mov.f32 	%f606, %f602;
	mov.f32 	%f607, %f602;
	mov.f32 	%f608, %f602;
	mov.f32 	%f609, %f602;
	mov.f32 	%f610, %f602;
	mov.f32 	%f611, %f602;
	mov.f32 	%f612, %f602;
	mov.f32 	%f613, %f602;
	mov.f32 	%f614, %f602;
	mov.f32 	%f615, %f602;
	mov.f32 	%f616, %f602;
	mov.f32 	%f617, %f602;
	mov.f32 	%f618, %f602;
	mov.f32 	%f619, %f602;
	mov.f32 	%f620, %f602;
	mov.f32 	%f621, %f602;
	mov.f32 	%f622, %f602;
	mov.f32 	%f623, %f602;
	mov.f32 	%f624, %f602;
	mov.f32 	%f625, %f602;
	mov.f32 	%f626, %f602;
	mov.f32 	%f627, %f602;
	mov.f32 	%f628, %f602;
	mov.f32 	%f629, %f602;
	mov.f32 	%f630, %f602;
	mov.f32 	%f631, %f602;
	mov.f32 	%f632, %f602;
	mov.f32 	%f633, %f602;
	mov.f32 	%f634, %f602;
	mov.f32 	%f635, %f602;
	mov.f32 	%f636, %f602;
	mov.f32 	%f637, %f602;
	mov.f32 	%f638, %f602;
	mov.f32 	%f639, %f602;
	mov.f32 	%f640, %f602;
	mov.f32 	%f641, %f602;
	mov.f32 	%f642, %f602;
	mov.f32 	%f643, %f602;
	mov.f32 	%f644, %f602;
	mov.f32 	%f645, %f602;
	mov.f32 	%f646, %f602;
	mov.f32 	%f647, %f602;
	mov.f32 	%f648, %f602;
	mov.f32 	%f649, %f602;
	mov.f32 	%f650, %f602;
	mov.f32 	%f651, %f602;
	mov.f32 	%f652, %f602;
	mov.f32 	%f653, %f602;
	mov.f32 	%f654, %f602;
	mov.f32 	%f655, %f602;
	mov.f32 	%f656, %f602;
	mov.f32 	%f657, %f602;
	mov.f32 	%f658, %f602;
	mov.f32 	%f659, %f602;
	mov.f32 	%f660, %f602;
	mov.f32 	%f661, %f602;
	mov.f32 	%f662, %f602;
	mov.f32 	%f663, %f602;
	mov.f32 	%f664, %f602;
	mov.f32 	%f665, %f602;
	mov.f32 	%f666, %f602;
	mov.f32 	%f667, %f602;
	mov.f32 	%f668, %f602;
	mov.f32 	%f669, %f602;
	mov.f32 	%f670, %f602;
	mov.f32 	%f671, %f602;
	mov.f32 	%f672, %f602;
	mov.f32 	%f673, %f602;
	mov.f32 	%f674, %f602;
	mov.f32 	%f675, %f602;
	mov.f32 	%f676, %f602;
	mov.f32 	%f677, %f602;
	mov.f32 	%f678, %f602;
	mov.f32 	%f679, %f602;
	mov.f32 	%f680, %f602;
	mov.f32 	%f681, %f602;
	mov.f32 	%f682, %f602;
	mov.f32 	%f683, %f602;
	mov.f32 	%f684, %f602;
	mov.f32 	%f685, %f602;
	mov.f32 	%f686, %f602;
	mov.f32 	%f687, %f602;
	mov.f32 	%f688, %f602;
	mov.f32 	%f689, %f602;
	mov.f32 	%f690, %f602;
	mov.f32 	%f691, %f602;
	mov.f32 	%f692, %f602;
	mov.f32 	%f693, %f602;
	mov.f32 	%f694, %f602;
	mov.f32 	%f695, %f602;
	mov.f32 	%f696, %f602;
	mov.f32 	%f697, %f602;
	mov.f32 	%f698, %f602;
	mov.f32 	%f699, %f602;
	mov.f32 	%f700, %f602;
	mov.f32 	%f701, %f602;
	mov.f32 	%f702, %f602;
	mov.f32 	%f703, %f602;
	mov.f32 	%f704, %f602;
	mov.f32 	%f705, %f602;
	mov.f32 	%f706, %f602;
	mov.f32 	%f707, %f602;
	mov.f32 	%f708, %f602;
	mov.f32 	%f709, %f602;
	mov.f32 	%f710, %f602;
	mov.f32 	%f711, %f602;
	mov.f32 	%f712, %f602;
	mov.f32 	%f713, %f602;
	mov.f32 	%f714, %f602;
	mov.f32 	%f715, %f602;
	mov.f32 	%f716, %f602;
	mov.f32 	%f717, %f602;
	mov.f32 	%f718, %f602;
	mov.f32 	%f719, %f602;
	mov.f32 	%f720, %f602;
	mov.f32 	%f721, %f602;
	mov.f32 	%f722, %f602;
	mov.f32 	%f723, %f602;
	mov.f32 	%f724, %f602;
	mov.f32 	%f725, %f602;
	mov.f32 	%f726, %f602;
	mov.f32 	%f727, %f602;
	mov.f32 	%f728, %f602;
	mov.f32 	%f729, %f602;
$L__BB3_1:
	ld.param.u32 	%r250, [_Z13sgemm_7_reg2DPfjS_jS_jjjj_param_3];
	ld.param.u64 	%rd392, [_Z13sgemm_7_reg2DPfjS_jS_jjjj_param_2];
	ld.param.u32 	%r249, [_Z13sgemm_7_reg2DPfjS_jS_jjjj_param_1];
	ld.param.u64 	%rd391, [_Z13sgemm_7_reg2DPfjS_jS_jjjj_param_0];
	shl.b32 	%r19, %r252, 5;
	mov.u32 	%r21, %tid.x;
	add.s32 	%r22, %r20, %r21;
	shr.u32 	%r23, %r22, 7;
	add.s32 	%r24, %r23, %r19;
	and.b32  	%r25, %r22, 127;
	mov.u32 	%r26, %ctaid.x;
	shl.b32 	%r27, %r26, 7;
	or.b32  	%r28, %r25, %r27;
	mad.lo.s32 	%r29, %r24, %r249, %r28;
	cvta.to.global.u64 	%rd4, %rd391;
	mul.wide.u32 	%rd5, %r29, 4;
	add.s64 	%rd6, %rd4, %rd5;
	ld.global.f32 	%f386, [%rd6];
	shl.b32 	%r30, %r22, 2;
	and.b32  	%r31, %r30, 508;
	mov.u32 	%r32, _ZZ13sgemm_7_reg2DPfjS_jS_jjjjE2As;
	add.s32 	%r33, %r32, %r31;
	shl.b32 	%r34, %r23, 9;
	add.s32 	%r35, %r33, %r34;
	st.shared.f32 	[%r35], %f386;
	mov.u32 	%r36, %ctaid.y;
	shl.b32 	%r37, %r36, 7;
	or.b32  	%r38, %r25, %r37;
	mad.lo.s32 	%r39, %r24, %r250, %r38;
	cvta.to.global.u64 	%rd7, %rd392;
	mul.wide.u32 	%rd8, %r39, 4;
	add.s64 	%rd9, %rd7, %rd8;
	ld.global.f32 	%f387, [%rd9];
	mad.lo.s32 	%r40, %r25, 136, %r17;
	shl.b32 	%r41, %r23, 2;
	add.s32 	%r42, %r40, %r41;
	st.shared.f32 	[%r42], %f387;
	add.s32 	%r43, %r29, %r249;
	mul.wide.u32 	%rd10, %r43, 4;
	add.s64 	%rd11, %rd4, %rd10;
	ld.global.f32 	%f388, [%rd11];
	st.shared.f32 	[%r35+512], %f388;
	add.s32 	%r44, %r39, %r250;
	mul.wide.u32 	%rd12, %r44, 4;
	add.s64 	%rd13, %rd7, %rd12;
	ld.global.f32 	%f389, [%rd13];
	st.shared.f32 	[%r42+4], %f389;
	add.s32 	%r45, %r43, %r249;
	mul.wide.u32 	%rd14, %r45, 4;
	add.s64 	%rd15, %rd4, %rd14;
	ld.global.f32 	%f390, [%rd15];
	st.shared.f32 	[%r35+1024], %f390;
	add.s32 	%r46, %r44, %r250;
	mul.wide.u32 	%rd16, %r46, 4;
	add.s64 	%rd17, %rd7, %rd16;
	ld.global.f32 	%f391, [%rd17];
	st.shared.f32 	[%r42+8], %f391;
	add.s32 	%r47, %r45, %r249;
	mul.wide.u32 	%rd18, %r47, 4;
	add.s64 	%rd19, %rd4, %rd18;
	ld.global.f32 	%f392, [%rd19];
	st.shared.f32 	[%r35+1536], %f392;
	add.s32 	%r48, %r46, %r250;
	mul.wide.u32 	%rd20, %r48, 4;
	add.s64 	%rd21, %rd7, %rd20;
	ld.global.f32 	%f393, [%rd21];
	st.shared.f32 	[%r42+12], %f393;
	add.s32 	%r49, %r47, %r249;
	mul.wide.u32 	%rd22, %r49, 4;
	add.s64 	%rd23, %rd4, %rd22;
	ld.global.f32 	%f394, [%rd23];
	st.shared.f32 	[%r35+2048], %f394;
	add.s32 	%r50, %r48, %r250;
	mul.wide.u32 	%rd24, %r50, 4;
	add.s64 	%rd25, %rd7, %rd24;
	ld.global.f32 	%f395, [%rd25];
	st.shared.f32 	[%r42+16], %f395;
	add.s32 	%r51, %r49, %r249;
	mul.wide.u32 	%rd26, %r51, 4;
	add.s64 	%rd27, %rd4, %rd26;
	ld.global.f32 	%f396, [%rd27];
	st.shared.f32 	[%r35+2560], %f396;
	add.s32 	%r52, %r50, %r250;
	mul.wide.u32 	%rd28, %r52, 4;
	add.s64 	%rd29, %rd7, %rd28;
	ld.global.f32 	%f397, [%rd29];
	st.shared.f32 	[%r42+20], %f397;
	add.s32 	%r53, %r51, %r249;
	mul.wide.u32 	%rd30, %r53, 4;
	add.s64 	%rd31, %rd4, %rd30;
	ld.global.f32 	%f398, [%rd31];
	st.shared.f32 	[%r35+3072], %f398;
	add.s32 	%r54, %r52, %r250;
	mul.wide.u32 	%rd32, %r54, 4;
	add.s64 	%rd33, %rd7, %rd32;
	ld.global.f32 	%f399, [%rd33];
	st.shared.f32 	[%r42+24], %f399;
	add.s32 	%r55, %r53, %r249;
	mul.wide.u32 	%rd34, %r55, 4;
	add.s64 	%rd35, %rd4, %rd34;
	ld.global.f32 	%f400, [%rd35];
	st.shared.f32 	[%r35+3584], %f400;
	add.s32 	%r56, %r54, %r250;
	mul.wide.u32 	%rd36, %r56, 4;
	add.s64 	%rd37, %rd7, %rd36;
	ld.global.f32 	%f401, [%rd37];
	st.shared.f32 	[%r42+28], %f401;
	add.s32 	%r57, %r55, %r249;
	mul.wide.u32 	%rd38, %r57, 4;
	add.s64 	%rd39, %rd4, %rd38;
	ld.global.f32 	%f402, [%rd39];
	st.shared.f32 	[%r35+4096], %f402;
	add.s32 	%r58, %r56, %r250;
	mul.wide.u32 	%rd40, %r58, 4;
	add.s64 	%rd41, %rd7, %rd40;
	ld.global.f32 	%f403, [%rd41];
	st.shared.f32 	[%r42+32], %f403;
	add.s32 	%r59, %r57, %r249;
	mul.wide.u32 	%rd42, %r59, 4;
	add.s64 	%rd43, %rd4, %rd42;
	ld.global.f32 	%f404, [%rd43];
	st.shared.f32 	[%r35+4608], %f404;
	add.s32 	%r60, %r58, %r250;
	mul.wide.u32 	%rd44, %r60, 4;
	add.s64 	%rd45, %rd7, %rd44;
	ld.global.f32 	%f405, [%rd45];
	st.shared.f32 	[%r42+36], %f405;
	add.s32 	%r61, %r59, %r249;
	mul.wide.u32 	%rd46, %r61, 4;
	add.s64 	%rd47, %rd4, %rd46;
	ld.global.f32 	%f406, [%rd47];
	st.shared.f32 	[%r35+5120], %f406;
	add.s32 	%r62, %r60, %r250;
	mul.wide.u32 	%rd48, %r62, 4;
	add.s64 	%rd49, %rd7, %rd48;
	ld.global.f32 	%f407, [%rd49];
	st.shared.f32 	[%r42+40], %f407;
	add.s32 	%r63, %r61, %r249;
	mul.wide.u32 	%rd50, %r63, 4;
	add.s64 	%rd51, %rd4, %rd50;
	ld.global.f32 	%f408, [%rd51];
	st.shared.f32 	[%r35+5632], %f408;
	add.s32 	%r64, %r62, %r250;
	mul.wide.u32 	%rd52, %r64, 4;
	add.s64 	%rd53, %rd7, %rd52;
	ld.global.f32 	%f409, [%rd53];
	st.shared.f32 	[%r42+44], %f409;
	add.s32 	%r65, %r63, %r249;
	mul.wide.u32 	%rd54, %r65, 4;
	add.s64 	%rd55, %rd4, %rd54;
	ld.global.f32 	%f410, [%rd55];
	st.shared.f32 	[%r35+6144], %f410;
	add.s32 	%r66, %r64, %r250;
	mul.wide.u32 	%rd56, %r66, 4;
	add.s64 	%rd57, %rd7, %rd56;
	ld.global.f32 	%f411, [%rd57];
	st.shared.f32 	[%r42+48], %f411;
	add.s32 	%r67, %r65, %r249;
	mul.wide.u32 	%rd58, %r67, 4;
	add.s64 	%rd59, %rd4, %rd58;
	ld.global.f32 	%f412, [%rd59];
	st.shared.f32 	[%r35+6656], %f412;
	add.s32 	%r68, %r66, %r250;
	mul.wide.u32 	%rd60, %r68, 4;
	add.s64 	%rd61, %rd7, %rd60;
	ld.global.f32 	%f413, [%rd61];
	st.shared.f32 	[%r42+52], %f413;
	add.s32 	%r69, %r67, %r249;
	mul.wide.u32 	%rd62, %r69, 4;
	add.s64 	%rd63, %rd4, %rd62;
	ld.global.f32 	%f414, [%rd63];
	st.shared.f32 	[%r35+7168], %f414;
	add.s32 	%r70, %r68, %r250;
	mul.wide.u32 	%rd64, %r70, 4;
	add.s64 	%rd65, %rd7, %rd64;
	ld.global.f32 	%f415, [%rd65];
	st.shared.f32 	[%r42+56], %f415;
	add.s32 	%r71, %r69, %r249;
	mul.wide.u32 	%rd66, %r71, 4;
	add.s64 	%rd67, %rd4, %rd66;
	ld.global.f32 	%f416, [%rd67];
	st.shared.f32 	[%r35+7680], %f416;
	add.s32 	%r72, %r70, %r250;
	mul.wide.u32 	%rd68, %r72, 4;
	add.s64 	%rd69, %rd7, %rd68;
	ld.global.f32 	%f417, [%rd69];
	st.shared.f32 	[%r42+60], %f417;
	add.s32 	%r73, %r71, %r249;
	mul.wide.u32 	%rd70, %r73, 4;
	add.s64 	%rd71, %rd4, %rd70;
	ld.global.f32 	%f418, [%rd71];
	st.shared.f32 	[%r35+8192], %f418;
	add.s32 	%r74, %r72, %r250;
	mul.wide.u32 	%rd72, %r74, 4;
	add.s64 	%rd73, %rd7, %rd72;
	ld.global.f32 	%f419, [%rd73];
	st.shared.f32 	[%r42+64], %f419;
	add.s32 	%r75, %r73, %r249;
	mul.wide.u32 	%rd74, %r75, 4;
	add.s64 	%rd75, %rd4, %rd74;
	ld.global.f32 	%f420, [%rd75];
	st.shared.f32 	[%r35+8704], %f420;
	add.s32 	%r76, %r74, %r250;
	mul.wide.u32 	%rd76, %r76, 4;
	add.s64 	%rd77, %rd7, %rd76;
	ld.global.f32 	%f421, [%rd77];
	st.shared.f32 	[%r42+68], %f421;
	add.s32 	%r77, %r75, %r249;
	mul.wide.u32 	%rd78, %r77, 4;
	add.s64 	%rd79, %rd4, %rd78;
	ld.global.f32 	%f422, [%rd79];
	st.shared.f32 	[%r35+9216], %f422;
	add.s32 	%r78, %r76, %r250;
	mul.wide.u32 	%rd80, %r78, 4;
	add.s64 	%rd81, %rd7, %rd80;
	ld.global.f32 	%f423, [%rd81];
	st.shared.f32 	[%r42+72], %f423;
	add.s32 	%r79, %r77, %r249;
	mul.wide.u32 	%rd82, %r79, 4;
	add.s64 	%rd83, %rd4, %rd82;
	ld.global.f32 	%f424, [%rd83];
	st.shared.f32 	[%r35+9728], %f424;
	add.s32 	%r80, %r78, %r250;
	mul.wide.u32 	%rd84, %r80, 4;
	add.s64 	%rd85, %rd7, %rd84;
	ld.global.f32 	%f425, [%rd85];
	st.shared.f32 	[%r42+76], %f425;
	add.s32 	%r81, %r79, %r249;
	mul.wide.u32 	%rd86, %r81, 4;
	add.s64 	%rd87, %rd4, %rd86;
	ld.global.f32 	%f426, [%rd87];
	st.shared.f32 	[%r35+10240], %f426;
	add.s32 	%r82, %r80, %r250;
	mul.wide.u32 	%rd88, %r82, 4;
	add.s64 	%rd89, %rd7, %rd88;
	ld.global.f32 	%f427, [%rd89];
	st.shared.f32 	[%r42+80], %f427;
	add.s32 	%r83, %r81, %r249;
	mul.wide.u32 	%rd90, %r83, 4;
	add.s64 	%rd91, %rd4, %rd90;
	ld.global.f32 	%f428, [%rd91];
	st.shared.f32 	[%r35+10752], %f428;
	add.s32 	%r84, %r82, %r250;
	mul.wide.u32 	%rd92, %r84, 4;
	add.s64 	%rd93, %rd7, %rd92;
	ld.global.f32 	%f429, [%rd93];
	st.shared.f32 	[%r42+84], %f429;
	add.s32 	%r85, %r83, %r249;
	mul.wide.u32 	%rd94, %r85, 4;
	add.s64 	%rd95, %rd4, %rd94;
	ld.global.f32 	%f430, [%rd95];
	st.shared.f32 	[%r35+11264], %f430;
	add.s32 	%r86, %r84, %r250;
	mul.wide.u32 	%rd96, %r86, 4;
	add.s64 	%rd97, %rd7, %rd96;
	ld.global.f32 	%f431, [%rd97];
	st.shared.f32 	[%r42+88], %f431;
	add.s32 	%r87, %r85, %r249;
	mul.wide.u32 	%rd98, %r87, 4;
	add.s64 	%rd99, %rd4, %rd98;
	ld.global.f32 	%f432, [%rd99];
	st.shared.f32 	[%r35+11776], %f432;
	add.s32 	%r88, %r86, %r250;
	mul.wide.u32 	%rd100, %r88, 4;
	add.s64 	%rd101, %rd7, %rd100;
	ld.global.f32 	%f433, [%rd101];
	st.shared.f32 	[%r42+92], %f433;
	add.s32 	%r89, %r87, %r249;
	mul.wide.u32 	%rd102, %r89, 4;
	add.s64 	%rd103, %rd4, %rd102;
	ld.global.f32 	%f434, [%rd103];
	st.shared.f32 	[%r35+12288], %f434;
	add.s32 	%r90, %r88, %r250;
	mul.wide.u32 	%rd104, %r90, 4;
	add.s64 	%rd105, %rd7, %rd104;
	ld.global.f32 	%f435, [%rd105];
	st.shared.f32 	[%r42+96], %f435;
	add.s32 	%r91, %r89, %r249;
	mul.wide.u32 	%rd106, %r91, 4;
	add.s64 	%rd107, %rd4, %rd106;
	ld.global.f32 	%f436, [%rd107];
	st.shared.f32 	[%r35+12800], %f436;
	add.s32 	%r92, %r90, %r250;
	mul.wide.u32 	%rd108, %r92, 4;
	add.s64 	%rd109, %rd7, %rd108;
	ld.global.f32 	%f437, [%rd109];
	st.shared.f32 	[%r42+100], %f437;
	add.s32 	%r93, %r91, %r249;
	mul.wide.u32 	%rd110, %r93, 4;
	add.s64 	%rd111, %rd4, %rd110;
	ld.global.f32 	%f438, [%rd111];
	st.shared.f32 	[%r35+13312], %f438;
	add.s32 	%r94, %r92, %r250;
	mul.wide.u32 	%rd112, %r94, 4;
	add.s64 	%rd113, %rd7, %rd112;
	ld.global.f32 	%f439, [%rd113];
	st.shared.f32 	[%r42+104], %f439;
	add.s32 	%r95, %r93, %r249;
	mul.wide.u32 	%rd114, %r95, 4;
	add.s64 	%rd115, %rd4, %rd114;
	ld.global.f32 	%f440, [%rd115];
	st.shared.f32 	[%r35+13824], %f440;
	add.s32 	%r96, %r94, %r250;
	mul.wide.u32 	%rd116, %r96, 4;
	add.s64 	%rd117, %rd7, %rd116;
	ld.global.f32 	%f441, [%rd117];
	st.shared.f32 	[%r42+108], %f441;
	add.s32 	%r97, %r95, %r249;
	mul.wide.u32 	%rd118, %r97, 4;
	add.s64 	%rd119, %rd4, %rd118;
	ld.global.f32 	%f442, [%rd119];
	st.shared.f32 	[%r35+14336], %f442;
	add.s32 	%r98, %r96, %r250;
	mul.wide.u32 	%rd120, %r98, 4;
	add.s64 	%rd121, %rd7, %rd120;
	ld.global.f32 	%f443, [%rd121];
	st.shared.f32 	[%r42+112], %f443;
	add.s32 	%r99, %r97, %r249;
	mul.wide.u32 	%rd122, %r99, 4;
	add.s64 	%rd123, %rd4, %rd122;
	ld.global.f32 	%f444, [%rd123];
	st.shared.f32 	[%r35+14848], %f444;
	add.s32 	%r100, %r98, %r250;
	mul.wide.u32 	%rd124, %r100, 4;
	add.s64 	%rd125, %rd7, %rd124;
	ld.global.f32 	%f445, [%rd125];
	st.shared.f32 	[%r42+116], %f445;
	add.s32 	%r101, %r99, %r249;
	mul.wide.u32 	%rd126, %r101, 4;
	add.s64 	%rd127, %rd4, %rd126;
	ld.global.f32 	%f446, [%rd127];
	st.shared.f32 	[%r35+15360], %f446;
	add.s32 	%r102, %r100, %r250;
	mul.wide.u32 	%rd128, %r102, 4;
	add.s64 	%rd129, %rd7, %rd128;
	ld.global.f32 	%f447, [%rd129];
	st.shared.f32 	[%r42+120], %f447;
	add.s32 	%r103, %r101, %r249;
	mul.wide.u32 	%rd130, %r103, 4;
	add.s64 	%rd131, %rd4, %rd130;
	ld.global.f32 	%f448, [%rd131];
	st.shared.f32 	[%r35+15872], %f448;
	add.s32 	%r104, %r102, %r250;
	mul.wide.u32 	%rd132, %r104, 4;
	add.s64 	%rd133, %rd7, %rd132;
	ld.global.f32 	%f449, [%rd133];
	st.shared.f32 	[%r42+124], %f449;
	bar.sync 	0;
	mov.b32 	%r254, 256;
	mov.u32 	%r253, %r3;
$L__BB3_2:
	ld.shared.f32 	%f450, [%r253+-8704];
	ld.shared.f32 	%f451, [%r253+-6528];
	ld.shared.f32 	%f452, [%r253+-4352];
	ld.shared.f32 	%f453, [%r253+-2176];
	ld.shared.f32 	%f454, [%r253];
	ld.shared.f32 	%f455, [%r253+2176];
	ld.shared.f32 	%f456, [%r253+4352];
	ld.shared.f32 	%f457, [%r253+6528];
	mov.u32 	%r105, %tid.x;
	shl.b32 	%r106, %r105, 2;
	mov.u32 	%r107, _ZZ13sgemm_7_reg2DPfjS_jS_jjjjE2As;
	add.s32 	%r108, %r107, %r106;
	add.s32 	%r109, %r108, %r254;
	ld.shared.f32 	%f458, [%r109+-256];
	fma.rn.f32 	%f729, %f458, %f450, %f729;
	fma.rn.f32 	%f728, %f458, %f451, %f728;
	fma.rn.f32 	%f727, %f458, %f452, %f727;
	fma.rn.f32 	%f726, %f458, %f453, %f726;
	fma.rn.f32 	%f725, %f458, %f454, %f725;
	fma.rn.f32 	%f724, %f458, %f455, %f724;
	fma.rn.f32 	%f723, %f458, %f456, %f723;
	fma.rn.f32 	%f722, %f458, %f457, %f722;
	ld.shared.f32 	%f459, [%r109+-224];
	fma.rn.f32 	%f721, %f459, %f450, %f721;
	fma.rn.f32 	%f720, %f459, %f451, %f720;
	fma.rn.f32 	%f719, %f459, %f452, %f719;
	fma.rn.f32 	%f718, %f459, %f453, %f718;
	fma.rn.f32 	%f717, %f459, %f454, %f717;
	fma.rn.f32 	%f716, %f459, %f455, %f716;
	fma.rn.f32 	%f715, %f459, %f456, %f715;
	fma.rn.f32 	%f714, %f459, %f457, %f714;
	ld.shared.f32 	%f460, [%r109+-192];
	fma.rn.f32 	%f713, %f460, %f450, %f713;
	fma.rn.f32 	%f712, %f460, %f451, %f712;
	fma.rn.f32 	%f711, %f460, %f452, %f711;
	fma.rn.f32 	%f710, %f460, %f453, %f710;
	fma.rn.f32 	%f709, %f460, %f454, %f709;
	fma.rn.f32 	%f708, %f460, %f455, %f708;
	fma.rn.f32 	%f707, %f460, %f456, %f707;
	fma.rn.f32 	%f706, %f460, %f457, %f706;
	ld.shared.f32 	%f461, [%r109+-160];
	fma.rn.f32 	%f705, %f461, %f450, %f705;
	fma.rn.f32 	%f704, %f461, %f451, %f704;
	fma.rn.f32 	%f703, %f461, %f452, %f703;
	fma.rn.f32 	%f702, %f461, %f453, %f702;
	fma.rn.f32 	%f701, %f461, %f454, %f701;
	fma.rn.f32 	%f700, %f461, %f455, %f700;
	fma.rn.f32 	%f699, %f461, %f456, %f699;
	fma.rn.f32 	%f698, %f461, %f457, %f698;
	ld.shared.f32 	%f462, [%r109+-128];
	fma.rn.f32 	%f697, %f462, %f450, %f697;
	fma.rn.f32 	%f696, %f462, %f451, %f696;
	fma.rn.f32 	%f695, %f462, %f452, %f695;
	fma.rn.f32 	%f694, %f462, %f453, %f694;
	fma.rn.f32 	%f693, %f462, %f454, %f693;
	fma.rn.f32 	%f692, %f462, %f455, %f692;
	fma.rn.f32 	%f691, %f462, %f456, %f691;
	fma.rn.f32 	%f690, %f462, %f457, %f690;
	ld.shared.f32 	%f463, [%r109+-96];
	fma.rn.f32 	%f689, %f463, %f450, %f689;
	fma.rn.f32 	%f688, %f463, %f451, %f688;
	fma.rn.f32 	%f687, %f463, %f452, %f687;
	fma.rn.f32 	%f686, %f463, %f453, %f686;
	fma.rn.f32 	%f685, %f463, %f454, %f685;
	fma.rn.f32 	%f684, %f463, %f455, %f684;
	fma.rn.f32 	%f683, %f463, %f456, %f683;
	fma.rn.f32 	%f682, %f463, %f457, %f682;
	ld.shared.f32 	%f464, [%r109+-64];
	fma.rn.f32 	%f681, %f464, %f450, %f681;
	fma.rn.f32 	%f680, %f464, %f451, %f680;
	fma.rn.f32 	%f679, %f464, %f452, %f679;
	fma.rn.f32 	%f678, %f464, %f453, %f678;
	fma.rn.f32 	%f677, %f464, %f454, %f677;
	fma.rn.f32 	%f676, %f464, %f455, %f676;
	fma.rn.f32 	%f675, %f464, %f456, %f675;
	fma.rn.f32 	%f674, %f464, %f457, %f674;
	ld.shared.f32 	%f465, [%r109+-32];
	fma.rn.f32 	%f673, %f465, %f450, %f673;
	fma.rn.f32 	%f672, %f465, %f451, %f672;
	fma.rn.f32 	%f671, %f465, %f452, %f671;
	fma.rn.f32 	%f670, %f465, %f453, %f670;
	fma.rn.f32 	%f669, %f465, %f454, %f669;
	fma.rn.f32 	%f668, %f465, %f455, %f668;
	fma.rn.f32 	%f667, %f465, %f456, %f667;
	fma.rn.f32 	%f666, %f465, %f457, %f666;
	ld.shared.f32 	%f466, [%r109];
	fma.rn.f32 	%f665, %f466, %f450, %f665;
	fma.rn.f32 	%f664, %f466, %f451, %f664;
	fma.rn.f32 	%f663, %f466, %f452, %f663;
	fma.rn.f32 	%f662, %f466, %f453, %f662;
	fma.rn.f32 	%f661, %f466, %f454, %f661;
	fma.rn.f32 	%f660, %f466, %f455, %f660;
	fma.rn.f32 	%f659, %f466, %f456, %f659;
	fma.rn.f32 	%f658, %f466, %f457, %f658;
	ld.shared.f32 	%f467, [%r109+32];
	fma.rn.f32 	%f657, %f467, %f450, %f657;
	fma.rn.f32 	%f656, %f467, %f451, %f656;
	fma.rn.f32 	%f655, %f467, %f452, %f655;
	fma.rn.f32 	%f654, %f467, %f453, %f654;
	fma.rn.f32 	%f653, %f467, %f454, %f653;
	fma.rn.f32 	%f652, %f467, %f455, %f652;
	fma.rn.f32 	%f651, %f467, %f456, %f651;
	fma.rn.f32 	%f650, %f467, %f457, %f650;
	ld.shared.f32 	%f468, [%r109+64];
	fma.rn.f32 	%f649, %f468, %f450, %f649;
	fma.rn.f32 	%f648, %f468, %f451, %f648;
	fma.rn.f32 	%f647, %f468, %f452, %f647;
	fma.rn.f32 	%f646, %f468, %f453, %f646;
	fma.rn.f32 	%f645, %f468, %f454, %f645;
	fma.rn.f32 	%f644, %f468, %f455, %f644;
	fma.rn.f32 	%f643, %f468, %f456, %f643;
	fma.rn.f32 	%f642, %f468, %f457, %f642;
	ld.shared.f32 	%f469, [%r109+96];
	fma.rn.f32 	%f641, %f469, %f450, %f641;
	fma.rn.f32 	%f640, %f469, %f451, %f640;
	fma.rn.f32 	%f639, %f469, %f452, %f639;
	fma.rn.f32 	%f638, %f469, %f453, %f638;
	fma.rn.f32 	%f637, %f469, %f454, %f637;
	fma.rn.f32 	%f636, %f469, %f455, %f636;
	fma.rn.f32 	%f635, %f469, %f456, %f635;
	fma.rn.f32 	%f634, %f469, %f457, %f634;
	ld.shared.f32 	%f470, [%r109+128];
	fma.rn.f32 	%f633, %f470, %f450, %f633;
	fma.rn.f32 	%f632, %f470, %f451, %f632;
	fma.rn.f32 	%f631, %f470, %f452, %f631;
	fma.rn.f32 	%f630, %f470, %f453, %f630;
	fma.rn.f32 	%f629, %f470, %f454, %f629;
	fma.rn.f32 	%f628, %f470, %f455, %f628;
	fma.rn.f32 	%f627, %f470, %f456, %f627;
	fma.rn.f32 	%f626, %f470, %f457, %f626;
	ld.shared.f32 	%f471, [%r109+160];
	fma.rn.f32 	%f625, %f471, %f450, %f625;
	fma.rn.f32 	%f624, %f471, %f451, %f624;
	fma.rn.f32 	%f623, %f471, %f452, %f623;
	fma.rn.f32 	%f622, %f471, %f453, %f622;
	fma.rn.f32 	%f621, %f471, %f454, %f621;
	fma.rn.f32 	%f620, %f471, %f455, %f620;
	fma.rn.f32 	%f619, %f471, %f456, %f619;
	fma.rn.f32 	%f618, %f471, %f457, %f618;
	ld.shared.f32 	%f472, [%r109+192];
	fma.rn.f32 	%f617, %f472, %f450, %f617;
	fma.rn.f32 	%f616, %f472, %f451, %f616;
	fma.rn.f32 	%f615, %f472, %f452, %f615;
	fma.rn.f32 	%f614, %f472, %f453, %f614;
	fma.rn.f32 	%f613, %f472, %f454, %f613;
	fma.rn.f32 	%f612, %f472, %f455, %f612;
	fma.rn.f32 	%f611, %f472, %f456, %f611;
	fma.rn.f32 	%f610, %f472, %f457, %f610;
	ld.shared.f32 	%f473, [%r109+224];
	fma.rn.f32 	%f609, %f473, %f450, %f609;
	fma.rn.f32 	%f608, %f473, %f451, %f608;
	fma.rn.f32 	%f607, %f473, %f452, %f607;
	fma.rn.f32 	%f606, %f473, %f453, %f606;
	fma.rn.f32 	%f605, %f473, %f454, %f605;
	fma.rn.f32 	%f604, %f473, %f455, %f604;
	fma.rn.f32 	%f603, %f473, %f456, %f603;
	fma.rn.f32 	%f602, %f473, %f457, %f602;
	add.s32 	%r254, %r254, 512;
	add.s32 	%r253, %r253, 4;
	setp.ne.s32 	%p1, %r254, 16640;
	@%p1 bra 	$L__BB3_2;
	bar.sync 	0;
	add.s32 	%r252, %r252, 1;
	setp.ne.s32 	%p2, %r252, %r1;
	@%p2 bra 	$L__BB3_1;
	ld.param.u32 	%r251, [_Z13sgemm_7_reg2DPfjS_jS_jjjj_param_5];
	ld.param.u64 	%rd393, [_Z13sgemm_7_reg2DPfjS_jS_jjjj_param_4];
	cvta.to.global.u64 	%rd134, %rd393;
	mov.u32 	%r110, %tid.x;
	mov.u32 	%r111, %ctaid.x;
	shl.b32 	%r112, %r111, 7;
	add.s32 	%r113, %r112, %r110;
	mov.u32 	%r114, %tid.y;
	mov.u32 	%r115, %ctaid.y;
	shl.b32 	%r116, %r115, 7;
	add.s32 	%r117, %r116, %r114;
	mad.lo.s32 	%r118, %r117, %r251, %r113;
	mul.wide.u32 	%rd135, %r118, 4;
	add.s64 	%rd136, %rd134, %rd135;
	st.global.f32 	[%rd136], %f729;
	shl.b32 	%r119, %r251, 4;
	add.s32 	%r120, %r118, %r119;
	mul.wide.u32 	%rd137, %r120, 4;
	add.s64 	%rd138, %rd134, %rd137;
	st.global.f32 	[%rd138], %f728;
	shl.b32 	%r121, %r251, 5;
	add.s32 	%r122, %r118, %r121;
	mul.wide.u32 	%rd139, %r122, 4;
	add.s64 	%rd140, %rd134, %rd139;
	st.global.f32 	[%rd140], %f727;
	add.s32 	%r123, %r122, %r119;
	mul.wide.u32 	%rd141, %r123, 4;
	add.s64 	%rd142, %rd134, %rd141;
	st.global.f32 	[%rd142], %f726;
	shl.b32 	%r124, %r251, 6;
	add.s32 	%r125, %r118, %r124;
	mul.wide.u32 	%rd143, %r125, 4;
	add.s64 	%rd144, %rd134, %rd143;
	st.global.f32 	[%rd144], %f725;
	add.s32 	%r126, %r125, %r119;
	mul.wide.u32 	%rd145, %r126, 4;
	add.s64 	%rd146, %rd134, %rd145;
	st.global.f32 	[%rd146], %f724;
	add.s32 	%r127, %r125, %r121;
	mul.wide.u32 	%rd147, %r127, 4;
	add.s64 	%rd148, %rd134, %rd147;
	st.global.f32 	[%rd148], %f723;
	add.s32 	%r128, %r127, %r119;
	mul.wide.u32 	%rd149, %r128, 4;
	add.s64 	%rd150, %rd134, %rd149;
	st.global.f32 	[%rd150], %f722;
	add.s32 	%r129, %r118, 8;
	mul.wide.u32 	%rd151, %r129, 4;
	add.s64 	%rd152, %rd134, %rd151;
	st.global.f32 	[%rd152], %f721;
	add.s32 	%r130, %r120, 8;
	mul.wide.u32 	%rd153, %r130, 4;
	add.s64 	%rd154, %rd134, %rd153;
	st.global.f32 	[%rd154], %f720;
	add.s32 	%r131, %r122, 8;
	mul.wide.u32 	%rd155, %r131, 4;
	add.s64 	%rd156, %rd134, %rd155;
	st.global.f32 	[%rd156], %f719;
	add.s32 	%r132, %r123, 8;
	mul.wide.u32 	%rd157, %r132, 4;
	add.s64 	%rd158, %rd134, %rd157;
	st.global.f32 	[%rd158], %f718;
	add.s32 	%r133, %r125, 8;
	mul.wide.u32 	%rd159, %r133, 4;
	add.s64 	%rd160, %rd134, %rd159;
	st.global.f32 	[%rd160], %f717;
	add.s32 	%r134, %r126, 8;
	mul.wide.u32 	%rd161, %r134, 4;
	add.s64 	%rd162, %rd134, %rd161;
	st.global.f32 	[%rd162], %f716;
	add.s32 	%r135, %r127, 8;
	mul.wide.u32 	%rd163, %r135, 4;
	add.s64 	%rd164, %rd134, %rd163;
	st.global.f32 	[%rd164], %f715;
	add.s32 	%r136, %r128, 8;
	mul.wide.u32 	%rd165, %r136, 4;
	add.s64 	%rd166, %rd134, %rd165;
	st.global.f32 	[%rd166], %f714;
	add.s32 	%r137, %r118, 16;
	mul.wide.u32 	%rd167, %r137, 4;
	add.s64 	%rd168, %rd134, %rd167;
	st.global.f32 	[%rd168], %f713;
	add.s32 	%r138, %r120, 16;
	mul.wide.u32 	%rd169, %r138, 4;
	add.s64 	%rd170, %rd134, %rd169;
	st.global.f32 	[%rd170], %f712;
	add.s32 	%r139, %r122, 16;
	mul.wide.u32 	%rd171, %r139, 4;
	add.s64 	%rd172, %rd134, %rd171;
	st.global.f32 	[%rd172], %f711;
	add.s32 	%r140, %r123, 16;
	mul.wide.u32 	%rd173, %r140, 4;
	add.s64 	%rd174, %rd134, %rd173;
	st.global.f32 	[%rd174], %f710;
	add.s32 	%r141, %r125, 16;
	mul.wide.u32 	%rd175, %r141, 4;
	add.s64 	%rd176, %rd134, %rd175;
	st.global.f32 	[%rd176], %f709;
	add.s32 	%r142, %r126, 16;
	mul.wide.u32 	%rd177, %r142, 4;
	add.s64 	%rd178, %rd134, %rd177;
	st.global.f32 	[%rd178], %f708;
	add.s32 	%r143, %r127, 16;
	mul.wide.u32 	%rd179, %r143, 4;
	add.s64 	%rd180, %rd134, %rd179;
	st.global.f32 	[%rd180], %f707;
	add.s32 	%r144, %r128, 16;
	mul.wide.u32 	%rd181, %r144, 4;
	add.s64 	%rd182, %rd134, %rd181;
	st.global.f32 	[%rd182], %f706;
	add.s32 	%r145, %r118, 24;
	mul.wide.u32 	%rd183, %r145, 4;
	add.s64 	%rd184, %rd134, %rd183;
	st.global.f32 	[%rd184], %f705;
	add.s32 	%r146, %r120, 24;
	mul.wide.u32 	%rd185, %r146, 4;
	add.s64 	%rd186, %rd134, %rd185;
	st.global.f32 	[%rd186], %f704;
	add.s32 	%r147, %r122, 24;
	mul.wide.u32 	%rd187, %r147, 4;
	add.s64 	%rd188, %rd134, %rd187;
	st.global.f32 	[%rd188], %f703;
	add.s32 	%r148, %r123, 24;
	mul.wide.u32 	%rd189, %r148, 4;
	add.s64 	%rd190, %rd134, %rd189;
	st.global.f32 	[%rd190], %f702;
	add.s32 	%r149, %r125, 24;
	mul.wide.u32 	%rd191, %r149, 4;
	add.s64 	%rd192, %rd134, %rd191;
	st.global.f32 	[%rd192], %f701;
	add.s32 	%r150, %r126, 24;
	mul.wide.u32 	%rd193, %r150, 4;
	add.s64 	%rd194, %rd134, %rd193;
	st.global.f32 	[%rd194], %f700;
	add.s32 	%r151, %r127, 24;
	mul.wide.u32 	%rd195, %r151, 4;
	add.s64 	%rd196, %rd134, %rd195;
	st.global.f32 	[%rd196], %f699;
	add.s32 	%r152, %r128, 24;
	mul.wide.u32 	%rd197, %r152, 4;
	add.s64 	%rd198, %rd134, %rd197;
	st.global.f32 	[%rd198], %f698;
	add.s32 	%r153, %r118, 32;
	mul.wide.u32 	%rd199, %r153, 4;
	add.s64 	%rd200, %rd134, %rd199;
	st.global.f32 	[%rd200], %f697;
	add.s32 	%r154, %r120, 32;
	mul.wide.u32 	%rd201, %r154, 4;
	add.s64 	%rd202, %rd134, %rd201;
	st.global.f32 	[%rd202], %f696;
	add.s32 	%r155, %r122, 32;
	mul.wide.u32 	%rd203, %r155, 4;
	add.s64 	%rd204, %rd134, %rd203;
	st.global.f32 	[%rd204], %f695;
	add.s32 	%r156, %r123, 32;
	mul.wide.u32 	%rd205, %r156, 4;
	add.s64 	%rd206, %rd134, %rd205;
	st.global.f32 	[%rd206], %f694;
	add.s32 	%r157, %r125, 32;
	mul.wide.u32 	%rd207, %r157, 4;
	add.s64 	%rd208, %rd134, %rd207;
	st.global.f32 	[%rd208], %f693;
	add.s32 	%r158, %r126, 32;
	mul.wide.u32 	%rd209, %r158, 4;
	add.s64 	%rd210, %rd134, %rd209;
	st.global.f32 	[%rd210], %f692;
	add.s32 	%r159, %r127, 32;
	mul.wide.u32 	%rd211, %r159, 4;
	add.s64 	%rd212, %rd134, %rd211;
	st.global.f32 	[%rd212], %f691;
	add.s32 	%r160, %r128, 32;
	mul.wide.u32 	%rd213, %r160, 4;
	add.s64 	%rd214, %rd134, %rd213;
	st.global.f32 	[%rd214], %f690;
	add.s32 	%r161, %r118, 40;
	mul.wide.u32 	%rd215, %r161, 4;
	add.s64 	%rd216, %rd134, %rd215;
	st.global.f32 	[%rd216], %f689;
	add.s32 	%r162, %r120, 40;
	mul.wide.u32 	%rd217, %r162, 4;
	add.s64 	%rd218, %rd134, %rd217;
	st.global.f32 	[%rd218], %f688;
	add.s32 	%r163, %r122, 40;
	mul.wide.u32 	%rd219, %r163, 4;
	add.s64 	%rd220, %rd134, %rd219;
	st.global.f32 	[%rd220], %f687;
	add.s32 	%r164, %r123, 40;
	mul.wide.u32 	%rd221, %r164, 4;
	add.s64 	%rd222, %rd134, %rd221;
	st.global.f32 	[%rd222], %f686;
	add.s32 	%r165, %r125, 40;
	mul.wide.u32 	%rd223, %r165, 4;
	add.s64 	%rd224, %rd134, %rd223;
	st.global.f32 	[%rd224], %f685;
	add.s32 	%r166, %r126, 40;
	mul.wide.u32 	%rd225, %r166, 4;
	add.s64 	%rd226, %rd134, %rd225;
	st.global.f32 	[%rd226], %f684;
	add.s32 	%r167, %r127, 40;
	mul.wide.u32 	%rd227, %r167, 4;
	add.s64 	%rd228, %rd134, %rd227;
	st.global.f32 	[%rd228], %f683;
	add.s32 	%r168, %r128, 40;
	mul.wide.u32 	%rd229, %r168, 4;
	add.s64 	%rd230, %rd134, %rd229;
	st.global.f32 	[%rd230], %f682;
	add.s32 	%r169, %r118, 48;
	mul.wide.u32 	%rd231, %r169, 4;
	add.s64 	%rd232, %rd134, %rd231;
	st.global.f32 	[%rd232], %f681;
	add.s32 	%r170, %r120, 48;
	mul.wide.u32 	%rd233, %r170, 4;
	add.s64 	%rd234, %rd134, %rd233;
	st.global.f32 	[%rd234], %f680;
	add.s32 	%r171, %r122, 48;
	mul.wide.u32 	%rd235, %r171, 4;
	add.s64 	%rd236, %rd134, %rd235;
	st.global.f32 	[%rd236], %f679;
	add.s32 	%r172, %r123, 48;
	mul.wide.u32 	%rd237, %r172, 4;
	add.s64 	%rd238, %rd134, %rd237;
	st.global.f32 	[%rd238], %f678;
	add.s32 	%r173, %r125, 48;
	mul.wide.u32 	%rd239, %r173, 4;
	add.s64 	%rd240, %rd134, %rd239;
	st.global.f32 	[%rd240], %f677;
	add.s32 	%r174, %r126, 48;
	mul.wide.u32 	%rd241, %r174, 4;
	add.s64 	%rd242, %rd134, %rd241;
	st.global.f32 	[%rd242], %f676;
	add.s32 	%r175, %r127, 48;
	mul.wide.u32 	%rd243, %r175, 4;
	add.s64 	%rd244, %rd134, %rd243;
	st.global.f32 	[%rd244], %f675;
	add.s32 	%r176, %r128, 48;
	mul.wide.u32 	%rd245, %r176, 4;
	add.s64 	%rd246, %rd134, %rd245;
	st.global.f32 	[%rd246], %f674;
	add.s32 	%r177, %r118, 56;
	mul.wide.u32 	%rd247, %r177, 4;
	add.s64 	%rd248, %rd134, %rd247;
	st.global.f32 	[%rd248], %f673;
	add.s32 	%r178, %r120, 56;
	mul.wide.u32 	%rd249, %r178, 4;
	add.s64 	%rd250, %rd134, %rd249;
	st.global.f32 	[%rd250], %f672;
	add.s32 	%r179, %r122, 56;
	mul.wide.u32 	%rd251, %r179, 4;
	add.s64 	%rd252, %rd134, %rd251;
	st.global.f32 	[%rd252], %f671;
	add.s32 	%r180, %r123, 56;
	mul.wide.u32 	%rd253, %r180, 4;
	add.s64 	%rd254, %rd134, %rd253;
	st.global.f32 	[%rd254], %f670;
	add.s32 	%r181, %r125, 56;
	mul.wide.u32 	%rd255, %r181, 4;
	add.s64 	%rd256, %rd134, %rd255;
	st.global.f32 	[%rd256], %f669;
	add.s32 	%r182, %r126, 56;
	mul.wide.u32 	%rd257, %r182, 4;
	add.s64 	%rd258, %rd134, %rd257;
	st.global.f32 	[%rd258], %f668;
	add.s32 	%r183, %r127, 56;
	mul.wide.u32 	%rd259, %r183, 4;
	add.s64 	%rd260, %rd134, %rd259;
	st.global.f32 	[%rd260], %f667;
	add.s32 	%r184, %r128, 56;
	mul.wide.u32 	%rd261, %r184, 4;
	add.s64 	%rd262, %rd134, %rd261;
	st.global.f32 	[%rd262], %f666;
	add.s32 	%r185, %r118, 64;
	mul.wide.u32 	%rd263, %r185, 4;
	add.s64 	%rd264, %rd134, %rd263;
	st.global.f32 	[%rd264], %f665;
	add.s32 	%r186, %r120, 64;
	mul.wide.u32 	%rd265, %r186, 4;
	add.s64 	%rd266, %rd134, %rd265;
	st.global.f32 	[%rd266], %f664;
	add.s32 	%r187, %r122, 64;
	mul.wide.u32 	%rd267, %r187, 4;
	add.s64 	%rd268, %rd134, %rd267;
	st.global.f32 	[%rd268], %f663;
	add.s32 	%r188, %r123, 64;
	mul.wide.u32 	%rd269, %r188, 4;
	add.s64 	%rd270, %rd134, %rd269;
	st.global.f32 	[%rd270], %f662;
	add.s32 	%r189, %r125, 64;
	mul.wide.u32 	%rd271, %r189, 4;
	add.s64 	%rd272, %rd134, %rd271;
	st.global.f32 	[%rd272], %f661;
	add.s32 	%r190, %r126, 64;
	mul.wide.u32 	%rd273, %r190, 4;
	add.s64 	%rd274, %rd134, %rd273;
	st.global.f32 	[%rd274], %f660;
	add.s32 	%r191, %r127, 64;
	mul.wide.u32 	%rd275, %r191, 4;
	add.s64 	%rd276, %rd134, %rd275;
	st.global.f32 	[%rd276], %f659;
	add.s32 	%r192, %r128, 64;
	mul.wide.u32 	%rd277, %r192, 4;
	add.s64 	%rd278, %rd134, %rd277;
	st.global.f32 	[%rd278], %f658;
	add.s32 	%r193, %r118, 72;
	mul.wide.u32 	%rd279, %r193, 4;
	add.s64 	%rd280, %rd134, %rd279;
	st.global.f32 	[%rd280], %f657;
	add.s32 	%r194, %r120, 72;
	mul.wide.u32 	%rd281, %r194, 4;
	add.s64 	%rd282, %rd134, %rd281;
	st.global.f32 	[%rd282], %f656;
	add.s32 	%r195, %r122, 72;
	mul.wide.u32 	%rd283, %r195, 4;
	add.s64 	%rd284, %rd134, %rd283;
	st.global.f32 	[%rd284], %f655;
	add.s32 	%r196, %r123, 72;
	mul.wide.u32 	%rd285, %r196, 4;
	add.s64 	%rd286, %rd134, %rd285;
	st.global.f32 	[%rd286], %f654;
	add.s32 	%r197, %r125, 72;
	mul.wide.u32 	%rd287, %r197, 4;
	add.s64 	%rd288, %rd134, %rd287;
	st.global.f32 	[%rd288], %f653;
	add.s32 	%r198, %r126, 72;
	mul.wide.u32 	%rd289, %r198, 4;
	add.s64 	%rd290, %rd134, %rd289;
	st.global.f32 	[%rd290], %f652;
	add.s32 	%r199, %r127, 72;
	mul.wide.u32 	%rd291, %r199, 4;
	add.s64 	%rd292, %rd134, %rd291;
	st.global.f32 	[%rd292], %f651;
	add.s32 	%r200, %r128, 72;
	mul.wide.u32 	%rd293, %r200, 4;
	add.s64 	%rd294, %rd134, %rd293;
	st.global.f32 	[%rd294], %f650;
	add.s32 	%r201, %r118, 80;
	mul.wide.u32 	%rd295, %r201, 4;
	add.s64 	%rd296, %rd134, %rd295;
	st.global.f32 	[%rd296], %f649;
	add.s32 	%r202, %r120, 80;
	mul.wide.u32 	%rd297, %r202, 4;
	add.s64 	%rd298, %rd134, %rd297;
	st.global.f32 	[%rd298], %f648;
	add.s32 	%r203, %r122, 80;
	mul.wide.u32 	%rd299, %r203, 4;
	add.s64 	%rd300, %rd134, %rd299;
	st.global.f32 	[%rd300], %f647;
	add.s32 	%r204, %r123, 80;
	mul.wide.u32 	%rd301, %r204, 4;
	add.s64 	%rd302, %rd134, %rd301;
	st.global.f32 	[%rd302], %f646;
	add.s32 	%r205, %r125, 80;
	mul.wide.u32 	%rd303, %r205, 4;
	add.s64 	%rd304, %rd134, %rd303;
	st.global.f32 	[%rd304], %f645;
	add.s32 	%r206, %r126, 80;
	mul.wide.u32 	%rd305, %r206, 4;
	add.s64 	%rd306, %rd134, %rd305;
	st.global.f32 	[%rd306], %f644;
	add.s32 	%r207, %r127, 80;
	mul.wide.u32 	%rd307, %r207, 4;
	add.s64 	%rd308, %rd134, %rd307;
	st.global.f32 	[%rd308], %f643;
	add.s32 	%r208, %r128, 80;
	mul.wide.u32 	%rd309, %r208, 4;
	add.s64 	%rd310, %rd134, %rd309;
	st.global.f32 	[%rd310], %f642;
	add.s32 	%r209, %r118, 88;
	mul.wide.u32 	%rd311, %r209, 4;
	add.s64 	%rd312, %rd134, %rd311;
	st.global.f32 	[%rd312], %f641;
	add.s32 	%r210, %r120, 88;
	mul.wide.u32 	%rd313, %r210, 4;
	add.s64 	%rd314, %rd134, %rd313;
	st.global.f32 	[%rd314], %f640;
	add.s32 	%r211, %r122, 88;
	mul.wide.u32 	%rd315, %r211, 4;
	add.s64 	%rd316, %rd134, %rd315;
	st.global.f32 	[%rd316], %f639;
	add.s32 	%r212, %r123, 88;
	mul.wide.u32 	%rd317, %r212, 4;
	add.s64 	%rd318, %rd134, %rd317;
	st.global.f32 	[%rd318], %f638;
	add.s32 	%r213, %r125, 88;
	mul.wide.u32 	%rd319, %r213, 4;
	add.s64 	%rd320, %rd134, %rd319;
	st.global.f32 	[%rd320], %f637;
	add.s32 	%r214, %r126, 88;
	mul.wide.u32 	%rd321, %r214, 4;
	add.s64 	%rd322, %rd134, %rd321;
	st.global.f32 	[%rd322], %f636;
	add.s32 	%r215, %r127, 88;
	mul.wide.u32 	%rd323, %r215, 4;
	add.s64 	%rd324, %rd134, %rd323;
	st.global.f32 	[%rd324], %f635;
	add.s32 	%r216, %r128, 88;
	mul.wide.u32 	%rd325, %r216, 4;
	add.s64 	%rd326, %rd134, %rd325;
	st.global.f32 	[%rd326], %f634;
	add.s32 	%r217, %r118, 96;
	mul.wide.u32 	%rd327, %r217, 4;
	add.s64 	%rd328, %rd134, %rd327;
	st.global.f32 	[%rd328], %f633;
	add.s32 	%r218, %r120, 96;
	mul.wide.u32 	%rd329, %r218, 4;
	add.s64 	%rd330, %rd134, %rd329;
	st.global.f32 	[%rd330], %f632;
	add.s32 	%r219, %r122, 96;
	mul.wide.u32 	%rd331, %r219, 4;
	add.s64 	%rd332, %rd134, %rd331;
	st.global.f32 	[%rd332], %f631;
	add.s32 	%r220, %r123, 96;
	mul.wide.u32 	%rd333, %r220, 4;
	add.s64 	%rd334, %rd134, %rd333;
	st.global.f32 	[%rd334], %f630;
	add.s32 	%r221, %r125, 96;
	mul.wide.u32 	%rd335, %r221, 4;
	add.s64 	%rd336, %rd134, %rd335;
	st.global.f32 	[%rd336], %f629;
	add.s32 	%r222, %r126, 96;
	mul.wide.u32 	%rd337, %r222, 4;
	add.s64 	%rd338, %rd134, %rd337;
	st.global.f32 	[%rd338], %f628;
	add.s32 	%r223, %r127, 96;
	mul.wide.u32 	%rd339, %r223, 4;
	add.s64 	%rd340, %rd134, %rd339;
	st.global.f32 	[%rd340], %f627;
	add.s32 	%r224, %r128, 96;
	mul.wide.u32 	%rd341, %r224, 4;
	add.s64 	%rd342, %rd134, %rd341;
	st.global.f32 	[%rd342], %f626;
	add.s32 	%r225, %r118, 104;
	mul.wide.u32 	%rd343, %r225, 4;
	add.s64 	%rd344, %rd134, %rd343;
	st.global.f32 	[%rd344], %f625;
	add.s32 	%r226, %r120, 104;
	mul.wide.u32 	%rd345, %r226, 4;
	add.s64 	%rd346, %rd134, %rd345;
	st.global.f32 	[%rd346], %f624;
	add.s32 	%r227, %r122, 104;
	mul.wide.u32 	%rd347, %r227, 4;
	add.s64 	%rd348, %rd134, %rd347;
	st.global.f32 	[%rd348], %f623;
	add.s32 	%r228, %r123, 104;
	mul.wide.u32 	%rd349, %r228, 4;
	add.s64 	%rd350, %rd134, %rd349;
	st.global.f32 	[%rd350], %f622;
	add.s32 	%r229, %r125, 104;
	mul.wide.u32 	%rd351, %r229, 4;
	add.s64 	%rd352, %rd134, %rd351;
	st.global.f32 	[%rd352], %f621;
	add.s32 	%r230, %r126, 104;
	mul.wide.u32 	%rd353, %r230, 4;
	add.s64 	%rd354, %rd134, %rd353;
	st.global.f32 	[%rd354], %f620;
	add.s32 	%r231, %r127, 104;
	mul.wide.u32 	%rd355, %r231, 4;
	add.s64 	%rd356, %rd134, %rd355;
	st.global.f32 	[%rd356], %f619;
	add.s32 	%r232, %r128, 104;
	mul.wide.u32 	%rd357, %r232, 4;
	add.s64 	%rd358, %rd134, %rd357;
	st.global.f32 	[%rd358], %f618;
	add.s32 	%r233, %r118, 112;
	mul.wide.u32 	%rd359, %r233, 4;
	add.s64 	%rd360, %rd134, %rd359;
	st.global.f32 	[%rd360], %f617;
	add.s32 	%r234, %r120, 112;
	mul.wide.u32 	%rd361, %r234, 4;
	add.s64 	%rd362, %rd134, %rd361;
	st.global.f32 	[%rd362], %f616;
	add.s32 	%r235, %r122, 112;
	mul.wide.u32 	%rd363, %r235, 4;
	add.s64 	%rd364, %rd134, %rd363;
	st.global.f32 	[%rd364], %f615;
	add.s32 	%r236, %r123, 112;
	mul.wide.u32 	%rd365, %r236, 4;
	add.s64 	%rd366, %rd134, %rd365;
	st.global.f32 	[%rd366], %f614;
	add.s32 	%r237, %r125, 112;
	mul.wide.u32 	%rd367, %r237, 4;
	add.s64 	%rd368, %rd134, %rd367;
	st.global.f32 	[%rd368], %f613;
	add.s32 	%r238, %r126, 112;
	mul.wide.u32 	%rd369, %r238, 4;
	add.s64 	%rd370, %rd134, %rd369;
	st.global.f32 	[%rd370], %f612;
	add.s32 	%r239, %r127, 112;
	mul.wide.u32 	%rd371, %r239, 4;
	add.s64 	%rd372, %rd134, %rd371;
	st.global.f32 	[%rd372], %f611;
	add.s32 	%r240, %r128, 112;
	mul.wide.u32 	%rd373, %r240, 4;
	add.s64 	%rd374, %rd134, %rd373;
	st.global.f32 	[%rd374], %f610;
	add.s32 	%r241, %r118, 120;
	mul.wide.u32 	%rd375, %r241, 4;
	add.s64 	%rd376, %rd134, %rd375;
	st.global.f32 	[%rd376], %f609;
	add.s32 	%r242, %r120, 120;
	mul.wide.u32 	%rd377, %r242, 4;
	add.s64 	%rd378, %rd134, %rd377;
	st.global.f32 	[%rd378], %f608;
	add.s32 	%r243, %r122, 120;
	mul.wide.u32 	%rd379, %r243, 4;
	add.s64 	%rd380, %rd134, %rd379;
	st.global.f32 	[%rd380], %f607;
	add.s32 	%r244, %r123, 120;
	mul.wide.u32 	%rd381, %r244, 4;
	add.s64 	%rd382, %rd134, %rd381;
	st.global.f32 	[%rd382], %f606;
	add.s32 	%r245, %r125, 120;
	mul.wide.u32 	%rd383, %r245, 4;
	add.s64 	%rd384, %rd134, %rd383;
	st.global.f32 	[%rd384], %f605;
	add.s32 	%r246, %r126, 120;
	mul.wide.u32 	%rd385, %r246, 4;
	add.s64 	%rd386, %rd134, %rd385;
	st.global.f32 	[%rd386], %f604;
	add.s32 	%r247, %r127, 120;
	mul.wide.u32 	%rd387, %r247, 4;
	add.s64 	%rd388, %rd134, %rd387;
	st.global.f32 	[%rd388], %f603;
	add.s32 	%r248, %r128, 120;
	mul.wide.u32 	%rd389, %r248, 4;
	add.s64 	%rd390, %rd134, %rd389;
	st.global.f32 	[%rd390], %f602;
	ret;

}
	// .globl	_Z16sgemm_8_reg2DvecP6float4jS0_jPfjjjj
.visible .entry _Z16sgemm_8_reg2DvecP6float4jS0_jPfjjjj(
	.param .u64 .ptr .align 1 _Z16sgemm_8_reg2DvecP6float4jS0_jPfjjjj_param_0,
	.param .u32 _Z16sgemm_8_reg2DvecP6float4jS0_jPfjjjj_param_1,
	.param .u64 .ptr .align 1 _Z16sgemm_8_reg2DvecP6float4jS0_jPfjjjj_param_2,
	.param .u32 _Z16sgemm_8_reg2DvecP6float4jS0_jPfjjjj_param_3,
	.param .u64 .ptr .align 1 _Z16sgemm_8_reg2DvecP6float4jS0_jPfjjjj_param_4,
	.param .u32 _Z16sgemm_8_reg2DvecP6float4jS0_jPfjjjj_param_5,
	.param .u32 _Z16sgemm_8_reg2DvecP6float4jS0_jPfjjjj_param_6,
	.param .u32 _Z16sgemm_8_reg2DvecP6float4jS0_jPfjjjj_param_7,
	.param .u32 _Z16sgemm_8_reg2DvecP6float4jS0_jPfjjjj_param_8
)
{
	.reg .pred 	%p<3>;
	.reg .b32 	%r<265>;
	.reg .b32 	%f<730>;
	.reg .b64 	%rd<296>;
	// demoted variable
	.shared .align 4 .b8 _ZZ16sgemm_8_reg2DvecP6float4jS0_jPfjjjjE2As[16384];
	// demoted variable
	.shared .align 4 .b8 _ZZ16sgemm_8_reg2DvecP6float4jS0_jPfjjjjE2Bs[16384];
	ld.param.u32 	%r10, [_Z16sgemm_8_reg2DvecP6float4jS0_jPfjjjj_param_6];
	shr.u32 	%r11, %r10, 5;
	max.u32 	%r1, %r11, 1;
	mov.b32 	%r263, 0;
	mov.f32 	%f602, 0f00000000;
	mov.u32 	%r14, %tid.y;
	shl.b32 	%r15, %r14, 3;
	mov.u32 	%r16, %tid.x;
	add.s32 	%r17, %r15, %r16;
	shr.u32 	%r18, %r17, 5;
	and.b32  	%r21, %r17, 31;
	mov.u32 	%r22, %ctaid.x;
	shl.b32 	%r23, %r22, 5;
	and.b32  	%r24, %r23, 1073741792;
	or.b32  	%r25, %r21, %r24;
	mov.f32 	%f603, %f602;
	mov.f32 	%f604, %f602;
	mov.f32 	%f605, %f602;
	mov.f32 	%f606, %f602;
	mov.f32 	%f607, %f602;
	mov.f32 	%f608, %f602;
	mov.f32 	%f609, %f602;
	mov.f32 	%f610, %f602;
	mov.f32 	%f611, %f602;
	mov.f32 	%f612, %f602;
	mov.f32 	%f613, %f602;
	mov.f32 	%f614, %f602;
	mov.f32 	%f615, %f602;
	mov.f32 	%f616, %f602;
	mov.f32 	%f617, %f602;
	mov.f32 	%f618, %f602;
	mov.f32 	%f619, %f602;
	mov.f32 	%f620, %f602;
	mov.f32 	%f621, %f602;
	mov.f32 	%f622, %f602;
	mov.f32 	%f623, %f602;
	mov.f32 	%f624, %f602;
	mov.f32 	%f625, %f602;
	mov.f32 	%f626, %f602;
	mov.f32 	%f627, %f602;
	mov.f32 	%f628, %f602;
	mov.f32 	%f629, %f602;
	mov.f32 	%f630, %f602;
	mov.f32 	%f631, %f602;
	mov.f32 	%f632, %f602;
	mov.f32 	%f633, %f602;
	mov.f32 	%f634, %f602;
	mov.f32 	%f635, %f602;
	mov.f32 	%f636, %f602;
	mov.f32 	%f637, %f602;
	mov.f32 	%f638, %f602;
	mov.f32 	%f639, %f602;
	mov.f32 	%f640, %f602;
	mov.f32 	%f641, %f602;
	mov.f32 	%f642, %f602;
	mov.f32 	%f643, %f602;
	mov.f32 	%f644, %f602;
	mov.f32 	%f645, %f602;
	mov.f32 	%f646, %f602;
	mov.f32 	%f647, %f602;
	mov.f32 	%f648, %f602;
	mov.f32 	%f649, %f602;
	mov.f32 	%f650, %f602;
	mov.f32 	%f651, %f602;
	mov.f32 	%f652, %f602;
	mov.f32 	%f653, %f602;
	mov.f32 	%f654, %f602;
	mov.f32 	%f655, %f602;
	mov.f32 	%f656, %f602;
	mov.f32 	%f657, %f602;
	mov.f32 	%f658, %f602;
	mov.f32 	%f659, %f602;
	mov.f32 	%f660, %f602;
	mov.f32 	%f661, %f602;
	mov.f32 	%f662, %f602;
	mov.f32 	%f663, %f602;
	mov.f32 	%f664, %f602;
	mov.f32 	%f665, %f602;
	mov.f32 	%f666, %f602;
	mov.f32 	%f667, %f602;
	mov.f32 	%f668, %f602;
	mov.f32 	%f669, %f602;
	mov.f32 	%f670, %f602;
	mov.f32 	%f671, %f602;
	mov.f32 	%f672, %f602;
	mov.f32 	%f673, %f602;
	mov.f32 	%f674, %f602;
	mov.f32 	%f675, %f602;
	mov.f32 	%f676, %f602;
	mov.f32 	%f677, %f602;
	mov.f32 	%f678, %f602;
	mov.f32 	%f679, %f602;
	mov.f32 	%f680, %f602;
	mov.f32 	%f681, %f602;
	mov.f32 	%f682, %f602;
	mov.f32 	%f683, %f602;
	mov.f32 	%f684, %f602;
	mov.f32 	%f685, %f602;
	mov.f32 	%f686, %f602;
	mov.f32 	%f687, %f602;
	mov.f32 	%f688, %f602;
	mov.f32 	%f689, %f602;
	mov.f32 	%f690, %f602;
	mov.f32 	%f691, %f602;
	mov.f32 	%f692, %f602;
	mov.f32 	%f693, %f602;
	mov.f32 	%f694, %f602;
	mov.f32 	%f695, %f602;
	mov.f32 	%f696, %f602;
	mov.f32 	%f697, %f602;
	mov.f32 	%f698, %f602;
	mov.f32 	%f699, %f602;
	mov.f32 	%f700, %f602;
	mov.f32 	%f701, %f602;
	mov.f32 	%f702, %f602;
	mov.f32 	%f703, %f602;
	mov.f32 	%f704, %f602;
	mov.f32 	%f705, %f602;
	mov.f32 	%f706, %f602;
	mov.f32 	%f707, %f602;
	mov.f32 	%f708, %f602;
	mov.f32 	%f709, %f602;
	mov.f32 	%f710, %f602;
	mov.f32 	%f711, %f602;
	mov.f32 	%f712, %f602;
	mov.f32 	%f713, %f602;
	mov.f32 	%f714, %f602;
	mov.f32 	%f715, %f602;
	mov.f32 	%f716, %f602;
	mov.f32 	%f717, %f602;
	mov.f32 	%f718, %f602;
	mov.f32 	%f719, %f602;
	mov.f32 	%f720, %f602;
	mov.f32 	%f721, %f602;
	mov.f32 	%f722, %f602;
	mov.f32 	%f723, %f602;
	mov.f32 	%f724, %f602;
	mov.f32 	%f725, %f602;
	mov.f32 	%f726, %f602;
	mov.f32 	%f727, %f602;
	mov.f32 	%f728, %f602;
	mov.f32 	%f729, %f602;
$L__BB4_1:
	ld.param.u32 	%r261, [_Z16sgemm_8_reg2DvecP6float4jS0_jPfjjjj_param_3];
	ld.param.u64 	%rd294, [_Z16sgemm_8_reg2DvecP6float4jS0_jPfjjjj_param_2];
	ld.param.u32 	%r260, [_Z16sgemm_8_reg2DvecP6float4jS0_jPfjjjj_param_1];
	ld.param.u64 	%rd293, [_Z16sgemm_8_reg2DvecP6float4jS0_jPfjjjj_param_0];
	shl.b32 	%r13, %r263, 5;
	add.s32 	%r19, %r18, %r13;
	shr.u32 	%r20, %r260, 2;
	mad.lo.s32 	%r26, %r19, %r20, %r25;
	shr.u32 	%r27, %r261, 2;
	mov.u32 	%r28, %ctaid.y;
	shl.b32 	%r29, %r28, 5;
	or.b32  	%r30, %r21, %r29;
	mad.lo.s32 	%r31, %r19, %r27, %r30;
	mul.wide.u32 	%rd20, %r26, 16;
	add.s64 	%rd4, %rd293, %rd20;
	// begin inline asm
	ld.global.nc.v4.f32 {%f386,%f387,%f388,%f389}, [%rd4];
	// end inline asm
	mul.wide.u32 	%rd21, %r31, 16;
	add.s64 	%rd5, %rd294, %rd21;
	// begin inline asm
	ld.global.nc.v4.f32 {%f390,%f391,%f392,%f393}, [%rd5];
	// end inline asm
	shl.b32 	%r32, %r18, 9;
	mov.u32 	%r33, _ZZ16sgemm_8_reg2DvecP6float4jS0_jPfjjjjE2As;
	add.s32 	%r34, %r33, %r32;
	shl.b32 	%r35, %r17, 4;
	and.b32  	%r36, %r35, 496;
	add.s32 	%r37, %r34, %r36;
	st.shared.f32 	[%r37], %f386;
	st.shared.f32 	[%r37+4], %f387;
	st.shared.f32 	[%r37+8], %f388;
	st.shared.f32 	[%r37+12], %f389;
	mov.u32 	%r38, _ZZ16sgemm_8_reg2DvecP6float4jS0_jPfjjjjE2Bs;
	add.s32 	%r39, %r38, %r32;
	add.s32 	%r40, %r39, %r36;
	st.shared.f32 	[%r40], %f390;
	st.shared.f32 	[%r40+4], %f391;
	st.shared.f32 	[%r40+8], %f392;
	st.shared.f32 	[%r40+12], %f393;
	add.s32 	%r41, %r17, 128;
	shr.u32 	%r42, %r41, 5;
	add.s32 	%r43, %r42, %r13;
	mad.lo.s32 	%r44, %r43, %r20, %r25;
	mad.lo.s32 	%r45, %r43, %r27, %r30;
	mul.wide.u32 	%rd22, %r44, 16;
	add.s64 	%rd6, %rd293, %rd22;
	// begin inline asm
	ld.global.nc.v4.f32 {%f394,%f395,%f396,%f397}, [%rd6];
	// end inline asm
	mul.wide.u32 	%rd23, %r45, 16;
	add.s64 	%rd7, %rd294, %rd23;
	// begin inline asm
	ld.global.nc.v4.f32 {%f398,%f399,%f400,%f401}, [%rd7];
	// end inline asm
	shl.b32 	%r46, %r42, 9;
	add.s32 	%r47, %r33, %r46;
	add.s32 	%r48, %r47, %r36;
	st.shared.f32 	[%r48], %f394;
	st.shared.f32 	[%r48+4], %f395;
	st.shared.f32 	[%r48+8], %f396;
	st.shared.f32 	[%r48+12], %f397;
	add.s32 	%r49, %r38, %r46;
	add.s32 	%r50, %r49, %r36;
	st.shared.f32 	[%r50], %f398;
	st.shared.f32 	[%r50+4], %f399;
	st.shared.f32 	[%r50+8], %f400;
	st.shared.f32 	[%r50+12], %f401;
	add.s32 	%r51, %r17, 256;
	shr.u32 	%r52, %r51, 5;
	add.s32 	%r53, %r52, %r13;
	mad.lo.s32 	%r54, %r53, %r20, %r25;
	mad.lo.s32 	%r55, %r53, %r27, %r30;
	mul.wide.u32 	%rd24, %r54, 16;
	add.s64 	%rd8, %rd293, %rd24;
	// begin inline asm
	ld.global.nc.v4.f32 {%f402,%f403,%f404,%f405}, [%rd8];
	// end inline asm
	mul.wide.u32 	%rd25, %r55, 16;
	add.s64 	%rd9, %rd294, %rd25;
	// begin inline asm
	ld.global.nc.v4.f32 {%f406,%f407,%f408,%f409}, [%rd9];
	// end inline asm
	shl.b32 	%r56, %r52, 9;
	add.s32 	%r57, %r33, %r56;
	add.s32 	%r58, %r57, %r36;
	st.shared.f32 	[%r58], %f402;
	st.shared.f32 	[%r58+4], %f403;
	st.shared.f32 	[%r58+8], %f404;
	st.shared.f32 	[%r58+12], %f405;
	add.s32 	%r59, %r38, %r56;
	add.s32 	%r60, %r59, %r36;
	st.shared.f32 	[%r60], %f406;
	st.shared.f32 	[%r60+4], %f407;
	st.shared.f32 	[%r60+8], %f408;
	st.shared.f32 	[%r60+12], %f409;
	add.s32 	%r61, %r17, 384;
	shr.u32 	%r62, %r61, 5;
	add.s32 	%r63, %r62, %r13;
	mad.lo.s32 	%r64, %r63, %r20, %r25;
	mad.lo.s32 	%r65, %r63, %r27, %r30;
	mul.wide.u32 	%rd26, %r64, 16;
	add.s64 	%rd10, %rd293, %rd26;
	// begin inline asm
	ld.global.nc.v4.f32 {%f410,%f411,%f412,%f413}, [%rd10];
	// end inline asm
	mul.wide.u32 	%rd27, %r65, 16;
	add.s64 	%rd11, %rd294, %rd27;
	// begin inline asm
	ld.global.nc.v4.f32 {%f414,%f415,%f416,%f417}, [%rd11];
	// end inline asm
	shl.b32 	%r66, %r62, 9;
	add.s32 	%r67, %r33, %r66;
	add.s32 	%r68, %r67, %r36;
	st.shared.f32 	[%r68], %f410;
	st.shared.f32 	[%r68+4], %f411;
	st.shared.f32 	[%r68+8], %f412;
	st.shared.f32 	[%r68+12], %f413;
	add.s32 	%r69, %r38, %r66;
	add.s32 	%r70, %r69, %r36;
	st.shared.f32 	[%r70], %f414;
	st.shared.f32 	[%r70+4], %f415;
	st.shared.f32 	[%r70+8], %f416;
	st.shared.f32 	[%r70+12], %f417;
	add.s32 	%r71, %r17, 512;
	shr.u32 	%r72, %r71, 5;
	add.s32 	%r73, %r72, %r13;
	mad.lo.s32 	%r74, %r73, %r20, %r25;
	mad.lo.s32 	%r75, %r73, %r27, %r30;
	mul.wide.u32 	%rd28, %r74, 16;
	add.s64 	%rd12, %rd293, %rd28;
	// begin inline asm
	ld.global.nc.v4.f32 {%f418,%f419,%f420,%f421}, [%rd12];
	// end inline asm
	mul.wide.u32 	%rd29, %r75, 16;
	add.s64 	%rd13, %rd294, %rd29;
	// begin inline asm
	ld.global.nc.v4.f32 {%f422,%f423,%f424,%f425}, [%rd13];
	// end inline asm
	shl.b32 	%r76, %r72, 9;
	add.s32 	%r77, %r33, %r76;
	add.s32 	%r78, %r77, %r36;
	st.shared.f32 	[%r78], %f418;
	st.shared.f32 	[%r78+4], %f419;
	st.shared.f32 	[%r78+8], %f420;
	st.shared.f32 	[%r78+12], %f421;
	add.s32 	%r79, %r38, %r76;
	add.s32 	%r80, %r79, %r36;
	st.shared.f32 	[%r80], %f422;
	st.shared.f32 	[%r80+4], %f423;
	st.shared.f32 	[%r80+8], %f424;
	st.shared.f32 	[%r80+12], %f425;
	add.s32 	%r81, %r17, 640;
	shr.u32 	%r82, %r81, 5;
	add.s32 	%r83, %r82, %r13;
	mad.lo.s32 	%r84, %r83, %r20, %r25;
	mad.lo.s32 	%r85, %r83, %r27, %r30;
	mul.wide.u32 	%rd30, %r84, 16;
	add.s64 	%rd14, %rd293, %rd30;
	// begin inline asm
	ld.global.nc.v4.f32 {%f426,%f427,%f428,%f429}, [%rd14];
	// end inline asm
	mul.wide.u32 	%rd31, %r85, 16;
	add.s64 	%rd15, %rd294, %rd31;
	// begin inline asm
	ld.global.nc.v4.f32 {%f430,%f431,%f432,%f433}, [%rd15];
	// end inline asm
	shl.b32 	%r86, %r82, 9;
	add.s32 	%r87, %r33, %r86;
	add.s32 	%r88, %r87, %r36;
	st.shared.f32 	[%r88], %f426;
	st.shared.f32 	[%r88+4], %f427;
	st.shared.f32 	[%r88+8], %f428;
	st.shared.f32 	[%r88+12], %f429;
	add.s32 	%r89, %r38, %r86;
	add.s32 	%r90, %r89, %r36;
	st.shared.f32 	[%r90], %f430;
	st.shared.f32 	[%r90+4], %f431;
	st.shared.f32 	[%r90+8], %f432;
	st.shared.f32 	[%r90+12], %f433;
	add.s32 	%r91, %r17, 768;
	shr.u32 	%r92, %r91, 5;
	add.s32 	%r93, %r92, %r13;
	mad.lo.s32 	%r94, %r93, %r20, %r25;
	mad.lo.s32 	%r95, %r93, %r27, %r30;
	mul.wide.u32 	%rd32, %r94, 16;
	add.s64 	%rd16, %rd293, %rd32;
	// begin inline asm
	ld.global.nc.v4.f32 {%f434,%f435,%f436,%f437}, [%rd16];
	// end inline asm
	mul.wide.u32 	%rd33, %r95, 16;
	add.s64 	%rd17, %rd294, %rd33;
	// begin inline asm
	ld.global.nc.v4.f32 {%f438,%f439,%f440,%f441}, [%rd17];
	// end inline asm
	shl.b32 	%r96, %r92, 9;
	add.s32 	%r97, %r33, %r96;
	add.s32 	%r98, %r97, %r36;
	st.shared.f32 	[%r98], %f434;
	st.shared.f32 	[%r98+4], %f435;
	st.shared.f32 	[%r98+8], %f436;
	st.shared.f32 	[%r98+12], %f437;
	add.s32 	%r99, %r38, %r96;
	add.s32 	%r100, %r99, %r36;
	st.shared.f32 	[%r100], %f438;
	st.shared.f32 	[%r100+4], %f439;
	st.shared.f32 	[%r100+8], %f440;
	st.shared.f32 	[%r100+12], %f441;
	add.s32 	%r101, %r17, 896;
	shr.u32 	%r102, %r101, 5;
	add.s32 	%r103, %r102, %r13;
	mad.lo.s32 	%r104, %r103, %r20, %r25;
	mad.lo.s32 	%r105, %r103, %r27, %r30;
	mul.wide.u32 	%rd34, %r104, 16;
	add.s64 	%rd18, %rd293, %rd34;
	// begin inline asm
	ld.global.nc.v4.f32 {%f442,%f443,%f444,%f445}, [%rd18];
	// end inline asm
	mul.wide.u32 	%rd35, %r105, 16;
	add.s64 	%rd19, %rd294, %rd35;
	// begin inline asm
	ld.global.nc.v4.f32 {%f446,%f447,%f448,%f449}, [%rd19];
	// end inline asm
	shl.b32 	%r106, %r102, 9;
	add.s32 	%r107, %r33, %r106;
	add.s32 	%r108, %r107, %r36;
	st.shared.f32 	[%r108], %f442;
	st.shared.f32 	[%r108+4], %f443;
	st.shared.f32 	[%r108+8], %f444;
	st.shared.f32 	[%r108+12], %f445;
	add.s32 	%r109, %r38, %r106;
	add.s32 	%r110, %r109, %r36;
	st.shared.f32 	[%r110], %f446;
	st.shared.f32 	[%r110+4], %f447;
	st.shared.f32 	[%r110+8], %f448;
	st.shared.f32 	[%r110+12], %f449;
	bar.sync 	0;
	mov.b32 	%r264, 256;
$L__BB4_2:
	mov.u32 	%r111, %tid.y;
	shl.b32 	%r112, %r111, 2;
	mov.u32 	%r113, _ZZ16sgemm_8_reg2DvecP6float4jS0_jPfjjjjE2Bs;
	add.s32 	%r114, %r113, %r112;
	add.s32 	%r115, %r114, %r264;
	ld.shared.f32 	%f450, [%r115+-256];
	ld.shared.f32 	%f451, [%r115+-192];
	ld.shared.f32 	%f452, [%r115+-128];
	ld.shared.f32 	%f453, [%r115+-64];
	ld.shared.f32 	%f454, [%r115];
	ld.shared.f32 	%f455, [%r115+64];
	ld.shared.f32 	%f456, [%r115+128];
	ld.shared.f32 	%f457, [%r115+192];
	mov.u32 	%r116, %tid.x;
	shl.b32 	%r117, %r116, 2;
	mov.u32 	%r118, _ZZ16sgemm_8_reg2DvecP6float4jS0_jPfjjjjE2As;
	add.s32 	%r119, %r118, %r117;
	add.s32 	%r120, %r119, %r264;
	ld.shared.f32 	%f458, [%r120+-256];
	fma.rn.f32 	%f729, %f458, %f450, %f729;
	fma.rn.f32 	%f728, %f458, %f451, %f728;
	fma.rn.f32 	%f727, %f458, %f452, %f727;
	fma.rn.f32 	%f726, %f458, %f453, %f726;
	fma.rn.f32 	%f725, %f458, %f454, %f725;
	fma.rn.f32 	%f724, %f458, %f455, %f724;
	fma.rn.f32 	%f723, %f458, %f456, %f723;
	fma.rn.f32 	%f722, %f458, %f457, %f722;
	ld.shared.f32 	%f459, [%r120+-224];
	fma.rn.f32 	%f721, %f459, %f450, %f721;
	fma.rn.f32 	%f720, %f459, %f451, %f720;
	fma.rn.f32 	%f719, %f459, %f452, %f719;
	fma.rn.f32 	%f718, %f459, %f453, %f718;
	fma.rn.f32 	%f717, %f459, %f454, %f717;
	fma.rn.f32 	%f716, %f459, %f455, %f716;
	fma.rn.f32 	%f715, %f459, %f456, %f715;
	fma.rn.f32 	%f714, %f459, %f457, %f714;
	ld.shared.f32 	%f460, [%r120+-192];
	fma.rn.f32 	%f713, %f460, %f450, %f713;
	fma.rn.f32 	%f712, %f460, %f451, %f712;
	fma.rn.f32 	%f711, %f460, %f452, %f711;
	fma.rn.f32 	%f710, %f460, %f453, %f710;
	fma.rn.f32 	%f709, %f460, %f454, %f709;
	fma.rn.f32 	%f708, %f460, %f455, %f708;
	fma.rn.f32 	%f707, %f460, %f456, %f707;
	fma.rn.f32 	%f706, %f460, %f457, %f706;
	ld.shared.f32 	%f461, [%r120+-160];
	fma.rn.f32 	%f705, %f461, %f450, %f705;
	fma.rn.f32 	%f704, %f461, %f451, %f704;
	fma.rn.f32 	%f703, %f461, %f452, %f703;
	fma.rn.f32 	%f702, %f461, %f453, %f702;
	fma.rn.f32 	%f701, %f461, %f454, %f701;
	fma.rn.f32 	%f700, %f461, %f455, %f700;
	fma.rn.f32 	%f699, %f461, %f456, %f699;
	fma.rn.f32 	%f698, %f461, %f457, %f698;
	ld.shared.f32 	%f462, [%r120+-128];
	fma.rn.f32 	%f697, %f462, %f450, %f697;
	fma.rn.f32 	%f696, %f462, %f451, %f696;
	fma.rn.f32 	%f695, %f462, %f452, %f695;
	fma.rn.f32 	%f694, %f462, %f453, %f694;
	fma.rn.f32 	%f693, %f462, %f454, %f693;
	fma.rn.f32 	%f692, %f462, %f455, %f692;
	fma.rn.f32 	%f691, %f462, %f456, %f691;
	fma.rn.f32 	%f690, %f462, %f457, %f690;
	ld.shared.f32 	%f463, [%r120+-96];
	fma.rn.f32 	%f689, %f463, %f450, %f689;
	fma.rn.f32 	%f688, %f463, %f451, %f688;
	fma.rn.f32 	%f687, %f463, %f452, %f687;
	fma.rn.f32 	%f686, %f463, %f453, %f686;
	fma.rn.f32 	%f685, %f463, %f454, %f685;
	fma.rn.f32 	%f684, %f463, %f455, %f684;
	fma.rn.f32 	%f683, %f463, %f456, %f683;
	fma.rn.f32 	%f682, %f463, %f457, %f682;
	ld.shared.f32 	%f464, [%r120+-64];
	fma.rn.f32 	%f681, %f464, %f450, %f681;
	fma.rn.f32 	%f680, %f464, %f451, %f680;
	fma.rn.f32 	%f679, %f464, %f452, %f679;
	fma.rn.f32 	%f678, %f464, %f453, %f678;
	fma.rn.f32 	%f677, %f464, %f454, %f677;
	fma.rn.f32 	%f676, %f464, %f455, %f676;
	fma.rn.f32 	%f675, %f464, %f456, %f675;
	fma.rn.f32 	%f674, %f464, %f457, %f674;
	ld.shared.f32 	%f465, [%r120+-32];
	fma.rn.f32 	%f673, %f465, %f450, %f673;
	fma.rn.f32 	%f672, %f465, %f451, %f672;
	fma.rn.f32 	%f671, %f465, %f452, %f671;
	fma.rn.f32 	%f670, %f465, %f453, %f670;
	fma.rn.f32 	%f669, %f465, %f454, %f669;
	fma.rn.f32 	%f668, %f465, %f455, %f668;
	fma.rn.f32 	%f667, %f465, %f456, %f667;
	fma.rn.f32 	%f666, %f465, %f457, %f666;
	ld.shared.f32 	%f466, [%r120];
	fma.rn.f32 	%f665, %f466, %f450, %f665;
	fma.rn.f32 	%f664, %f466, %f451, %f664;
	fma.rn.f32 	%f663, %f466, %f452, %f663;
	fma.rn.f32 	%f662, %f466, %f453, %f662;
	fma.rn.f32 	%f661, %f466, %f454, %f661;
	fma.rn.f32 	%f660, %f466, %f455, %f660;
	fma.rn.f32 	%f659, %f466, %f456, %f659;
	fma.rn.f32 	%f658, %f466, %f457, %f658;
	ld.shared.f32 	%f467, [%r120+32];
	fma.rn.f32 	%f657, %f467, %f450, %f657;
	fma.rn.f32 	%f656, %f467, %f451, %f656;
	fma.rn.f32 	%f655, %f467, %f452, %f655;
	fma.rn.f32 	%f654, %f467, %f453, %f654;
	fma.rn.f32 	%f653, %f467, %f454, %f653;
	fma.rn.f32 	%f652, %f467, %f455, %f652;
	fma.rn.f32 	%f651, %f467, %f456, %f651;
	fma.rn.f32 	%f650, %f467, %f457, %f650;
	ld.shared.f32 	%f468, [%r120+64];
	fma.rn.f32 	%f649, %f468, %f450, %f649;
	fma.rn.f32 	%f648, %f468, %f451, %f648;
	fma.rn.f32 	%f647, %f468, %f452, %f647;
	fma.rn.f32 	%f646, %f468, %f453, %f646;
	fma.rn.f32 	%f645, %f468, %f454, %f645;
	fma.rn.f32 	%f644, %f468, %f455, %f644;
	fma.rn.f32 	%f643, %f468, %f456, %f643;
	fma.rn.f32 	%f642, %f468, %f457, %f642;
	ld.shared.f32 	%f469, [%r120+96];
	fma.rn.f32 	%f641, %f469, %f450, %f641;
	fma.rn.f32 	%f640, %f469, %f451, %f640;
	fma.rn.f32 	%f639, %f469, %f452, %f639;
	fma.rn.f32 	%f638, %f469, %f453, %f638;
	fma.rn.f32 	%f637, %f469, %f454, %f637;
	fma.rn.f32 	%f636, %f469, %f455, %f636;
	fma.rn.f32 	%f635, %f469, %f456, %f635;
	fma.rn.f32 	%f634, %f469, %f457, %f634;
	ld.shared.f32 	%f470, [%r120+128];
	fma.rn.f32 	%f633, %f470, %f450, %f633;
	fma.rn.f32 	%f632, %f470, %f451, %f632;
	fma.rn.f32 	%f631, %f470, %f452, %f631;
	fma.rn.f32 	%f630, %f470, %f453, %f630;
	fma.rn.f32 	%f629, %f470, %f454, %f629;
	fma.rn.f32 	%f628, %f470, %f455, %f628;
	fma.rn.f32 	%f627, %f470, %f456, %f627;
	fma.rn.f32 	%f626, %f470, %f457, %f626;
	ld.shared.f32 	%f471, [%r120+160];
	fma.rn.f32 	%f625, %f471, %f450, %f625;
	fma.rn.f32 	%f624, %f471, %f451, %f624;
	fma.rn.f32 	%f623, %f471, %f452, %f623;
	fma.rn.f32 	%f622, %f471, %f453, %f622;
	fma.rn.f32 	%f621, %f471, %f454, %f621;
	fma.rn.f32 	%f620, %f471, %f455, %f620;
	fma.rn.f32 	%f619, %f471, %f456, %f619;
	fma.rn.f32 	%f618, %f471, %f457, %f618;
	ld.shared.f32 	%f472, [%r120+192];
	fma.rn.f32 	%f617, %f472, %f450, %f617;
	fma.rn.f32 	%f616, %f472, %f451, %f616;
	fma.rn.f32 	%f615, %f472, %f452, %f615;
	fma.rn.f32 	%f614, %f472, %f453, %f614;
	fma.rn.f32 	%f613, %f472, %f454, %f613;
	fma.rn.f32 	%f612, %f472, %f455, %f612;
	fma.rn.f32 	%f611, %f472, %f456, %f611;
	fma.rn.f32 	%f610, %f472, %f457, %f610;
	ld.shared.f32 	%f473, [%r120+224];
	fma.rn.f32 	%f609, %f473, %f450, %f609;
	fma.rn.f32 	%f608, %f473, %f451, %f608;
	fma.rn.f32 	%f607, %f473, %f452, %f607;
	fma.rn.f32 	%f606, %f473, %f453, %f606;
	fma.rn.f32 	%f605, %f473, %f454, %f605;
	fma.rn.f32 	%f604, %f473, %f455, %f604;
	fma.rn.f32 	%f603, %f473, %f456, %f603;
	fma.rn.f32 	%f602, %f473, %f457, %f602;
	add.s32 	%r264, %r264, 512;
	setp.ne.s32 	%p1, %r264, 16640;
	@%p1 bra 	$L__BB4_2;
	bar.sync 	0;
	add.s32 	%r263, %r263, 1;
	setp.ne.s32 	%p2, %r263, %r1;
	@%p2 bra 	$L__BB4_1;
	ld.param.u32 	%r262, [_Z16sgemm_8_reg2DvecP6float4jS0_jPfjjjj_param_5];
	ld.param.u64 	%rd295, [_Z16sgemm_8_reg2DvecP6float4jS0_jPfjjjj_param_4];
	cvta.to.global.u64 	%rd36, %rd295;
	mov.u32 	%r121, %ctaid.y;
	shl.b32 	%r122, %r121, 7;
	mov.u32 	%r123, %tid.x;
	mov.u32 	%r124, %ctaid.x;
	shl.b32 	%r125, %r124, 7;
	add.s32 	%r126, %r125, %r123;
	mov.u32 	%r127, %tid.y;
	add.s32 	%r128, %r122, %r127;
	mad.lo.s32 	%r129, %r128, %r262, %r126;
	mul.wide.u32 	%rd37, %r129, 4;
	add.s64 	%rd38, %rd36, %rd37;
	st.global.f32 	[%rd38], %f729;
	shl.b32 	%r130, %r262, 4;
	add.s32 	%r131, %r129, %r130;
	mul.wide.u32 	%rd39, %r131, 4;
	add.s64 	%rd40, %rd36, %rd39;
	st.global.f32 	[%rd40], %f728;
	shl.b32 	%r132, %r262, 5;
	add.s32 	%r133, %r129, %r132;
	mul.wide.u32 	%rd41, %r133, 4;
	add.s64 	%rd42, %rd36, %rd41;
	st.global.f32 	[%rd42], %f727;
	add.s32 	%r134, %r133, %r130;
	mul.wide.u32 	%rd43, %r134, 4;
	add.s64 	%rd44, %rd36, %rd43;
	st.global.f32 	[%rd44], %f726;
	shl.b32 	%r135, %r262, 6;
	add.s32 	%r136, %r129, %r135;
	mul.wide.u32 	%rd45, %r136, 4;
	add.s64 	%rd46, %rd36, %rd45;
	st.global.f32 	[%rd46], %f725;
	add.s32 	%r137, %r136, %r130;
	mul.wide.u32 	%rd47, %r137, 4;
	add.s64 	%rd48, %rd36, %rd47;
	st.global.f32 	[%rd48], %f724;
	add.s32 	%r138, %r136, %r132;
	mul.wide.u32 	%rd49, %r138, 4;
	add.s64 	%rd50, %rd36, %rd49;
	st.global.f32 	[%rd50], %f723;
	add.s32 	%r139, %r138, %r130;
	mul.wide.u32 	%rd51, %r139, 4;
	add.s64 	%rd52, %rd36, %rd51;
	st.global.f32 	[%rd52], %f722;
	add.s32 	%r140, %r129, 8;
	mul.wide.u32 	%rd53, %r140, 4;
	add.s64 	%rd54, %rd36, %rd53;
	st.global.f32 	[%rd54], %f721;
	add.s32 	%r141, %r131, 8;
	mul.wide.u32 	%rd55, %r141, 4;
	add.s64 	%rd56, %rd36, %rd55;
	st.global.f32 	[%rd56], %f720;
	add.s32 	%r142, %r133, 8;
	mul.wide.u32 	%rd57, %r142, 4;
	add.s64 	%rd58, %rd36, %rd57;
	st.global.f32 	[%rd58], %f719;
	add.s32 	%r143, %r134, 8;
	mul.wide.u32 	%rd59, %r143, 4;
	add.s64 	%rd60, %rd36, %rd59;
	st.global.f32 	[%rd60], %f718;
	add.s32 	%r144, %r136, 8;
	mul.wide.u32 	%rd61, %r144, 4;
	add.s64 	%rd62, %rd36, %rd61;
	st.global.f32 	[%rd62], %f717;
	add.s32 	%r145, %r137, 8;
	mul.wide.u32 	%rd63, %r145, 4;
	add.s64 	%rd64, %rd36, %rd63;
	st.global.f32 	[%rd64], %f716;
	add.s32 	%r146, %r138, 8;
	mul.wide.u32 	%rd65, %r146, 4;
	add.s64 	%rd66, %rd36, %rd65;
	st.global.f32 	[%rd66], %f715;
	add.s32 	%r147, %r139, 8;
	mul.wide.u32 	%rd67, %r147, 4;
	add.s64 	%rd68, %rd36, %rd67;
	st.global.f32 	[%rd68], %f714;
	add.s32 	%r148, %r129, 16;
	mul.wide.u32 	%rd69, %r148, 4;
	add.s64 	%rd70, %rd36, %rd69;
	st.global.f32 	[%rd70], %f713;
	add.s32 	%r149, %r131, 16;
	mul.wide.u32 	%rd71, %r149, 4;
	add.s64 	%rd72, %rd36, %rd71;
	st.global.f32 	[%rd72], %f712;
	add.s32 	%r150, %r133, 16;
	mul.wide.u32 	%rd73, %r150, 4;
	add.s64 	%rd74, %rd36, %rd73;
	st.global.f32 	[%rd74], %f711;
	add.s32 	%r151, %r134, 16;
	mul.wide.u32 	%rd75, %r151, 4;
	add.s64 	%rd76, %rd36, %rd75;
	st.global.f32 	[%rd76], %f710;
	add.s32 	%r152, %r136, 16;
	mul.wide.u32 	%rd77, %r152, 4;
	add.s64 	%rd78, %rd36, %rd77;
	st.global.f32 	[%rd78], %f709;
	add.s32 	%r153, %r137, 16;
	mul.wide.u32 	%rd79, %r153, 4;
	add.s64 	%rd80, %rd36, %rd79;
	st.global.f32 	[%rd80], %f708;
	add.s32 	%r154, %r138, 16;
	mul.wide.u32 	%rd81, %r154, 4;
	add.s64 	%rd82, %rd36, %rd81;
	st.global.f32 	[%rd82], %f707;
	add.s32 	%r155, %r139, 16;
	mul.wide.u32 	%rd83, %r155, 4;
	add.s64 	%rd84, %rd36, %rd83;
	st.global.f32 	[%rd84], %f706;
	add.s32 	%r156, %r129, 24;
	mul.wide.u32 	%rd85, %r156, 4;
	add.s64 	%rd86, %rd36, %rd85;
	st.global.f32 	[%rd86], %f705;
	add.s32 	%r157, %r131, 24;
	mul.wide.u32 	%rd87, %r157, 4;
	add.s64 	%rd88, %rd36, %rd87;
	st.global.f32 	[%rd88], %f704;
	add.s32 	%r158, %r133, 24;
	mul.wide.u32 	%rd89, %r158, 4;
	add.s64 	%rd90, %rd36, %rd89;
	st.global.f32 	[%rd90], %f703;
	add.s32 	%r159, %r134, 24;
	mul.wide.u32 	%rd91, %r159, 4;
	add.s64 	%rd92, %rd36, %rd91;
	st.global.f32 	[%rd92], %f702;
	add.s32 	%r160, %r136, 24;
	mul.wide.u32 	%rd93, %r160, 4;
	add.s64 	%rd94, %rd36, %rd93;
	st.global.f32 	[%rd94], %f701;
	add.s32 	%r161, %r137, 24;
	mul.wide.u32 	%rd95, %r161, 4;
	add.s64 	%rd96, %rd36, %rd95;
	st.global.f32 	[%rd96], %f700;
	add.s32 	%r162, %r138, 24;
	mul.wide.u32 	%rd97, %r162, 4;
	add.s64 	%rd98, %rd36, %rd97;
	st.global.f32 	[%rd98], %f699;
	add.s32 	%r163, %r139, 24;
	mul.wide.u32 	%rd99, %r163, 4;
	add.s64 	%rd100, %rd36, %rd99;
	st.global.f32 	[%rd100], %f698;
	add.s32 	%r164, %r129, 32;
	mul.wide.u32 	%rd101, %r164, 4;
	add.s64 	%rd102, %rd36, %rd101;
	st.global.f32 	[%rd102], %f697;
	add.s32 	%r165, %r131, 32;
	mul.wide.u32 	%rd103, %r165, 4;
	add.s64 	%rd104, %rd36, %rd103;
	st.global.f32 	[%rd104], %f696;
	add.s32 	%r166, %r133, 32;
	mul.wide.u32 	%rd105, %r166, 4;
	add.s64 	%rd106, %rd36, %rd105;
	st.global.f32 	[%rd106], %f695;
	add.s32 	%r167, %r134, 32;
	mul.wide.u32 	%rd107, %r167, 4;
	add.s64 	%rd108, %rd36, %rd107;
	st.global.f32 	[%rd108], %f694;
	add.s32 	%r168, %r136, 32;
	mul.wide.u32 	%rd109, %r168, 4;
	add.s64 	%rd110, %rd36, %rd109;
	st.global.f32 	[%rd110], %f693;
	add.s32 	%r169, %r137, 32;
	mul.wide.u32 	%rd111, %r169, 4;
	add.s64 	%rd112, %rd36, %rd111;
	st.global.f32 	[%rd112], %f692;
	add.s32 	%r170, %r138, 32;
	mul.wide.u32 	%rd113, %r170, 4;
	add.s64 	%rd114, %rd36, %rd113;
	st.global.f32 	[%rd114], %f691;
	add.s32 	%r171, %r139, 32;
	mul.wide.u32 	%rd115, %r171, 4;
	add.s64 	%rd116, %rd36, %rd115;
	st.global.f32 	[%rd116], %f690;
	add.s32 	%r172, %r129, 40;
	mul.wide.u32 	%rd117, %r172, 4;
	add.s64 	%rd118, %rd36, %rd117;
	st.global.f32 	[%rd118], %f689;
	add.s32 	%r173, %r131, 40;
	mul.wide.u32 	%rd119, %r173, 4;
	add.s64 	%rd120, %rd36, %rd119;
	st.global.f32 	[%rd120], %f688;
	add.s32 	%r174, %r133, 40;
	mul.wide.u32 	%rd121, %r174, 4;
	add.s64 	%rd122, %rd36, %rd121;
	st.global.f32 	[%rd122], %f687;
	add.s32 	%r175, %r134, 40;
	mul.wide.u32 	%rd123, %r175, 4;
	add.s64 	%rd124, %rd36, %rd123;
	st.global.f32 	[%rd124], %f686;
	add.s32 	%r176, %r136, 40;
	mul.wide.u32 	%rd125, %r176, 4;
	add.s64 	%rd126, %rd36, %rd125;
	st.global.f32 	[%rd126], %f685;
	add.s32 	%r177, %r137, 40;
	mul.wide.u32 	%rd127, %r177, 4;
	add.s64 	%rd128, %rd36, %rd127;
	st.global.f32 	[%rd128], %f684;
	add.s32 	%r178, %r138, 40;
	mul.wide.u32 	%rd129, %r178, 4;
	add.s64 	%rd130, %rd36, %rd129;
	st.global.f32 	[%rd130], %f683;
	add.s32 	%r179, %r139, 40;
	mul.wide.u32 	%rd131, %r179, 4;
	add.s64 	%rd132, %rd36, %rd131;
	st.global.f32 	[%rd132], %f682;
	add.s32 	%r180, %r129, 48;
	mul.wide.u32 	%rd133, %r180, 4;
	add.s64 	%rd134, %rd36, %rd133;
	st.global.f32 	[%rd134], %f681;
	add.s32 	%r181, %r131, 48;
	mul.wide.u32 	%rd135, %r181, 4;
	add.s64 	%rd136, %rd36, %rd135;
	st.global.f32 	[%rd136], %f680;
	add.s32 	%r182, %r133, 48;
	mul.wide.u32 	%rd137, %r182, 4;
	add.s64 	%rd138, %rd36, %rd137;
	st.global.f32 	[%rd138], %f679;
	add.s32 	%r183, %r134, 48;
	mul.wide.u32 	%rd139, %r183, 4;
	add.s64 	%rd140, %rd36, %rd139;
	st.global.f32 	[%rd140], %f678;
	add.s32 	%r184, %r136, 48;
	mul.wide.u32 	%rd141, %r184, 4;
	add.s64 	%rd142, %rd36, %rd141;
	st.global.f32 	[%rd142], %f677;
	add.s32 	%r185, %r137, 48;
	mul.wide.u32 	%rd143, %r185, 4;
	add.s64 	%rd144, %rd36, %rd143;
	st.global.f32 	[%rd144], %f676;
	add.s32 	%r186, %r138, 48;
	mul.wide.u32 	%rd145, %r186, 4;
	add.s64 	%rd146, %rd36, %rd145;
	st.global.f32 	[%rd146], %f675;
	add.s32 	%r187, %r139, 48;
	mul.wide.u32 	%rd147, %r187, 4;
	add.s64 	%rd148, %rd36, %rd147;
	st.global.f32 	[%rd148], %f674;
	add.s32 	%r188, %r129, 56;
	mul.wide.u32 	%rd149, %r188, 4;
	add.s64 	%rd150, %rd36, %rd149;
	st.global.f32 	[%rd150], %f673;
	add.s32 	%r189, %r131, 56;
	mul.wide.u32 	%rd151, %r189, 4;
	add.s64 	%rd152, %rd36, %rd151;
	st.global.f32 	[%rd152], %f672;
	add.s32 	%r190, %r133, 56;
	mul.wide.u32 	%rd153, %r190, 4;
	add.s64 	%rd154, %rd36, %rd153;
	st.global.f32 	[%rd154], %f671;
	add.s32 	%r191, %r134, 56;
	mul.wide.u32 	%rd155, %r191, 4;
	add.s64 	%rd156, %rd36, %rd155;
	st.global.f32 	[%rd156], %f670;
	add.s32 	%r192, %r136, 56;
	mul.wide.u32 	%rd157, %r192, 4;
	add.s64 	%rd158, %rd36, %rd157;
	st.global.f32 	[%rd158], %f669;
	add.s32 	%r193, %r137, 56;
	mul.wide.u32 	%rd159, %r193, 4;
	add.s64 	%rd160, %rd36, %rd159;
	st.global.f32 	[%rd160], %f668;
	add.s32 	%r194, %r138, 56;
	mul.wide.u32 	%rd161, %r194, 4;
	add.s64 	%rd162, %rd36, %rd161;
	st.global.f32 	[%rd162], %f667;
	add.s32 	%r195, %r139, 56;
	mul.wide.u32 	%rd163, %r195, 4;
	add.s64 	%rd164, %rd36, %rd163;
	st.global.f32 	[%rd164], %f666;
	add.s32 	%r196, %r129, 64;
	mul.wide.u32 	%rd165, %r196, 4;
	add.s64 	%rd166, %rd36, %rd165;
	st.global.f32 	[%rd166], %f665;
	add.s32 	%r197, %r131, 64;
	mul.wide.u32 	%rd167, %r197, 4;
	add.s64 	%rd168, %rd36, %rd167;
	st.global.f32 	[%rd168], %f664;
	add.s32 	%r198, %r133, 64;
	mul.wide.u32 	%rd169, %r198, 4;
	add.s64 	%rd170, %rd36, %rd169;
	st.global.f32 	[%rd170], %f663;
	add.s32 	%r199, %r134, 64;
	mul.wide.u32 	%rd171, %r199, 4;
	add.s64 	%rd172, %rd36, %rd171;
	st.global.f32 	[%rd172], %f662;
	add.s32 	%r200, %r136, 64;
	mul.wide.u32 	%rd173, %r200, 4;
	add.s64 	%rd174, %rd36, %rd173;
	st.global.f32 	[%rd174], %f661;
	add.s32 	%r201, %r137, 64;
	mul.wide.u32 	%rd175, %r201, 4;
	add.s64 	%rd176, %rd36, %rd175;
	st.global.f32 	[%rd176], %f660;
	add.s32 	%r202, %r138, 64;
	mul.wide.u32 	%rd177, %r202, 4;
	add.s64 	%rd178, %rd36, %rd177;
	st.global.f32 	[%rd178], %f659;
	add.s32 	%r203, %r139, 64;
	mul.wide.u32 	%rd179, %r203, 4;
	add.s64 	%rd180, %rd36, %rd179;
	st.global.f32 	[%rd180], %f658;
	add.s32 	%r204, %r129, 72;
	mul.wide.u32 	%rd181, %r204, 4;
	add.s64 	%rd182, %rd36, %rd181;
	st.global.f32 	[%rd182], %f657;
	add.s32 	%r205, %r131, 72;
	mul.wide.u32 	%rd183, %r205, 4;
	add.s64 	%rd184, %rd36, %rd183;
	st.global.f32 	[%rd184], %f656;
	add.s32 	%r206, %r133, 72;
	mul.wide.u32 	%rd185, %r206, 4;
	add.s64 	%rd186, %rd36, %rd185;
	st.global.f32 	[%rd186], %f655;
	add.s32 	%r207, %r134, 72;
	mul.wide.u32 	%rd187, %r207, 4;
	add.s64 	%rd188, %rd36, %rd187;
	st.global.f32 	[%rd188], %f654;
	add.s32 	%r208, %r136, 72;
	mul.wide.u32 	%rd189, %r208, 4;
	add.s64 	%rd190, %rd36, %rd189;
	st.global.f32 	[%rd190], %f653;
	add.s32 	%r209, %r137, 72;
	mul.wide.u32 	%rd191, %r209, 4;
	add.s64 	%rd192, %rd36, %rd191;
	st.global.f32 	[%rd192], %f652;
	add.s32 	%r210, %r138, 72;
	mul.wide.u32 	%rd193, %r210, 4;
	add.s64 	%rd194, %rd36, %rd193;
	st.global.f32 	[%rd194], %f651;
	add.s32 	%r211, %r139, 72;
	mul.wide.u32 	%rd195, %r211, 4;
	add.s64 	%rd196, %rd36, %rd195;
	st.global.f32 	[%rd196], %f650;
	add.s32 	%r212, %r129, 80;
	mul.wide.u32 	%rd197, %r212, 4;
	add.s64 	%rd198, %rd36, %rd197;
	st.global.f32 	[%rd198], %f649;
	add.s32 	%r213, %r131, 80;
	mul.wide.u32 	%rd199, %r213, 4;
	add.s64 	%rd200, %rd36, %rd199;
	st.global.f32 	[%rd200], %f648;
	add.s32 	%r214, %r133, 80;
	mul.wide.u32 	%rd201, %r214, 4;
	add.s64 	%rd202, %rd36, %rd201;
	st.global.f32 	[%rd202], %f647;
	add.s32 	%r215, %r134, 80;
	mul.wide.u32 	%rd203, %r215, 4;
	add.s64 	%rd204, %rd36, %rd203;
	st.global.f32 	[%rd204], %f646;
	add.s32 	%r216, %r136, 80;
	mul.wide.u32 	%rd205, %r216, 4;
	add.s64 	%rd206, %rd36, %rd205;
	st.global.f32 	[%rd206], %f645;
	add.s32 	%r217, %r137, 80;
	mul.wide.u32 	%rd207, %r217, 4;
	add.s64 	%rd208, %rd36, %rd207;
	st.global.f32 	[%rd208], %f644;
	add.s32 	%r218, %r138, 80;
	mul.wide.u32 	%rd209, %r218, 4;
	add.s64 	%rd210, %rd36, %rd209;
	st.global.f32 	[%rd210], %f643;
	add.s32 	%r219, %r139, 80;
	mul.wide.u32 	%rd211, %r219, 4;
	add.s64 	%rd212, %rd36, %rd211;
	st.global.f32 	[%rd212], %f642;
	add.s32 	%r220, %r129, 88;
	mul.wide.u32 	%rd213, %r220, 4;
	add.s64 	%rd214, %rd36, %rd213;
	st.global.f32 	[%rd214], %f641;
	add.s32 	%r221, %r131, 88;
	mul.wide.u32 	%rd215, %r221, 4;
	add.s64 	%rd216, %rd36, %rd215;
	st.global.f32 	[%rd216], %f640;
	add.s32 	%r222, %r133, 88;
	mul.wide.u32 	%rd217, %r222, 4;
	add.s64 	%rd218, %rd36, %rd217;
	st.global.f32 	[%rd218], %f639;
	add.s32 	%r223, %r134, 88;
	mul.wide.u32 	%rd219, %r223, 4;
	add.s64 	%rd220, %rd36, %rd219;
	st.global.f32 	[%rd220], %f638;
	add.s32 	%r224, %r136, 88;
	mul.wide.u32 	%rd221, %r224, 4;
	add.s64 	%rd222, %rd36, %rd221;
	st.global.f32 	[%rd222], %f637;
	add.s32 	%r225, %r137, 88;
	mul.wide.u32 	%rd223, %r225, 4;
	add.s64 	%rd224, %rd36, %rd223;
	st.global.f32 	[%rd224], %f636;
	add.s32 	%r226, %r138, 88;
	mul.wide.u32 	%rd225, %r226, 4;
	add.s64 	%rd226, %rd36, %rd225;
	st.global.f32 	[%rd226], %f635;
	add.s32 	%r227, %r139, 88;
	mul.wide.u32 	%rd227, %r227, 4;
	add.s64 	%rd228, %rd36, %rd227;
	st.global.f32 	[%rd228], %f634;
	add.s32 	%r228, %r129, 96;
	mul.wide.u32 	%rd229, %r228, 4;
	add.s64 	%rd230, %rd36, %rd229;
	st.global.f32 	[%rd230], %f633;
	add.s32 	%r229, %r131, 96;
	mul.wide.u32 	%rd231, %r229, 4;
	add.s64 	%rd232, %rd36, %rd231;
	st.global.f32 	[%rd232], %f632;
	add.s32 	%r230, %r133, 96;
	mul.wide.u32 	%rd233, %r230, 4;
	add.s64 	%rd234, %rd36, %rd233;
	st.global.f32 	[%rd234], %f631;
	add.s32 	%r231, %r134, 96;
	mul.wide.u32 	%rd235, %r231, 4;
	add.s64 	%rd236, %rd36, %rd235;
	st.global.f32 	[%rd236], %f630;
	add.s32 	%r232, %r136, 96;
	mul.wide.u32 	%rd237, %r232, 4;
	add.s64 	%rd238, %rd36, %rd237;
	st.global.f32 	[%rd238], %f629;
	add.s32 	%r233, %r137, 96;
	mul.wide.u32 	%rd239, %r233, 4;
	add.s64 	%rd240, %rd36, %rd239;
	st.global.f32 	[%rd240], %f628;
	add.s32 	%r234, %r138, 96;
	mul.wide.u32 	%rd241, %r234, 4;
	add.s64 	%rd242, %rd36, %rd241;
	st.global.f32 	[%rd242], %f627;
	add.s32 	%r235, %r139, 96;
	mul.wide.u32 	%rd243, %r235, 4;
	add.s64 	%rd244, %rd36, %rd243;
	st.global.f32 	[%rd244], %f626;
	add.s32 	%r236, %r129, 104;
	mul.wide.u32 	%rd245, %r236, 4;
	add.s64 	%rd246, %rd36, %rd245;
	st.global.f32 	[%rd246], %f625;
	add.s32 	%r237, %r131, 104;
	mul.wide.u32 	%rd247, %r237, 4;
	add.s64 	%rd248, %rd36, %rd247;
	st.global.f32 	[%rd248], %f624;
	add.s32 	%r238, %r133, 104;
	mul.wide.u32 	%rd249, %r238, 4;
	add.s64 	%rd250, %rd36, %rd249;
	st.global.f32 	[%rd250], %f623;
	add.s32 	%r239, %r134, 104;
	mul.wide.u32 	%rd251, %r239, 4;
	add.s64 	%rd252, %rd36, %rd251;
	st.global.f32 	[%rd252], %f622;
	add.s32 	%r240, %r136, 104;
	mul.wide.u32 	%rd253, %r240, 4;
	add.s64 	%rd254, %rd36, %rd253;
	st.global.f32 	[%rd254], %f621;
	add.s32 	%r241, %r137, 104;
	mul.wide.u32 	%rd255, %r241, 4;
	add.s64 	%rd256, %rd36, %rd255;
	st.global.f32 	[%rd256], %f620;
	add.s32 	%r242, %r138, 104;
	mul.wide.u32 	%rd257, %r242, 4;
	add.s64 	%rd258, %rd36, %rd257;
	st.global.f32 	[%rd258], %f619;
	add.s32 	%r243, %r139, 104;
	mul.wide.u32 	%rd259, %r243, 4;
	add.s64 	%rd260, %rd36, %rd259;
	st.global.f32 	[%rd260], %f618;
	add.s32 	%r244, %r129, 112;
	mul.wide.u32 	%rd261, %r244, 4;
	add.s64 	%rd262, %rd36, %rd261;
	st.global.f32 	[%rd262], %f617;
	add.s32 	%r245, %r131, 112;
	mul.wide.u32 	%rd263, %r245, 4;
	add.s64 	%rd264, %rd36, %rd263;
	st.global.f32 	[%rd264], %f616;
	add.s32 	%r246, %r133, 112;
	mul.wide.u32 	%rd265, %r246, 4;
	add.s64 	%rd266, %rd36, %rd265;
	st.global.f32 	[%rd266], %f615;
	add.s32 	%r247, %r134, 112;
	mul.wide.u32 	%rd267, %r247, 4;
	add.s64 	%rd268, %rd36, %rd267;
	st.global.f32 	[%rd268], %f614;
	add.s32 	%r248, %r136, 112;
	mul.wide.u32 	%rd269, %r248, 4;
	add.s64 	%rd270, %rd36, %rd269;
	st.global.f32 	[%rd270], %f613;
	add.s32 	%r249, %r137, 112;
	mul.wide.u32 	%rd271, %r249, 4;
	add.s64 	%rd272, %rd36, %rd271;
	st.global.f32 	[%rd272], %f612;
	add.s32 	%r250, %r138, 112;
	mul.wide.u32 	%rd273, %r250, 4;
	add.s64 	%rd274, %rd36, %rd273;
	st.global.f32 	[%rd274], %f611;
	add.s32 	%r251, %r139, 112;
	mul.wide.u32 	%rd275, %r251, 4;
	add.s64 	%rd276, %rd36, %rd275;
	st.global.f32 	[%rd276], %f610;
	add.s32 	%r252, %r129, 120;
	mul.wide.u32 	%rd277, %r252, 4;
	add.s64 	%rd278, %rd36, %rd277;
	st.global.f32 	[%rd278], %f609;
	add.s32 	%r253, %r131, 120;
	mul.wide.u32 	%rd279, %r253, 4;
	add.s64 	%rd280, %rd36, %rd279;
	st.global.f32 	[%rd280], %f608;
	add.s32 	%r254, %r133, 120;
	mul.wide.u32 	%rd281, %r254, 4;
	add.s64 	%rd282, %rd36, %rd281;
	st.global.f32 	[%rd282], %f607;
	add.s32 	%r255, %r134, 120;
	mul.wide.u32 	%rd283, %r255, 4;
	add.s64 	%rd284, %rd36, %rd283;
	st.global.f32 	[%rd284], %f606;
	add.s32 	%r256, %r136, 120;
	mul.wide.u32 	%rd285, %r256, 4;
	add.s64 	%rd286, %rd36, %rd285;
	st.global.f32 	[%rd286], %f605;
	add.s32 	%r257, %r137, 120;
	mul.wide.u32 	%rd287, %r257, 4;
	add.s64 	%rd288, %rd36, %rd287;
	st.global.f32 	[%rd288], %f604;
	add.s32 	%r258, %r138, 120;
	mul.wide.u32 	%rd289, %r258, 4;
	add.s64 	%rd290, %rd36, %rd289;
	st.global.f32 	[%rd290], %f603;
	add.s32 	%r259, %r139, 120;
	mul.wide.u32 	%rd291, %r259, 4;
	add.s64 	%rd292, %rd36, %rd291;
	st.global.f32 	[%rd292], %f602;
	ret;

}
	// .globl	_Z8padZerosjjjjPKfPf
.visible .entry _Z8padZerosjjjjPKfPf(
	.param .u32 _Z8padZerosjjjjPKfPf_param_0,
	.param .u32 _Z8padZerosjjjjPKfPf_param_1,
	.param .u32 _Z8padZerosjjjjPKfPf_param_2,
	.param .u32 _Z8padZerosjjjjPKfPf_param_3,
	.param .u64 .ptr .align 1 _Z8padZerosjjjjPKfPf_param_4,
	.param .u64 .ptr .align 1 _Z8padZerosjjjjPKfPf_param_5
)
{
	.reg .pred 	%p<7>;
	.reg .b32 	%r<17>;
	.reg .b32 	%f<5>;
	.reg .b64 	%rd<9>;

	ld.param.u32 	%r3, [_Z8padZerosjjjjPKfPf_param_0];
	ld.param.u32 	%r4, [_Z8padZerosjjjjPKfPf_param_1];
	ld.param.u32 	%r5, [_Z8padZerosjjjjPKfPf_param_2];
	ld.param.u32 	%r6, [_Z8padZerosjjjjPKfPf_param_3];
	ld.param.u64 	%rd1, [_Z8padZerosjjjjPKfPf_param_4];
	ld.param.u64 	%rd2, [_Z8padZerosjjjjPKfPf_param_5];
	mov.u32 	%r8, %ctaid.x;
	shl.b32 	%r9, %r8, 4;
	mov.u32 	%r10, %tid.x;
	add.s32 	%r1, %r9, %r10;
	mov.u32 	%r11, %ctaid.y;
	shl.b32 	%r12, %r11, 4;
	mov.u32 	%r13, %tid.y;
	add.s32 	%r14, %r12, %r13;
	setp.ge.u32 	%p1, %r1, %r5;
	setp.ge.u32 	%p2, %r14, %r6;
	or.pred  	%p3, %p1, %p2;
	@%p3 bra 	$L__BB5_4;
	setp.ge.u32 	%p4, %r1, %r3;
	setp.ge.u32 	%p5, %r14, %r4;
	mov.f32 	%f4, 0f00000000;
	or.pred  	%p6, %p4, %p5;
	@%p6 bra 	$L__BB5_3;
	mad.lo.s32 	%r15, %r14, %r3, %r1;
	cvta.to.global.u64 	%rd3, %rd1;
	mul.wide.u32 	%rd4, %r15, 4;
	add.s64 	%rd5, %rd3, %rd4;
	ld.global.f32 	%f4, [%rd5];
$L__BB5_3:
	mad.lo.s32 	%r16, %r5, %r14, %r1;
	cvta.to.global.u64 	%rd6, %rd2;
	mul.wide.u32 	%rd7, %r16, 4;
	add.s64 	%rd8, %rd6, %rd7;
	st.global.f32 	[%rd8], %f4;
$L__BB5_4:
	ret;

}
	// .globl	_Z14removePadZerosjjjjPKfPf
.visible .entry _Z14removePadZerosjjjjPKfPf(
	.param .u32 _Z14removePadZerosjjjjPKfPf_param_0,
	.param .u32 _Z14removePadZerosjjjjPKfPf_param_1,
	.param .u32 _Z14removePadZerosjjjjPKfPf_param_2,
	.param .u32 _Z14removePadZerosjjjjPKfPf_param_3,
	.param .u64 .ptr .align 1 _Z14removePadZerosjjjjPKfPf_param_4,
	.param .u64 .ptr .align 1 _Z14removePadZerosjjjjPKfPf_param_5
)
{
	.reg .pred 	%p<4>;
	.reg .b32 	%r<16>;
	.reg .b32 	%f<2>;
	.reg .b64 	%rd<9>;

	ld.param.u32 	%r3, [_Z14removePadZerosjjjjPKfPf_param_0];
	ld.param.u32 	%r4, [_Z14removePadZerosjjjjPKfPf_param_2];
	ld.param.u32 	%r5, [_Z14removePadZerosjjjjPKfPf_param_3];
	ld.param.u64 	%rd1, [_Z14removePadZerosjjjjPKfPf_param_4];
	ld.param.u64 	%rd2, [_Z14removePadZerosjjjjPKfPf_param_5];
	mov.u32 	%r7, %ctaid.x;
	shl.b32 	%r8, %r7, 4;
	mov.u32 	%r9, %tid.x;
	add.s32 	%r1, %r8, %r9;
	mov.u32 	%r10, %ctaid.y;
	shl.b32 	%r11, %r10, 4;
	mov.u32 	%r12, %tid.y;
	add.s32 	%r13, %r11, %r12;
	setp.ge.u32 	%p1, %r1, %r4;
	setp.ge.u32 	%p2, %r13, %r5;
	or.pred  	%p3, %p1, %p2;
	@%p3 bra 	$L__BB6_2;
	cvta.to.global.u64 	%rd3, %rd1;
	cvta.to.global.u64 	%rd4, %rd2;
	mad.lo.s32 	%r14, %r13, %r3, %r1;
	mul.wide.u32 	%rd5, %r14, 4;
	add.s64 	%rd6, %rd3, %rd5;
	ld.global.f32 	%f1, [%rd6];
	mad.lo.s32 	%r15, %r4, %r13, %r1;
	mul.wide.u32 	%rd7, %r15, 4;
	add.s64 	%rd8, %rd4, %rd7;
	st.global.f32 	[%rd8], %f1;
$L__BB6_2:
	ret;

}


// ===== COMPILED SASS (sm_100) =====

	.target	sm_100

	.elftype	@"ET_EXEC"


//--------------------- .note.nv.tkinfo           --------------------------
	.section	.note.nv.tkinfo,"",@"SHT_NOTE"
	.sectionflags	@"SHF_NOTE_NV_TKINFO"
	.tkinfo
        /*0018*/ 	.word	0x00000002
        /*0030*/ 	.string	""
        /*0030*/ 	.string	"ptxas"
        /*0030*/ 	.string	"Cuda compilation tools, release 13.0, V13.0.88"
        /*0030*/ 	.string	"Build cuda_13.0.r13.0/compiler.36424714_0"
        /*0030*/ 	.string	"-arch sm_100 -m 64 "



//--------------------- .note.nv.cuinfo           --------------------------
	.section	.note.nv.cuinfo,"",@"SHT_NOTE"
	.sectionflags	@"SHF_NOTE_NV_CUINFO"
        /*0018*/ 	.short	0x0002
        /*001a*/ 	.short	0x0064
        /*001c*/ 	.short	0x0082
	.zero		2


//--------------------- .nv.info                  --------------------------
	.section	.nv.info,"",@"SHT_CUDA_INFO"
	.align	4


	//----- nvinfo : EIATTR_REGCOUNT
	.align		4
        /*0000*/ 	.byte	0x04, 0x2f
        /*0002*/ 	.short	(.L_1 - .L_0)
	.align		4
.L_0:
        /*0004*/ 	.word	index@(_Z10sgemm_6_rmPfjS_jS_jjjj)
        /*0008*/ 	.word	0x00000040


	//----- nvinfo : EIATTR_FRAME_SIZE
	.align		4
.L_1:
        /*000c*/ 	.byte	0x04, 0x11
        /*000e*/ 	.short	(.L_3 - .L_2)
	.align		4
.L_2:
        /*0010*/ 	.word	index@(_Z10sgemm_6_rmPfjS_jS_jjjj)
        /*0014*/ 	.word	0x00000000


	//----- nvinfo : EIATTR_REGCOUNT
	.align		4
.L_3:
        /*0018*/ 	.byte	0x04, 0x2f
        /*001a*/ 	.short	(.L_5 - .L_4)
	.align		4
.L_4:
        /*001c*/ 	.word	index@(_Z10sgemm_6_cmPfjS_jS_jjjj)
        /*0020*/ 	.word	0x00000042


	//----- nvinfo : EIATTR_FRAME_SIZE
	.align		4
.L_5:
        /*0024*/ 	.byte	0x04, 0x11
        /*0026*/ 	.short	(.L_7 - .L_6)
	.align		4
.L_6:
        /*0028*/ 	.word	index@(_Z10sgemm_6_cmPfjS_jS_jjjj)
        /*002c*/ 	.word	0x00000000


	//----- nvinfo : EIATTR_REGCOUNT
	.align		4
.L_7:
        /*0030*/ 	.byte	0x04, 0x2f
        /*0032*/ 	.short	(.L_9 - .L_8)
	.align		4
.L_8:
        /*0034*/ 	.word	index@(_Z9transposejjPKfPf)
        /*0038*/ 	.word	0x0000000e


	//----- nvinfo : EIATTR_FRAME_SIZE
	.align		4
.L_9:
        /*003c*/ 	.byte	0x04, 0x11
        /*003e*/ 	.short	(.L_11 - .L_10)
	.align		4
.L_10:
        /*0040*/ 	.word	index@(_Z9transposejjPKfPf)
        /*0044*/ 	.word	0x00000000


	//----- nvinfo : EIATTR_REGCOUNT
	.align		4
.L_11:
        /*0048*/ 	.byte	0x04, 0x2f
        /*004a*/ 	.short	(.L_13 - .L_12)
	.align		4
.L_12:
        /*004c*/ 	.word	index@(_Z13sgemm_7_reg2DPfjS_jS_jjjj)
        /*0050*/ 	.word	0x000000a8


	//----- nvinfo : EIATTR_FRAME_SIZE
	.align		4
.L_13:
        /*0054*/ 	.byte	0x04, 0x11
        /*0056*/ 	.short	(.L_15 - .L_14)
	.align		4
.L_14:
        /*0058*/ 	.word	index@(_Z13sgemm_7_reg2DPfjS_jS_jjjj)
        /*005c*/ 	.word	0x00000000


	//----- nvinfo : EIATTR_REGCOUNT
	.align		4
.L_15:
        /*0060*/ 	.byte	0x04, 0x2f
        /*0062*/ 	.short	(.L_17 - .L_16)
	.align		4
.L_16:
        /*0064*/ 	.word	index@(_Z16sgemm_8_reg2DvecP6float4jS0_jPfjjjj)
        /*0068*/ 	.word	0x000000a7


	//----- nvinfo : EIATTR_FRAME_SIZE
	.align		4
.L_17:
        /*006c*/ 	.byte	0x04, 0x11
        /*006e*/ 	.short	(.L_19 - .L_18)
	.align		4
.L_18:
        /*0070*/ 	.word	index@(_Z16sgemm_8_reg2DvecP6float4jS0_jPfjjjj)
        /*0074*/ 	.word	0x00000000


	//----- nvinfo : EIATTR_REGCOUNT
	.align		4
.L_19:
        /*0078*/ 	.byte	0x04, 0x2f
        /*007a*/ 	.short	(.L_21 - .L_20)
	.align		4
.L_20:
        /*007c*/ 	.word	index@(_Z8padZerosjjjjPKfPf)
        /*0080*/ 	.word	0x0000000a


	//----- nvinfo : EIATTR_FRAME_SIZE
	.align		4
.L_21:
        /*0084*/ 	.byte	0x04, 0x11
        /*0086*/ 	.short	(.L_23 - .L_22)
	.align		4
.L_22:
        /*0088*/ 	.word	index@(_Z8padZerosjjjjPKfPf)
        /*008c*/ 	.word	0x00000000


	//----- nvinfo : EIATTR_REGCOUNT
	.align		4
.L_23:
        /*0090*/ 	.byte	0x04, 0x2f
        /*0092*/ 	.short	(.L_25 - .L_24)
	.align		4
.L_24:
        /*0094*/ 	.word	index@(_Z14removePadZerosjjjjPKfPf)
        /*0098*/ 	.word	0x0000000a


	//----- nvinfo : EIATTR_FRAME_SIZE
	.align		4
.L_25:
        /*009c*/ 	.byte	0x04, 0x11
        /*009e*/ 	.short	(.L_27 - .L_26)
	.align		4
.L_26:
        /*00a0*/ 	.word	index@(_Z14removePadZerosjjjjPKfPf)
        /*00a4*/ 	.word	0x00000000


	//----- nvinfo : EIATTR_MIN_STACK_SIZE
	.align		4
.L_27:
        /*00a8*/ 	.byte	0x04, 0x12
        /*00aa*/ 	.short	(.L_29 - .L_28)
	.align		4
.L_28:
        /*00ac*/ 	.word	index@(_Z14removePadZerosjjjjPKfPf)
        /*00b0*/ 	.word	0x00000000


	//----- nvinfo : EIATTR_MIN_STACK_SIZE
	.align		4
.L_29:
        /*00b4*/ 	.byte	0x04, 0x12
        /*00b6*/ 	.short	(.L_31 - .L_30)
	.align		4
.L_30:
        /*00b8*/ 	.word	index@(_Z8padZerosjjjjPKfPf)
        /*00bc*/ 	.word	0x00000000


	//----- nvinfo : EIATTR_MIN_STACK_SIZE
	.align		4
.L_31:
        /*00c0*/ 	.byte	0x04, 0x12
        /*00c2*/ 	.short	(.L_33 - .L_32)
	.align		4
.L_32:
        /*00c4*/ 	.word	index@(_Z16sgemm_8_reg2DvecP6float4jS0_jPfjjjj)
        /*00c8*/ 	.word	0x00000000


	//----- nvinfo : EIATTR_MIN_STACK_SIZE
	.align		4
.L_33:
        /*00cc*/ 	.byte	0x04, 0x12
        /*00ce*/ 	.short	(.L_35 - .L_34)
	.align		4
.L_34:
        /*00d0*/ 	.word	index@(_Z13sgemm_7_reg2DPfjS_jS_jjjj)
        /*00d4*/ 	.word	0x00000000


	//----- nvinfo : EIATTR_MIN_STACK_SIZE
	.align		4
.L_35:
        /*00d8*/ 	.byte	0x04, 0x12
        /*00da*/ 	.short	(.L_37 - .L_36)
	.align		4
.L_36:
        /*00dc*/ 	.word	index@(_Z9transposejjPKfPf)
        /*00e0*/ 	.word	0x00000000


	//----- nvinfo : EIATTR_MIN_STACK_SIZE
	.align		4
.L_37:
        /*00e4*/ 	.byte	0x04, 0x12
        /*00e6*/ 	.short	(.L_39 - .L_38)
	.align		4
.L_38:
        /*00e8*/ 	.word	index@(_Z10sgemm_6_cmPfjS_jS_jjjj)
        /*00ec*/ 	.word	0x00000000


	//----- nvinfo : EIATTR_MIN_STACK_SIZE
	.align		4
.L_39:
        /*00f0*/ 	.byte	0x04, 0x12
        /*00f2*/ 	.short	(.L_41 - .L_40)
	.align		4
.L_40:
        /*00f4*/ 	.word	index@(_Z10sgemm_6_rmPfjS_jS_jjjj)
        /*00f8*/ 	.word	0x00000000
.L_41:


//--------------------- .nv.compat                --------------------------
	.section	.nv.compat,"",@"SHT_CUDA_COMPAT_INFO"
	.align	4
        /*0000*/ 	.byte	0x02, 0x09, 0x00, 0x00, 0x02, 0x02, 0x01, 0x00, 0x02, 0x05, 0x05, 0x00, 0x03, 0x07, 0x01, 0x01
        /*0010*/ 	.byte	0x02, 0x03, 0x00, 0x00, 0x02, 0x06, 0x01, 0x00, 0x04, 0x0b, 0x08, 0x00, 0x09, 0x00, 0x00, 0x00
        /*0020*/ 	.byte	0x00, 0x00, 0x00, 0x00


//--------------------- .nv.info._Z14removePadZerosjjjjPKfPf --------------------------
	.section	.nv.info._Z14removePadZerosjjjjPKfPf,"",@"SHT_CUDA_INFO"
	.sectionflags	@""
	.align	4


	//----- nvinfo : EIATTR_CUDA_API_VERSION
	.align		4
        /*0000*/ 	.byte	0x04, 0x37
        /*0002*/ 	.short	(.L_43 - .L_42)
.L_42:
        /*0004*/ 	.word	0x00000082


	//----- nvinfo : EIATTR_KPARAM_INFO
	.align		4
.L_43:
        /*0008*/ 	.byte	0x04, 0x17
        /*000a*/ 	.short	(.L_45 - .L_44)
.L_44:
        /*000c*/ 	.word	0x00000000
        /*0010*/ 	.short	0x0005
        /*0012*/ 	.short	0x0018
        /*0014*/ 	.byte	0x00, 0xf5, 0x21, 0x00


	//----- nvinfo : EIATTR_KPARAM_INFO
	.align		4
.L_45:
        /*0018*/ 	.byte	0x04, 0x17
        /*001a*/ 	.short	(.L_47 - .L_46)
.L_46:
        /*001c*/ 	.word	0x00000000
        /*0020*/ 	.short	0x0004
        /*0022*/ 	.short	0x0010
        /*0024*/ 	.byte	0x00, 0xf5, 0x21, 0x00


	//----- nvinfo : EIATTR_KPARAM_INFO
	.align		4
.L_47:
        /*0028*/ 	.byte	0x04, 0x17
        /*002a*/ 	.short	(.L_49 - .L_48)
.L_48:
        /*002c*/ 	.word	0x00000000
        /*0030*/ 	.short	0x0003
        /*0032*/ 	.short	0x000c
        /*0034*/ 	.byte	0x00, 0xf0, 0x11, 0x00


	//----- nvinfo : EIATTR_KPARAM_INFO
	.align		4
.L_49:
        /*0038*/ 	.byte	0x04, 0x17
        /*003a*/ 	.short	(.L_51 - .L_50)
.L_50:
        /*003c*/ 	.word	0x00000000
        /*0040*/ 	.short	0x0002
        /*0042*/ 	.short	0x0008
        /*0044*/ 	.byte	0x00, 0xf0, 0x11, 0x00


	//----- nvinfo : EIATTR_KPARAM_INFO
	.align		4
.L_51:
        /*0048*/ 	.byte	0x04, 0x17
        /*004a*/ 	.short	(.L_53 - .L_52)
.L_52:
        /*004c*/ 	.word	0x00000000
        /*0050*/ 	.short	0x0001
        /*0052*/ 	.short	0x0004
        /*0054*/ 	.byte	0x00, 0xf0, 0x11, 0x00


	//----- nvinfo : EIATTR_KPARAM_INFO
	.align		4
.L_53:
        /*0058*/ 	.byte	0x04, 0x17
        /*005a*/ 	.short	(.L_55 - .L_54)
.L_54:
        /*005c*/ 	.word	0x00000000
        /*0060*/ 	.short	0x0000
        /*0062*/ 	.short	0x0000
        /*0064*/ 	.byte	0x00, 0xf0, 0x11, 0x00


	//----- nvinfo : EIATTR_SPARSE_MMA_MASK
	.align		4
.L_55:
        /*0068*/ 	.byte	0x03, 0x50
        /*006a*/ 	.short	0x0000


	//----- nvinfo : EIATTR_MAXREG_COUNT
	.align		4
        /*006c*/ 	.byte	0x03, 0x1b
        /*006e*/ 	.short	0x00ff


	//----- nvinfo : EIATTR_MERCURY_ISA_VERSION
	.align		4
        /*0070*/ 	.byte	0x03, 0x5f
        /*0072*/ 	.short	0x0101


	//----- nvinfo : EIATTR_VRC_CTA_INIT_COUNT
	.align		4
        /*0074*/ 	.byte	0x02, 0x4a
	.zero		1
	.zero		1


	//----- nvinfo : EIATTR_EXIT_INSTR_OFFSETS
	.align		4
        /*0078*/ 	.byte	0x04, 0x1c
        /*007a*/ 	.short	(.L_57 - .L_56)


	//   ....[0]....
.L_56:
        /*007c*/ 	.word	0x000000a0


	//   ....[1]....
        /*0080*/ 	.word	0x00000150


	//----- nvinfo : EIATTR_CBANK_PARAM_SIZE
	.align		4
.L_57:
        /*0084*/ 	.byte	0x03, 0x19
        /*0086*/ 	.short	0x0020


	//----- nvinfo : EIATTR_PARAM_CBANK
	.align		4
        /*0088*/ 	.byte	0x04, 0x0a
        /*008a*/ 	.short	(.L_59 - .L_58)
	.align		4
.L_58:
        /*008c*/ 	.word	index@(.nv.constant0._Z14removePadZerosjjjjPKfPf)
        /*0090*/ 	.short	0x0380
        /*0092*/ 	.short	0x0020


	//----- nvinfo : EIATTR_SW_WAR
	.align		4
.L_59:
        /*0094*/ 	.byte	0x04, 0x36
        /*0096*/ 	.short	(.L_61 - .L_60)
.L_60:
        /*0098*/ 	.word	0x00000008
.L_61:


//--------------------- .nv.info._Z8padZerosjjjjPKfPf --------------------------
	.section	.nv.info._Z8padZerosjjjjPKfPf,"",@"SHT_CUDA_INFO"
	.sectionflags	@""
	.align	4


	//----- nvinfo : EIATTR_CUDA_API_VERSION
	.align		4
        /*0000*/ 	.byte	0x04, 0x37
        /*0002*/ 	.short	(.L_63 - .L_62)
.L_62:
        /*0004*/ 	.word	0x00000082


	//----- nvinfo : EIATTR_KPARAM_INFO
	.align		4
.L_63:
        /*0008*/ 	.byte	0x04, 0x17
        /*000a*/ 	.short	(.L_65 - .L_64)
.L_64:
        /*000c*/ 	.word	0x00000000
        /*0010*/ 	.short	0x0005
        /*0012*/ 	.short	0x0018
        /*0014*/ 	.byte	0x00, 0xf5, 0x21, 0x00


	//----- nvinfo : EIATTR_KPARAM_INFO
	.align		4
.L_65:
        /*0018*/ 	.byte	0x04, 0x17
        /*001a*/ 	.short	(.L_67 - .L_66)
.L_66:
        /*001c*/ 	.word	0x00000000
        /*0020*/ 	.short	0x0004
        /*0022*/ 	.short	0x0010
        /*0024*/ 	.byte	0x00, 0xf5, 0x21, 0x00


	//----- nvinfo : EIATTR_KPARAM_INFO
	.align		4
.L_67:
        /*0028*/ 	.byte	0x04, 0x17
        /*002a*/ 	.short	(.L_69 - .L_68)
.L_68:
        /*002c*/ 	.word	0x00000000
        /*0030*/ 	.short	0x0003
        /*0032*/ 	.short	0x000c
        /*0034*/ 	.byte	0x00, 0xf0, 0x11, 0x00


	//----- nvinfo : EIATTR_KPARAM_INFO
	.align		4
.L_69:
        /*0038*/ 	.byte	0x04, 0x17
        /*003a*/ 	.short	(.L_71 - .L_70)
.L_70:
        /*003c*/ 	.word	0x00000000
        /*0040*/ 	.short	0x0002
        /*0042*/ 	.short	0x0008
        /*0044*/ 	.byte	0x00, 0xf0, 0x11, 0x00


	//----- nvinfo : EIATTR_KPARAM_INFO
	.align		4
.L_71:
        /*0048*/ 	.byte	0x04, 0x17
        /*004a*/ 	.short	(.L_73 - .L_72)
.L_72:
        /*004c*/ 	.word	0x00000000
        /*0050*/ 	.short	0x0001
        /*0052*/ 	.short	0x0004
        /*0054*/ 	.byte	0x00, 0xf0, 0x11, 0x00


	//----- nvinfo : EIATTR_KPARAM_INFO
	.align		4
.L_73:
        /*0058*/ 	.byte	0x04, 0x17
        /*005a*/ 	.short	(.L_75 - .L_74)
.L_74:
        /*005c*/ 	.word	0x00000000
        /*0060*/ 	.short	0x0000
        /*0062*/ 	.short	0x0000
        /*0064*/ 	.byte	0x00, 0xf0, 0x11, 0x00


	//----- nvinfo : EIATTR_SPARSE_MMA_MASK
	.align		4
.L_75:
        /*0068*/ 	.byte	0x03, 0x50
        /*006a*/ 	.short	0x0000


	//----- nvinfo : EIATTR_MAXREG_COUNT
	.align		4
        /*006c*/ 	.byte	0x03, 0x1b
        /*006e*/ 	.short	0x00ff


	//----- nvinfo : EIATTR_MERCURY_ISA_VERSION
	.align		4
        /*0070*/ 	.byte	0x03, 0x5f
        /*0072*/ 	.short	0x0101


	//----- nvinfo : EIATTR_VRC_CTA_INIT_COUNT
	.align		4
        /*0074*/ 	.byte	0x02, 0x4a
	.zero		1
	.zero		1


	//----- nvinfo : EIATTR_EXIT_INSTR_OFFSETS
	.align		4
        /*0078*/ 	.byte	0x04, 0x1c
        /*007a*/ 	.short	(.L_77 - .L_76)


	//   ....[0]....
.L_76:
        /*007c*/ 	.word	0x000000a0


	//   ....[1]....
        /*0080*/ 	.word	0x000001b0


	//----- nvinfo : EIATTR_CRS_STACK_SIZE
	.align		4
.L_77:
        /*0084*/ 	.byte	0x04, 0x1e
        /*0086*/ 	.short	(.L_79 - .L_78)
.L_78:
        /*0088*/ 	.word	0x00000000


	//----- nvinfo : EIATTR_CBANK_PARAM_SIZE
	.align		4
.L_79:
        /*008c*/ 	.byte	0x03, 0x19
        /*008e*/ 	.short	0x0020


	//----- nvinfo : EIATTR_PARAM_CBANK
	.align		4
        /*0090*/ 	.byte	0x04, 0x0a
        /*0092*/ 	.short	(.L_81 - .L_80)
	.align		4
.L_80:
        /*0094*/ 	.word	index@(.nv.constant0._Z8padZerosjjjjPKfPf)
        /*0098*/ 	.short	0x0380
        /*009a*/ 	.short	0x0020


	//----- nvinfo : EIATTR_SW_WAR
	.align		4
.L_81:
        /*009c*/ 	.byte	0x04, 0x36
        /*009e*/ 	.short	(.L_83 - .L_82)
.L_82:
        /*00a0*/ 	.word	0x00000008
.L_83:


//--------------------- .nv.info._Z16sgemm_8_reg2DvecP6float4jS0_jPfjjjj --------------------------
	.section	.nv.info._Z16sgemm_8_reg2DvecP6float4jS0_jPfjjjj,"",@"SHT_CUDA_INFO"
	.sectionflags	@""
	.align	4


	//----- nvinfo : EIATTR_CUDA_API_VERSION
	.align		4
        /*0000*/ 	.byte	0x04, 0x37
        /*0002*/ 	.short	(.L_85 - .L_84)
.L_84:
        /*0004*/ 	.word	0x00000082


	//----- nvinfo : EIATTR_KPARAM_INFO
	.align		4
.L_85:
        /*0008*/ 	.byte	0x04, 0x17
        /*000a*/ 	.short	(.L_87 - .L_86)
.L_86:
        /*000c*/ 	.word	0x00000000
        /*0010*/ 	.short	0x0008
        /*0012*/ 	.short	0x0034
        /*0014*/ 	.byte	0x00, 0xf0, 0x11, 0x00


	//----- nvinfo : EIATTR_KPARAM_INFO
	.align		4
.L_87:
        /*0018*/ 	.byte	0x04, 0x17
        /*001a*/ 	.short	(.L_89 - .L_88)
.L_88:
        /*001c*/ 	.word	0x00000000
        /*0020*/ 	.short	0x0007
        /*0022*/ 	.short	0x0030
        /*0024*/ 	.byte	0x00, 0xf0, 0x11, 0x00


	//----- nvinfo : EIATTR_KPARAM_INFO
	.align		4
.L_89:
        /*0028*/ 	.byte	0x04, 0x17
        /*002a*/ 	.short	(.L_91 - .L_90)
.L_90:
        /*002c*/ 	.word	0x00000000
        /*0030*/ 	.short	0x0006
        /*0032*/ 	.short	0x002c
        /*0034*/ 	.byte	0x00, 0xf0, 0x11, 0x00


	//----- nvinfo : EIATTR_KPARAM_INFO
	.align		4
.L_91:
        /*0038*/ 	.byte	0x04, 0x17
        /*003a*/ 	.short	(.L_93 - .L_92)
.L_92:
        /*003c*/ 	.word	0x00000000
        /*0040*/ 	.short	0x0005
        /*0042*/ 	.short	0x0028
        /*0044*/ 	.byte	0x00, 0xf0, 0x11, 0x00


	//----- nvinfo : EIATTR_KPARAM_INFO
	.align		4
.L_93:
        /*0048*/ 	.byte	0x04, 0x17
        /*004a*/ 	.short	(.L_95 - .L_94)
.L_94:
        /*004c*/ 	.word	0x00000000
        /*0050*/ 	.short	0x0004
        /*0052*/ 	.short	0x0020
        /*0054*/ 	.byte	0x00, 0xf5, 0x21, 0x00


	//----- nvinfo : EIATTR_KPARAM_INFO
	.align		4
.L_95:
        /*0058*/ 	.byte	0x04, 0x17
        /*005a*/ 	.short	(.L_97 - .L_96)
.L_96:
        /*005c*/ 	.word	0x00000000
        /*0060*/ 	.short	0x0003
        /*0062*/ 	.short	0x0018
        /*0064*/ 	.byte	0x00, 0xf0, 0x11, 0x00


	//----- nvinfo : EIATTR_KPARAM_INFO
	.align		4
.L_97:
        /*0068*/ 	.byte	0x04, 0x17
        /*006a*/ 	.short	(.L_99 - .L_98)
.L_98:
        /*006c*/ 	.word	0x00000000
        /*0070*/ 	.short	0x0002
        /*0072*/ 	.short	0x0010
        /*0074*/ 	.byte	0x00, 0xf5, 0x21, 0x00


	//----- nvinfo : EIATTR_KPARAM_INFO
	.align		4
.L_99:
        /*0078*/ 	.byte	0x04, 0x17
        /*007a*/ 	.short	(.L_101 - .L_100)
.L_100:
        /*007c*/ 	.word	0x00000000
        /*0080*/ 	.short	0x0001
        /*0082*/ 	.short	0x0008
        /*0084*/ 	.byte	0x00, 0xf0, 0x11, 0x00


	//----- nvinfo : EIATTR_KPARAM_INFO
	.align		4
.L_101:
        /*0088*/ 	.byte	0x04, 0x17
        /*008a*/ 	.short	(.L_103 - .L_102)
.L_102:
        /*008c*/ 	.word	0x00000000
        /*0090*/ 	.short	0x0000
        /*0092*/ 	.short	0x0000
        /*0094*/ 	.byte	0x00, 0xf5, 0x21, 0x00


	//----- nvinfo : EIATTR_SPARSE_MMA_MASK
	.align		4
.L_103:
        /*0098*/ 	.byte	0x03, 0x50
        /*009a*/ 	.short	0x0000


	//----- nvinfo : EIATTR_MAXREG_COUNT
	.align		4
        /*009c*/ 	.byte	0x03, 0x1b
        /*009e*/ 	.short	0x00ff


	//----- nvinfo : EIATTR_NUM_BARRIERS
	.align		4
        /*00a0*/ 	.byte	0x02, 0x4c
        /*00a2*/ 	.byte	0x01
	.zero		1


	//----- nvinfo : EIATTR_MERCURY_ISA_VERSION
	.align		4
        /*00a4*/ 	.byte	0x03, 0x5f
        /*00a6*/ 	.short	0x0101


	//----- nvinfo : EIATTR_VRC_CTA_INIT_COUNT
	.align		4
        /*00a8*/ 	.byte	0x02, 0x4a
	.zero		1
	.zero		1


	//----- nvinfo : EIATTR_EXIT_INSTR_OFFSETS
	.align		4
        /*00ac*/ 	.byte	0x04, 0x1c
        /*00ae*/ 	.short	(.L_105 - .L_104)


	//   ....[0]....
.L_104:
        /*00b0*/ 	.word	0x00002fe0


	//----- nvinfo : EIATTR_CBANK_PARAM_SIZE
	.align		4
.L_105:
        /*00b4*/ 	.byte	0x03, 0x19
        /*00b6*/ 	.short	0x0038


	//----- nvinfo : EIATTR_PARAM_CBANK
	.align		4
        /*00b8*/ 	.byte	0x04, 0x0a
        /*00ba*/ 	.short	(.L_107 - .L_106)
	.align		4
.L_106:
        /*00bc*/ 	.word	index@(.nv.constant0._Z16sgemm_8_reg2DvecP6float4jS0_jPfjjjj)
        /*00c0*/ 	.short	0x0380
        /*00c2*/ 	.short	0x0038


	//----- nvinfo : EIATTR_SW_WAR
	.align		4
.L_107:
        /*00c4*/ 	.byte	0x04, 0x36
        /*00c6*/ 	.short	(.L_109 - .L_108)
.L_108:
        /*00c8*/ 	.word	0x00000008
.L_109:


//--------------------- .nv.info._Z13sgemm_7_reg2DPfjS_jS_jjjj --------------------------
	.section	.nv.info._Z13sgemm_7_reg2DPfjS_jS_jjjj,"",@"SHT_CUDA_INFO"
	.sectionflags	@""
	.align	4


	//----- nvinfo : EIATTR_CUDA_API_VERSION
	.align		4
        /*0000*/ 	.byte	0x04, 0x37
        /*0002*/ 	.short	(.L_111 - .L_110)
.L_110:
        /*0004*/ 	.word	0x00000082


	//----- nvinfo : EIATTR_KPARAM_INFO
	.align		4
.L_111:
        /*0008*/ 	.byte	0x04, 0x17
        /*000a*/ 	.short	(.L_113 - .L_112)
.L_112:
        /*000c*/ 	.word	0x00000000
        /*0010*/ 	.short	0x0008
        /*0012*/ 	.short	0x0034
        /*0014*/ 	.byte	0x00, 0xf0, 0x11, 0x00


	//----- nvinfo : EIATTR_KPARAM_INFO
	.align		4
.L_113:
        /*0018*/ 	.byte	0x04, 0x17
        /*001a*/ 	.short	(.L_115 - .L_114)
.L_114:
        /*001c*/ 	.word	0x00000000
        /*0020*/ 	.short	0x0007
        /*0022*/ 	.short	0x0030
        /*0024*/ 	.byte	0x00, 0xf0, 0x11, 0x00


	//----- nvinfo : EIATTR_KPARAM_INFO
	.align		4
.L_115:
        /*0028*/ 	.byte	0x04, 0x17
        /*002a*/ 	.short	(.L_117 - .L_116)
.L_116:
        /*002c*/ 	.word	0x00000000
        /*0030*/ 	.short	0x0006
        /*0032*/ 	.short	0x002c
        /*0034*/ 	.byte	0x00, 0xf0, 0x11, 0x00


	//----- nvinfo : EIATTR_KPARAM_INFO
	.align		4
.L_117:
        /*0038*/ 	.byte	0x04, 0x17
        /*003a*/ 	.short	(.L_119 - .L_118)
.L_118:
        /*003c*/ 	.word	0x00000000
        /*0040*/ 	.short	0x0005
        /*0042*/ 	.short	0x0028
        /*0044*/ 	.byte	0x00, 0xf0, 0x11, 0x00


	//----- nvinfo : EIATTR_KPARAM_INFO
	.align		4
.L_119:
        /*0048*/ 	.byte	0x04, 0x17
        /*004a*/ 	.short	(.L_121 - .L_120)
.L_120:
        /*004c*/ 	.word	0x00000000
        /*0050*/ 	.short	0x0004
        /*0052*/ 	.short	0x0020
        /*0054*/ 	.byte	0x00, 0xf5, 0x21, 0x00


	//----- nvinfo : EIATTR_KPARAM_INFO
	.align		4
.L_121:
        /*0058*/ 	.byte	0x04, 0x17
        /*005a*/ 	.short	(.L_123 - .L_122)
.L_122:
        /*005c*/ 	.word	0x00000000
        /*0060*/ 	.short	0x0003
        /*0062*/ 	.short	0x0018
        /*0064*/ 	.byte	0x00, 0xf0, 0x11, 0x00


	//----- nvinfo : EIATTR_KPARAM_INFO
	.align		4
.L_123:
        /*0068*/ 	.byte	0x04, 0x17
        /*006a*/ 	.short	(.L_125 - .L_124)
.L_124:
        /*006c*/ 	.word	0x00000000
        /*0070*/ 	.short	0x0002
        /*0072*/ 	.short	0x0010
        /*0074*/ 	.byte	0x00, 0xf5, 0x21, 0x00


	//----- nvinfo : EIATTR_KPARAM_INFO
	.align		4
.L_125:
        /*0078*/ 	.byte	0x04, 0x17
        /*007a*/ 	.short	(.L_127 - .L_126)
.L_126:
        /*007c*/ 	.word	0x00000000
        /*0080*/ 	.short	0x0001
        /*0082*/ 	.short	0x0008
        /*0084*/ 	.byte	0x00, 0xf0, 0x11, 0x00


	//----- nvinfo : EIATTR_KPARAM_INFO
	.align		4
.L_127:
        /*0088*/ 	.byte	0x04, 0x17
        /*008a*/ 	.short	(.L_129 - .L_128)
.L_128:
        /*008c*/ 	.word	0x00000000
        /*0090*/ 	.short	0x0000
        /*0092*/ 	.short	0x0000
        /*0094*/ 	.byte	0x00, 0xf5, 0x21, 0x00


	//----- nvinfo : EIATTR_SPARSE_MMA_MASK
	.align		4
.L_129:
        /*0098*/ 	.byte	0x03, 0x50
        /*009a*/ 	.short	0x0000


	//----- nvinfo : EIATTR_MAXREG_COUNT
	.align		4
        /*009c*/ 	.byte	0x03, 0x1b
        /*009e*/ 	.short	0x00ff


	//----- nvinfo : EIATTR_NUM_BARRIERS
	.align		4
        /*00a0*/ 	.byte	0x02, 0x4c
        /*00a2*/ 	.byte	0x01
	.zero		1


	//----- nvinfo : EIATTR_MERCURY_ISA_VERSION
	.align		4
        /*00a4*/ 	.byte	0x03, 0x5f
        /*00a6*/ 	.short	0x0101


	//----- nvinfo : EIATTR_VRC_CTA_INIT_COUNT
	.align		4
        /*00a8*/ 	.byte	0x02, 0x4a
	.zero		1
	.zero		1


	//----- nvinfo : EIATTR_EXIT_INSTR_OFFSETS
	.align		4
        /*00ac*/ 	.byte	0x04, 0x1c
        /*00ae*/ 	.short	(.L_131 - .L_130)


	//   ....[0]....
.L_130:
        /*00b0*/ 	.word	0x000038d0


	//----- nvinfo : EIATTR_CBANK_PARAM_SIZE
	.align		4
.L_131:
        /*00b4*/ 	.byte	0x03, 0x19
        /*00b6*/ 	.short	0x0038


	//----- nvinfo : EIATTR_PARAM_CBANK
	.align		4
        /*00b8*/ 	.byte	0x04, 0x0a
        /*00ba*/ 	.short	(.L_133 - .L_132)
	.align		4
.L_132:
        /*00bc*/ 	.word	index@(.nv.constant0._Z13sgemm_7_reg2DPfjS_jS_jjjj)
        /*00c0*/ 	.short	0x0380
        /*00c2*/ 	.short	0x0038


	//----- nvinfo : EIATTR_SW_WAR
	.align		4
.L_133:
        /*00c4*/ 	.byte	0x04, 0x36
        /*00c6*/ 	.short	(.L_135 - .L_134)
.L_134:
        /*00c8*/ 	.word	0x00000008
.L_135:


//--------------------- .nv.info._Z9transposejjPKfPf --------------------------
	.section	.nv.info._Z9transposejjPKfPf,"",@"SHT_CUDA_INFO"
	.sectionflags	@""
	.align	4


	//----- nvinfo : EIATTR_CUDA_API_VERSION
	.align		4
        /*0000*/ 	.byte	0x04, 0x37
        /*0002*/ 	.short	(.L_137 - .L_136)
.L_136:
        /*0004*/ 	.word	0x00000082


	//----- nvinfo : EIATTR_KPARAM_INFO
	.align		4
.L_137:
        /*0008*/ 	.byte	0x04, 0x17
        /*000a*/ 	.short	(.L_139 - .L_138)
.L_138:
        /*000c*/ 	.word	0x00000000
        /*0010*/ 	.short	0x0003
        /*0012*/ 	.short	0x0010
        /*0014*/ 	.byte	0x00, 0xf5, 0x21, 0x00


	//----- nvinfo : EIATTR_KPARAM_INFO
	.align		4
.L_139:
        /*0018*/ 	.byte	0x04, 0x17
        /*001a*/ 	.short	(.L_141 - .L_140)
.L_140:
        /*001c*/ 	.word	0x00000000
        /*0020*/ 	.short	0x0002
        /*0022*/ 	.short	0x0008
        /*0024*/ 	.byte	0x00, 0xf5, 0x21, 0x00


	//----- nvinfo : EIATTR_KPARAM_INFO
	.align		4
.L_141:
        /*0028*/ 	.byte	0x04, 0x17
        /*002a*/ 	.short	(.L_143 - .L_142)
.L_142:
        /*002c*/ 	.word	0x00000000
        /*0030*/ 	.short	0x0001
        /*0032*/ 	.short	0x0004
        /*0034*/ 	.byte	0x00, 0xf0, 0x11, 0x00


	//----- nvinfo : EIATTR_KPARAM_INFO
	.align		4
.L_143:
        /*0038*/ 	.byte	0x04, 0x17
        /*003a*/ 	.short	(.L_145 - .L_144)
.L_144:
        /*003c*/ 	.word	0x00000000
        /*0040*/ 	.short	0x0000
        /*0042*/ 	.short	0x0000
        /*0044*/ 	.byte	0x00, 0xf0, 0x11, 0x00


	//----- nvinfo : EIATTR_SPARSE_MMA_MASK
	.align		4
.L_145:
        /*0048*/ 	.byte	0x03, 0x50
        /*004a*/ 	.short	0x0000


	//----- nvinfo : EIATTR_MAXREG_COUNT
	.align		4
        /*004c*/ 	.byte	0x03, 0x1b
        /*004e*/ 	.short	0x00ff


	//----- nvinfo : EIATTR_NUM_BARRIERS
	.align		4
        /*0050*/ 	.byte	0x02, 0x4c
        /*0052*/ 	.byte	0x01
	.zero		1


	//----- nvinfo : EIATTR_MERCURY_ISA_VERSION
	.align		4
        /*0054*/ 	.byte	0x03, 0x5f
        /*0056*/ 	.short	0x0101


	//----- nvinfo : EIATTR_VRC_CTA_INIT_COUNT
	.align		4
        /*0058*/ 	.byte	0x02, 0x4a
	.zero		1
	.zero		1


	//----- nvinfo : EIATTR_EXIT_INSTR_OFFSETS
	.align		4
        /*005c*/ 	.byte	0x04, 0x1c
        /*005e*/ 	.short	(.L_147 - .L_146)


	//   ....[0]....
.L_146:
        /*0060*/ 	.word	0x000001a0


	//   ....[1]....
        /*0064*/ 	.word	0x00000250


	//----- nvinfo : EIATTR_CBANK_PARAM_SIZE
	.align		4
.L_147:
        /*0068*/ 	.byte	0x03, 0x19
        /*006a*/ 	.short	0x0018


	//----- nvinfo : EIATTR_PARAM_CBANK
	.align		4
        /*006c*/ 	.byte	0x04, 0x0a
        /*006e*/ 	.short	(.L_149 - .L_148)
	.align		4
.L_148:
        /*0070*/ 	.word	index@(.nv.constant0._Z9transposejjPKfPf)
        /*0074*/ 	.short	0x0380
        /*0076*/ 	.short	0x0018


	//----- nvinfo : EIATTR_SW_WAR
	.align		4
.L_149:
        /*0078*/ 	.byte	0x04, 0x36
        /*007a*/ 	.short	(.L_151 - .L_150)
.L_150:
        /*007c*/ 	.word	0x00000008
.L_151:


//--------------------- .nv.info._Z10sgemm_6_cmPfjS_jS_jjjj --------------------------
	.section	.nv.info._Z10sgemm_6_cmPfjS_jS_jjjj,"",@"SHT_CUDA_INFO"
	.sectionflags	@""
	.align	4


	//----- nvinfo : EIATTR_CUDA_API_VERSION
	.align		4
        /*0000*/ 	.byte	0x04, 0x37
        /*0002*/ 	.short	(.L_153 - .L_152)
.L_152:
        /*0004*/ 	.word	0x00000082


	//----- nvinfo : EIATTR_KPARAM_INFO
	.align		4
.L_153:
        /*0008*/ 	.byte	0x04, 0x17
        /*000a*/ 	.short	(.L_155 - .L_154)
.L_154:
        /*000c*/ 	.word	0x00000000
        /*0010*/ 	.short	0x0008
        /*0012*/ 	.short	0x0034
        /*0014*/ 	.byte	0x00, 0xf0, 0x11, 0x00


	//----- nvinfo : EIATTR_KPARAM_INFO
	.align		4
.L_155:
        /*0018*/ 	.byte	0x04, 0x17
        /*001a*/ 	.short	(.L_157 - .L_156)
.L_156:
        /*001c*/ 	.word	0x00000000
        /*0020*/ 	.short	0x0007
        /*0022*/ 	.short	0x0030
        /*0024*/ 	.byte	0x00, 0xf0, 0x11, 0x00


	//----- nvinfo : EIATTR_KPARAM_INFO
	.align		4
.L_157:
        /*0028*/ 	.byte	0x04, 0x17
        /*002a*/ 	.short	(.L_159 - .L_158)
.L_158:
        /*002c*/ 	.word	0x00000000
        /*0030*/ 	.short	0x0006
        /*0032*/ 	.short	0x002c
        /*0034*/ 	.byte	0x00, 0xf0, 0x11, 0x00


	//----- nvinfo : EIATTR_KPARAM_INFO
	.align		4
.L_159:
        /*0038*/ 	.byte	0x04, 0x17
        /*003a*/ 	.short	(.L_161 - .L_160)
.L_160:
        /*003c*/ 	.word	0x00000000
        /*0040*/ 	.short	0x0005
        /*0042*/ 	.short	0x0028
        /*0044*/ 	.byte	0x00, 0xf0, 0x11, 0x00


	//----- nvinfo : EIATTR_KPARAM_INFO
	.align		4
.L_161:
        /*0048*/ 	.byte	0x04, 0x17
        /*004a*/ 	.short	(.L_163 - .L_162)
.L_162:
        /*004c*/ 	.word	0x00000000
        /*0050*/ 	.short	0x0004
        /*0052*/ 	.short	0x0020
        /*0054*/ 	.byte	0x00, 0xf5, 0x21, 0x00


	//----- nvinfo : EIATTR_KPARAM_INFO
	.align		4
.L_163:
        /*0058*/ 	.byte	0x04, 0x17
        /*005a*/ 	.short	(.L_165 - .L_164)
.L_164:
        /*005c*/ 	.word	0x00000000
        /*0060*/ 	.short	0x0003
        /*0062*/ 	.short	0x0018
        /*0064*/ 	.byte	0x00, 0xf0, 0x11, 0x00


	//----- nvinfo : EIATTR_KPARAM_INFO
	.align		4
.L_165:
        /*0068*/ 	.byte	0x04, 0x17
        /*006a*/ 	.short	(.L_167 - .L_166)
.L_166:
        /*006c*/ 	.word	0x00000000
        /*0070*/ 	.short	0x0002
        /*0072*/ 	.short	0x0010
        /*0074*/ 	.byte	0x00, 0xf5, 0x21, 0x00


	//----- nvinfo : EIATTR_KPARAM_INFO
	.align		4
.L_167:
        /*0078*/ 	.byte	0x04, 0x17
        /*007a*/ 	.short	(.L_169 - .L_168)
.L_168:
        /*007c*/ 	.word	0x00000000
        /*0080*/ 	.short	0x0001
        /*0082*/ 	.short	0x0008
        /*0084*/ 	.byte	0x00, 0xf0, 0x11, 0x00


	//----- nvinfo : EIATTR_KPARAM_INFO
	.align		4
.L_169:
        /*0088*/ 	.byte	0x04, 0x17
        /*008a*/ 	.short	(.L_171 - .L_170)
.L_170:
        /*008c*/ 	.word	0x00000000
        /*0090*/ 	.short	0x0000
        /*0092*/ 	.short	0x0000
        /*0094*/ 	.byte	0x00, 0xf5, 0x21, 0x00


	//----- nvinfo : EIATTR_SPARSE_MMA_MASK
	.align		4
.L_171:
        /*0098*/ 	.byte	0x03, 0x50
        /*009a*/ 	.short	0x0000


	//----- nvinfo : EIATTR_MAXREG_COUNT
	.align		4
        /*009c*/ 	.byte	0x03, 0x1b
        /*009e*/ 	.short	0x00ff


	//----- nvinfo : EIATTR_NUM_BARRIERS
	.align		4
        /*00a0*/ 	.byte	0x02, 0x4c
        /*00a2*/ 	.byte	0x01
	.zero		1


	//----- nvinfo : EIATTR_MERCURY_ISA_VERSION
	.align		4
        /*00a4*/ 	.byte	0x03, 0x5f
        /*00a6*/ 	.short	0x0101


	//----- nvinfo : EIATTR_VRC_CTA_INIT_COUNT
	.align		4
        /*00a8*/ 	.byte	0x02, 0x4a
	.zero		1
	.zero		1


	//----- nvinfo : EIATTR_EXIT_INSTR_OFFSETS
	.align		4
        /*00ac*/ 	.byte	0x04, 0x1c
        /*00ae*/ 	.short	(.L_173 - .L_172)


	//   ....[0]....
.L_172:
        /*00b0*/ 	.word	0x00003670


	//----- nvinfo : EIATTR_CBANK_PARAM_SIZE
	.align		4
.L_173:
        /*00b4*/ 	.byte	0x03, 0x19
        /*00b6*/ 	.short	0x0038


	//----- nvinfo : EIATTR_PARAM_CBANK
	.align		4
        /*00b8*/ 	.byte	0x04, 0x0a
        /*00ba*/ 	.short	(.L_175 - .L_174)
	.align		4
.L_174:
        /*00bc*/ 	.word	index@(.nv.constant0._Z10sgemm_6_cmPfjS_jS_jjjj)
        /*00c0*/ 	.short	0x0380
        /*00c2*/ 	.short	0x0038


	//----- nvinfo : EIATTR_SW_WAR
	.align		4
.L_175:
        /*00c4*/ 	.byte	0x04, 0x36
        /*00c6*/ 	.short	(.L_177 - .L_176)
.L_176:
        /*00c8*/ 	.word	0x00000008
.L_177:


//--------------------- .nv.info._Z10sgemm_6_rmPfjS_jS_jjjj --------------------------
	.section	.nv.info._Z10sgemm_6_rmPfjS_jS_jjjj,"",@"SHT_CUDA_INFO"
	.sectionflags	@""
	.align	4


	//----- nvinfo : EIATTR_CUDA_API_VERSION
	.align		4
        /*0000*/ 	.byte	0x04, 0x37
        /*0002*/ 	.short	(.L_179 - .L_178)
.L_178:
        /*0004*/ 	.word	0x00000082


	//----- nvinfo : EIATTR_KPARAM_INFO
	.align		4
.L_179:
        /*0008*/ 	.byte	0x04, 0x17
        /*000a*/ 	.short	(.L_181 - .L_180)
.L_180:
        /*000c*/ 	.word	0x00000000
        /*0010*/ 	.short	0x0008
        /*0012*/ 	.short	0x0034
        /*0014*/ 	.byte	0x00, 0xf0, 0x11, 0x00


	//----- nvinfo : EIATTR_KPARAM_INFO
	.align		4
.L_181:
        /*0018*/ 	.byte	0x04, 0x17
        /*001a*/ 	.short	(.L_183 - .L_182)
.L_182:
        /*001c*/ 	.word	0x00000000
        /*0020*/ 	.short	0x0007
        /*0022*/ 	.short	0x0030
        /*0024*/ 	.byte	0x00, 0xf0, 0x11, 0x00


	//----- nvinfo : EIATTR_KPARAM_INFO
	.align		4
.L_183:
        /*0028*/ 	.byte	0x04, 0x17
        /*002a*/ 	.short	(.L_185 - .L_184)
.L_184:
        /*002c*/ 	.word	0x00000000
        /*0030*/ 	.short	0x0006
        /*0032*/ 	.short	0x002c
        /*0034*/ 	.byte	0x00, 0xf0, 0x11, 0x00


	//----- nvinfo : EIATTR_KPARAM_INFO
	.align		4
.L_185:
        /*0038*/ 	.byte	0x04, 0x17
        /*003a*/ 	.short	(.L_187 - .L_186)
.L_186:
        /*003c*/ 	.word	0x00000000
        /*0040*/ 	.short	0x0005
        /*0042*/ 	.short	0x0028
        /*0044*/ 	.byte	0x00, 0xf0, 0x11, 0x00


	//----- nvinfo : EIATTR_KPARAM_INFO
	.align		4
.L_187:
        /*0048*/ 	.byte	0x04, 0x17
        /*004a*/ 	.short	(.L_189 - .L_188)
.L_188:
        /*004c*/ 	.word	0x00000000
        /*0050*/ 	.short	0x0004
        /*0052*/ 	.short	0x0020
        /*0054*/ 	.byte	0x00, 0xf5, 0x21, 0x00


	//----- nvinfo : EIATTR_KPARAM_INFO
	.align		4
.L_189:
        /*0058*/ 	.byte	0x04, 0x17
        /*005a*/ 	.short	(.L_191 - .L_190)
.L_190:
        /*005c*/ 	.word	0x00000000
        /*0060*/ 	.short	0x0003
        /*0062*/ 	.short	0x0018
        /*0064*/ 	.byte	0x00, 0xf0, 0x11, 0x00


	//----- nvinfo : EIATTR_KPARAM_INFO
	.align		4
.L_191:
        /*0068*/ 	.byte	0x04, 0x17
        /*006a*/ 	.short	(.L_193 - .L_192)
.L_192:
        /*006c*/ 	.word	0x00000000
        /*0070*/ 	.short	0x0002
        /*0072*/ 	.short	0x0010
        /*0074*/ 	.byte	0x00, 0xf5, 0x21, 0x00


	//----- nvinfo : EIATTR_KPARAM_INFO
	.align		4
.L_193:
        /*0078*/ 	.byte	0x04, 0x17
        /*007a*/ 	.short	(.L_195 - .L_194)
.L_194:
        /*007c*/ 	.word	0x00000000
        /*0080*/ 	.short	0x0001
        /*0082*/ 	.short	0x0008
        /*0084*/ 	.byte	0x00, 0xf0, 0x11, 0x00


	//----- nvinfo : EIATTR_KPARAM_INFO
	.align		4
.L_195:
        /*0088*/ 	.byte	0x04, 0x17
        /*008a*/ 	.short	(.L_197 - .L_196)
.L_196:
        /*008c*/ 	.word	0x00000000
        /*0090*/ 	.short	0x0000
        /*0092*/ 	.short	0x0000
        /*0094*/ 	.byte	0x00, 0xf5, 0x21, 0x00


	//----- nvinfo : EIATTR_SPARSE_MMA_MASK
	.align		4
.L_197:
        /*0098*/ 	.byte	0x03, 0x50
        /*009a*/ 	.short	0x0000


	//----- nvinfo : EIATTR_MAXREG_COUNT
	.align		4
        /*009c*/ 	.byte	0x03, 0x1b
        /*009e*/ 	.short	0x00ff


	//----- nvinfo : EIATTR_NUM_BARRIERS
	.align		4
        /*00a0*/ 	.byte	0x02, 0x4c
        /*00a2*/ 	.byte	0x01
	.zero		1


	//----- nvinfo : EIATTR_MERCURY_ISA_VERSION
	.align		4
        /*00a4*/ 	.byte	0x03, 0x5f
        /*00a6*/ 	.short	0x0101


	//----- nvinfo : EIATTR_VRC_CTA_INIT_COUNT
	.align		4
        /*00a8*/ 	.byte	0x02, 0x4a
	.zero		1
	.zero		1


	//----- nvinfo : EIATTR_EXIT_INSTR_OFFSETS
	.align		4
        /*00ac*/ 	.byte	0x04, 0x1c
        /*00ae*/ 	.short	(.L_199 - .L_198)


	//   ....[0]....
.L_198:
        /*00b0*/ 	.word	0x000037e0


	//----- nvinfo : EIATTR_CBANK_PARAM_SIZE
	.align		4
.L_199:
        /*00b4*/ 	.byte	0x03, 0x19
        /*00b6*/ 	.short	0x0038


	//----- nvinfo : EIATTR_PARAM_CBANK
	.align		4
        /*00b8*/ 	.byte	0x04, 0x0a
        /*00ba*/ 	.short	(.L_201 - .L_200)
	.align		4
.L_200:
        /*00bc*/ 	.word	index@(.nv.constant0._Z10sgemm_6_rmPfjS_jS_jjjj)
        /*00c0*/ 	.short	0x0380
        /*00c2*/ 	.short	0x0038


	//----- nvinfo : EIATTR_SW_WAR
	.align		4
.L_201:
        /*00c4*/ 	.byte	0x04, 0x36
        /*00c6*/ 	.short	(.L_203 - .L_202)
.L_202:
        /*00c8*/ 	.word	0x00000008
.L_203:


//--------------------- .nv.callgraph             --------------------------
	.section	.nv.callgraph,"",@"SHT_CUDA_CALLGRAPH"
	.align	4
	.sectionentsize	8
	.align		4
        /*0000*/ 	.word	0x00000000
	.align		4
        /*0004*/ 	.word	0xffffffff
	.align		4
        /*0008*/ 	.word	0x00000000
	.align		4
        /*000c*/ 	.word	0xfffffffe
	.align		4
        /*0010*/ 	.word	0x00000000
	.align		4
        /*0014*/ 	.word	0xfffffffd
	.align		4
        /*0018*/ 	.word	0x00000000
	.align		4
        /*001c*/ 	.word	0xfffffffc


//--------------------- .text._Z14removePadZerosjjjjPKfPf --------------------------
	.section	.text._Z14removePadZerosjjjjPKfPf,"ax",@progbits
	.align	128
        .global         _Z14removePadZerosjjjjPKfPf
        .type           _Z14removePadZerosjjjjPKfPf,@function
        .size           _Z14removePadZerosjjjjPKfPf,(.L_x_17 - _Z14removePadZerosjjjjPKfPf)
        .other          _Z14removePadZerosjjjjPKfPf,@"STO_CUDA_ENTRY STV_DEFAULT"
_Z14removePadZerosjjjjPKfPf:
.text._Z14removePadZerosjjjjPKfPf:
[----:B------:R-:W-:Y:S01]  /*0000*/  LDC R1, c[0x0][0x37c] ;  /* 0x0000df00ff017b82 */ /* 0x000fe20000000800 */
[----:B------:R-:W0:Y:S01]  /*0010*/  S2R R7, SR_CTAID.Y ;  /* 0x0000000000077919 */ /* 0x000e220000002600 */
[----:B------:R-:W1:Y:S01]  /*0020*/  LDCU.64 UR6, c[0x0][0x388] ;  /* 0x00007100ff0677ac */ /* 0x000e620008000a00 */
[----:B------:R-:W0:Y:S01]  /*0030*/  S2R R2, SR_TID.Y ;  /* 0x0000000000027919 */ /* 0x000e220000002200 */
[----:B------:R-:W2:Y:S01]  /*0040*/  S2R R0, SR_CTAID.X ;  /* 0x0000000000007919 */ /* 0x000ea20000002500 */
[----:B------:R-:W2:Y:S01]  /*0050*/  S2R R3, SR_TID.X ;  /* 0x0000000000037919 */ /* 0x000ea20000002100 */
[----:B0-----:R-:W-:-:S04]  /*0060*/  LEA R7, R7, R2, 0x4 ;  /* 0x0000000207077211 */ /* 0x001fc800078e20ff */
[----:B-1----:R-:W-:Y:S02]  /*0070*/  ISETP.GE.U32.AND P0, PT, R7, UR7, PT ;  /* 0x0000000707007c0c */ /* 0x002fe4000bf06070 */
[----:B--2---:R-:W-:-:S04]  /*0080*/  LEA R0, R0, R3, 0x4 ;  /* 0x0000000300007211 */ /* 0x004fc800078e20ff */
[----:B------:R-:W-:-:S13]  /*0090*/  ISETP.GE.U32.OR P0, PT, R0, UR6, P0 ;  /* 0x0000000600007c0c */ /* 0x000fda0008706470 */
[----:B------:R-:W-:Y:S05]  /*00a0*/  @P0 EXIT ;  /* 0x000000000000094d */ /* 0x000fea0003800000 */
[----:B------:R-:W0:Y:S01]  /*00b0*/  LDC.64 R2, c[0x0][0x390] ;  /* 0x0000e400ff027b82 */ /* 0x000e220000000a00 */
[----:B------:R-:W1:Y:S01]  /*00c0*/  LDCU UR7, c[0x0][0x380] ;  /* 0x00007000ff0777ac */ /* 0x000e620008000800 */
[----:B------:R-:W2:Y:S01]  /*00d0*/  LDCU.64 UR4, c[0x0][0x358] ;  /* 0x00006b00ff0477ac */ /* 0x000ea20008000a00 */
[----:B-1----:R-:W-:-:S04]  /*00e0*/  IMAD R5, R7, UR7, R0 ;  /* 0x0000000707057c24 */ /* 0x002fc8000f8e0200 */
[----:B0-----:R-:W-:Y:S02]  /*00f0*/  IMAD.WIDE.U32 R2, R5, 0x4, R2 ;  /* 0x0000000405027825 */ /* 0x001fe400078e0002 */
[----:B------:R-:W0:Y:S04]  /*0100*/  LDC.64 R4, c[0x0][0x398] ;  /* 0x0000e600ff047b82 */ /* 0x000e280000000a00 */
[----:B--2---:R-:W2:Y:S01]  /*0110*/  LDG.E R3, desc[UR4][R2.64] ;  /* 0x0000000402037981 */ /* 0x004ea2000c1e1900 */
[----:B------:R-:W-:-:S04]  /*0120*/  IMAD R7, R7, UR6, R0 ;  /* 0x0000000607077c24 */ /* 0x000fc8000f8e0200 */
[----:B0-----:R-:W-:-:S05]  /*0130*/  IMAD.WIDE.U32 R4, R7, 0x4, R4 ;  /* 0x0000000407047825 */ /* 0x001fca00078e0004 */
[----:B--2---:R-:W-:Y:S01]  /*0140*/  STG.E desc[UR4][R4.64], R3 ;  /* 0x0000000304007986 */ /* 0x004fe2000c101904 */
[----:B------:R-:W-:Y:S05]  /*0150*/  EXIT ;  /* 0x000000000000794d */ /* 0x000fea0003800000 */
.L_x_0:
[----:B------:R-:W-:-:S00]  /*0160*/  BRA `(.L_x_0) ;  /* 0xfffffffc00fc7947 */ /* 0x000fc0000383ffff */
[----:B------:R-:W-:-:S00]  /*0170*/  NOP ;  /* 0x0000000000007918 */ /* 0x000fc00000000000 */
        /* <DEDUP_REMOVED lines=8> */
.L_x_17:


//--------------------- .text._Z8padZerosjjjjPKfPf --------------------------
	.section	.text._Z8padZerosjjjjPKfPf,"ax",@progbits
	.align	128
        .global         _Z8padZerosjjjjPKfPf
        .type           _Z8padZerosjjjjPKfPf,@function
        .size           _Z8padZerosjjjjPKfPf,(.L_x_18 - _Z8padZerosjjjjPKfPf)
        .other          _Z8padZerosjjjjPKfPf,@"STO_CUDA_ENTRY STV_DEFAULT"
_Z8padZerosjjjjPKfPf:
.text._Z8padZerosjjjjPKfPf:
        /* <DEDUP_REMOVED lines=11> */
[----:B------:R-:W0:Y:S01]  /*00b0*/  LDCU.64 UR8, c[0x0][0x380] ;  /* 0x00007000ff0877ac */ /* 0x000e220008000a00 */
[----:B------:R-:W1:Y:S01]  /*00c0*/  LDC.64 R4, c[0x0][0x398] ;  /* 0x0000e600ff047b82 */ /* 0x000e620000000a00 */
[C---:B------:R-:W-:Y:S01]  /*00d0*/  IMAD R3, R7.reuse, UR6, R0 ;  /* 0x0000000607037c24 */ /* 0x040fe2000f8e0200 */
[----:B------:R-:W-:Y:S01]  /*00e0*/  BSSY.RECONVERGENT B0, `(.L_x_1) ;  /* 0x000000b000007945 */ /* 0x000fe20003800200 */
[----:B------:R-:W2:Y:S01]  /*00f0*/  LDCU.64 UR4, c[0x0][0x358] ;  /* 0x00006b00ff0477ac */ /* 0x000ea20008000a00 */
[----:B0-----:R-:W-:-:S04]  /*0100*/  ISETP.GE.U32.AND P0, PT, R7, UR9, PT ;  /* 0x0000000907007c0c */ /* 0x001fc8000bf06070 */
[----:B------:R-:W-:Y:S01]  /*0110*/  ISETP.GE.U32.OR P0, PT, R0, UR8, P0 ;  /* 0x0000000800007c0c */ /* 0x000fe20008706470 */
[----:B-1----:R-:W-:-:S04]  /*0120*/  IMAD.WIDE.U32 R4, R3, 0x4, R4 ;  /* 0x0000000403047825 */ /* 0x002fc800078e0004 */
[----:B------:R-:W-:-:S08]  /*0130*/  HFMA2 R3, -RZ, RZ, 0, 0 ;  /* 0x00000000ff037431 */ /* 0x000fd000000001ff */
[----:B--2---:R-:W-:Y:S05]  /*0140*/  @P0 BRA `(.L_x_2) ;  /* 0x0000000000100947 */ /* 0x004fea0003800000 */
[----:B------:R-:W0:Y:S01]  /*0150*/  LDC.64 R2, c[0x0][0x390] ;  /* 0x0000e400ff027b82 */ /* 0x000e220000000a00 */
[----:B------:R-:W-:-:S04]  /*0160*/  IMAD R7, R7, UR8, R0 ;  /* 0x0000000807077c24 */ /* 0x000fc8000f8e0200 */
[----:B0-----:R-:W-:-:S06]  /*0170*/  IMAD.WIDE.U32 R2, R7, 0x4, R2 ;  /* 0x0000000407027825 */ /* 0x001fcc00078e0002 */
[----:B------:R0:W5:Y:S02]  /*0180*/  LDG.E R3, desc[UR4][R2.64] ;  /* 0x0000000402037981 */ /* 0x000164000c1e1900 */
.L_x_2:
[----:B------:R-:W-:Y:S05]  /*0190*/  BSYNC.RECONVERGENT B0 ;  /* 0x0000000000007941 */ /* 0x000fea0003800200 */
.L_x_1:
[----:B-----5:R-:W-:Y:S01]  /*01a0*/  STG.E desc[UR4][R4.64], R3 ;  /* 0x0000000304007986 */ /* 0x020fe2000c101904 */
[----:B------:R-:W-:Y:S05]  /*01b0*/  EXIT ;  /* 0x000000000000794d */ /* 0x000fea0003800000 */
.L_x_3:
        /* <DEDUP_REMOVED lines=12> */
.L_x_18:


//--------------------- .text._Z16sgemm_8_reg2DvecP6float4jS0_jPfjjjj --------------------------
	.section	.text._Z16sgemm_8_reg2DvecP6float4jS0_jPfjjjj,"ax",@progbits
	.align	128
        .global         _Z16sgemm_8_reg2DvecP6float4jS0_jPfjjjj
        .type           _Z16sgemm_8_reg2DvecP6float4jS0_jPfjjjj,@function
        .size           _Z16sgemm_8_reg2DvecP6float4jS0_jPfjjjj,(.L_x_19 - _Z16sgemm_8_reg2DvecP6float4jS0_jPfjjjj)
        .other          _Z16sgemm_8_reg2DvecP6float4jS0_jPfjjjj,@"STO_CUDA_ENTRY STV_DEFAULT"
_Z16sgemm_8_reg2DvecP6float4jS0_jPfjjjj:
.text._Z16sgemm_8_reg2DvecP6float4jS0_jPfjjjj:
[----:B------:R-:W-:Y:S01]  /*0000*/  LDC R1, c[0x0][0x37c] ;  /* 0x0000df00ff017b82 */ /* 0x000fe20000000800 */
[----:B------:R-:W0:Y:S01]  /*0010*/  S2R R155, SR_TID.Y ;  /* 0x00000000009b7919 */ /* 0x000e220000002200 */
[----:B------:R-:W1:Y:S01]  /*0020*/  LDCU UR4, c[0x0][0x3ac] ;  /* 0x00007580ff0477ac */ /* 0x000e620008000800 */
[----:B------:R-:W-:Y:S02]  /*0030*/  CS2R R150, SRZ ;  /* 0x0000000000967805 */ /* 0x000fe4000001ff00 */
[----:B------:R-:W-:Y:S01]  /*0040*/  CS2R R148, SRZ ;  /* 0x0000000000947805 */ /* 0x000fe2000001ff00 */
[----:B------:R-:W0:Y:S01]  /*0050*/  S2R R0, SR_TID.X ;  /* 0x0000000000007919 */ /* 0x000e220000002100 */
[----:B------:R-:W-:Y:S02]  /*0060*/  CS2R R146, SRZ ;  /* 0x0000000000927805 */ /* 0x000fe4000001ff00 */
[----:B------:R-:W-:Y:S02]  /*0070*/  CS2R R144, SRZ ;  /* 0x0000000000907805 */ /* 0x000fe4000001ff00 */
[----:B------:R-:W-:Y:S01]  /*0080*/  CS2R R142, SRZ ;  /* 0x00000000008e7805 */ /* 0x000fe2000001ff00 */
[----:B------:R-:W2:Y:S01]  /*0090*/  S2R R152, SR_CTAID.X ;  /* 0x0000000000987919 */ /* 0x000ea20000002500 */
[----:B------:R-:W-:-:S02]  /*00a0*/  CS2R R140, SRZ ;  /* 0x00000000008c7805 */ /* 0x000fc4000001ff00 */
[----:B------:R-:W-:Y:S02]  /*00b0*/  CS2R R138, SRZ ;  /* 0x00000000008a7805 */ /* 0x000fe4000001ff00 */
[----:B------:R-:W-:Y:S02]  /*00c0*/  CS2R R136, SRZ ;  /* 0x0000000000887805 */ /* 0x000fe4000001ff00 */
[----:B------:R-:W-:Y:S02]  /*00d0*/  CS2R R134, SRZ ;  /* 0x0000000000867805 */ /* 0x000fe4000001ff00 */
[----:B------:R-:W-:Y:S02]  /*00e0*/  CS2R R132, SRZ ;  /* 0x0000000000847805 */ /* 0x000fe4000001ff00 */
[----:B------:R-:W-:Y:S02]  /*00f0*/  CS2R R130, SRZ ;  /* 0x0000000000827805 */ /* 0x000fe4000001ff00 */
[----:B------:R-:W-:-:S02]  /*0100*/  CS2R R128, SRZ ;  /* 0x0000000000807805 */ /* 0x000fc4000001ff00 */
[----:B------:R-:W-:Y:S02]  /*0110*/  CS2R R126, SRZ ;  /* 0x00000000007e7805 */ /* 0x000fe4000001ff00 */
[----:B------:R-:W-:Y:S02]  /*0120*/  CS2R R124, SRZ ;  /* 0x00000000007c7805 */ /* 0x000fe4000001ff00 */
[----:B------:R-:W-:Y:S01]  /*0130*/  CS2R R122, SRZ ;  /* 0x00000000007a7805 */ /* 0x000fe2000001ff00 */
[----:B-1----:R-:W-:Y:S01]  /*0140*/  USHF.R.U32.HI UR4, URZ, 0x5, UR4 ;  /* 0x00000005ff047899 */ /* 0x002fe20008011604 */
[----:B------:R-:W-:Y:S02]  /*0150*/  CS2R R2, SRZ ;  /* 0x0000000000027805 */ /* 0x000fe4000001ff00 */
[----:B------:R-:W-:Y:S02]  /*0160*/  CS2R R4, SRZ ;  /* 0x0000000000047805 */ /* 0x000fe4000001ff00 */
[----:B------:R-:W-:Y:S01]  /*0170*/  CS2R R6, SRZ ;  /* 0x0000000000067805 */ /* 0x000fe2000001ff00 */
[----:B------:R-:W-:Y:S01]  /*0180*/  UISETP.LT.U32.AND UP0, UPT, UR4, 0x1, UPT ;  /* 0x000000010400788c */ /* 0x000fe2000bf01070 */
        /* <DEDUP_REMOVED lines=9> */
[----:B------:R-:W-:Y:S02]  /*0220*/  CS2R R26, SRZ ;  /* 0x00000000001a7805 */ /* 0x000fe4000001ff00 */
[----:B------:R-:W-:Y:S02]  /*0230*/  CS2R R28, SRZ ;  /* 0x00000000001c7805 */ /* 0x000fe4000001ff00 */
[----:B------:R-:W-:Y:S02]  /*0240*/  CS2R R30, SRZ ;  /* 0x00000000001e7805 */ /* 0x000fe4000001ff00 */
[----:B0-----:R-:W-:Y:S01]  /*0250*/  LEA R155, R155, R0, 0x3 ;  /* 0x000000009b9b7211 */ /* 0x001fe200078e18ff */
[----:B------:R-:W-:Y:S01]  /*0260*/  HFMA2 R0, -RZ, RZ, 0, 0 ;  /* 0x00000000ff007431 */ /* 0x000fe200000001ff */
[----:B------:R-:W-:-:S02]  /*0270*/  CS2R R32, SRZ ;  /* 0x0000000000207805 */ /* 0x000fc4000001ff00 */
[----:B------:R-:W-:Y:S02]  /*0280*/  CS2R R34, SRZ ;  /* 0x0000000000227805 */ /* 0x000fe4000001ff00 */
[----:B--2---:R-:W-:Y:S02]  /*0290*/  SHF.L.U32 R152, R152, 0x5, RZ ;  /* 0x0000000598987819 */ /* 0x004fe400000006ff */
[----:B------:R-:W-:Y:S02]  /*02a0*/  CS2R R56, SRZ ;  /* 0x0000000000387805 */ /* 0x000fe4000001ff00 */
[----:B------:R-:W-:Y:S02]  /*02b0*/  LOP3.LUT R153, R155, 0x1f, RZ, 0xc0, !PT ;  /* 0x0000001f9b997812 */ /* 0x000fe400078ec0ff */
[----:B------:R-:W-:Y:S02]  /*02c0*/  CS2R R58, SRZ ;  /* 0x00000000003a7805 */ /* 0x000fe4000001ff00 */
        /* <DEDUP_REMOVED lines=30> */
[----:B------:R-:W-:Y:S01]  /*04b0*/  SHF.R.U32.HI R154, RZ, 0x5, R155 ;  /* 0x00000005ff9a7819 */ /* 0x000fe2000001169b */
[----:B------:R-:W0:Y:S01]  /*04c0*/  LDCU.64 UR10, c[0x0][0x358] ;  /* 0x00006b00ff0a77ac */ /* 0x000e220008000a00 */
[----:B------:R-:W-:Y:S01]  /*04d0*/  LOP3.LUT R152, R153, 0x3fffffe0, R152, 0xf8, !PT ;  /* 0x3fffffe099987812 */ /* 0x000fe200078ef898 */
[----:B------:R-:W-:-:S12]  /*04e0*/  USEL UR4, UR4, 0x1, !UP0 ;  /* 0x0000000104047887 */ /* 0x000fd8000c000000 */
.L_x_5:
[----:B------:R-:W1:Y:S01]  /*04f0*/  S2R R120, SR_CTAID.Y ;  /* 0x0000000000787919 */ /* 0x000e620000002600 */
[----:B------:R-:W2:Y:S01]  /*0500*/  LDCU UR5, c[0x0][0x388] ;  /* 0x00007100ff0577ac */ /* 0x000ea20008000800 */
[----:B------:R-:W3:Y:S01]  /*0510*/  LDC.64 R160, c[0x0][0x380] ;  /* 0x0000e000ffa07b82 */ /* 0x000ee20000000a00 */
[----:B------:R-:W-:Y:S01]  /*0520*/  LEA R41, R151, R154, 0x5 ;  /* 0x0000009a97297211 */ /* 0x000fe200078e28ff */
[----:B------:R-:W4:Y:S06]  /*0530*/  LDCU UR6, c[0x0][0x398] ;  /* 0x00007300ff0677ac */ /* 0x000f2c0008000800 */
[----:B------:R-:W5:Y:S01]  /*0540*/  LDC.64 R158, c[0x0][0x390] ;  /* 0x0000e400ff9e7b82 */ /* 0x000f620000000a00 */
[----:B--2---:R-:W-:-:S06]  /*0550*/  USHF.R.U32.HI UR5, URZ, 0x2, UR5 ;  /* 0x00000002ff057899 */ /* 0x004fcc0008011605 */
[----:B------:R-:W-:Y:S01]  /*0560*/  IMAD R37, R41, UR5, R152 ;  /* 0x0000000529257c24 */ /* 0x000fe2000f8e0298 */
[----:B----4-:R-:W-:Y:S01]  /*0570*/  USHF.R.U32.HI UR6, URZ, 0x2, UR6 ;  /* 0x00000002ff067899 */ /* 0x010fe20008011606 */
[----:B------:R-:W-:Y:S02]  /*0580*/  IADD3 R156, PT, PT, R155, 0x80, RZ ;  /* 0x000000809b9c7810 */ /* 0x000fe40007ffe0ff */
[----:B---3--:R-:W-:Y:S01]  /*0590*/  IMAD.WIDE.U32 R36, R37, 0x10, R160 ;  /* 0x0000001025247825 */ /* 0x008fe200078e00a0 */
[----:B-1----:R-:W-:Y:S02]  /*05a0*/  LEA R52, R120, R153, 0x5 ;  /* 0x0000009978347211 */ /* 0x002fe400078e28ff */
[----:B------:R-:W-:-:S03]  /*05b0*/  SHF.R.U32.HI R156, RZ, 0x5, R156 ;  /* 0x00000005ff9c7819 */ /* 0x000fc6000001169c */
[----:B0-----:R-:W2:Y:S01]  /*05c0*/  LDG.E.128.CONSTANT R36, desc[UR10][R36.64] ;  /* 0x0000000a24247981 */ /* 0x001ea2000c1e9d00 */
[----:B------:R-:W-:Y:S01]  /*05d0*/  IMAD R41, R41, UR6, R52 ;  /* 0x0000000629297c24 */ /* 0x000fe2000f8e0234 */
[----:B------:R-:W-:-:S03]  /*05e0*/  LEA R45, R151, R156, 0x5 ;  /* 0x0000009c972d7211 */ /* 0x000fc600078e28ff */
[----:B-----5:R-:W-:-:S04]  /*05f0*/  IMAD.WIDE.U32 R40, R41, 0x10, R158 ;  /* 0x0000001029287825 */ /* 0x020fc800078e009e */
[----:B------:R-:W-:Y:S02]  /*0600*/  IMAD R49, R45, UR5, R152 ;  /* 0x000000052d317c24 */ /* 0x000fe4000f8e0298 */
[----:B------:R-:W3:Y:S02]  /*0610*/  LDG.E.128.CONSTANT R40, desc[UR10][R40.64] ;  /* 0x0000000a28287981 */ /* 0x000ee4000c1e9d00 */
[----:B------:R-:W-:-:S06]  /*0620*/  IMAD.WIDE.U32 R48, R49, 0x10, R160 ;  /* 0x0000001031307825 */ /* 0x000fcc00078e00a0 */
[----:B------:R-:W4:Y:S01]  /*0630*/  LDG.E.128.CONSTANT R48, desc[UR10][R48.64] ;  /* 0x0000000a30307981 */ /* 0x000f22000c1e9d00 */
[----:B------:R-:W0:Y:S01]  /*0640*/  S2UR UR8, SR_CgaCtaId ;  /* 0x00000000000879c3 */ /* 0x000e220000008800 */
[----:B------:R-:W-:Y:S01]  /*0650*/  UMOV UR7, 0x400 ;  /* 0x0000040000077882 */ /* 0x000fe20000000000 */
[----:B------:R-:W-:Y:S01]  /*0660*/  SHF.L.U32 R121, R155, 0x4, RZ ;  /* 0x000000049b797819 */ /* 0x000fe200000006ff */
[----:B------:R-:W-:Y:S01]  /*0670*/  IMAD R45, R45, UR6, R52 ;  /* 0x000000062d2d7c24 */ /* 0x000fe2000f8e0234 */
[----:B------:R-:W-:Y:S02]  /*0680*/  IADD3 R162, PT, PT, R155, 0x100, RZ ;  /* 0x000001009ba27810 */ /* 0x000fe40007ffe0ff */
[----:B------:R-:W-:Y:S02]  /*0690*/  LOP3.LUT R121, R121, 0x1f0, RZ, 0xc0, !PT ;  /* 0x000001f079797812 */ /* 0x000fe400078ec0ff */
[----:B------:R-:W-:Y:S01]  /*06a0*/  SHF.R.U32.HI R162, RZ, 0x5, R162 ;  /* 0x00000005ffa27819 */ /* 0x000fe200000116a2 */
[----:B0-----:R-:W-:-:S02]  /*06b0*/  ULEA UR9, UR8, UR7, 0x18 ;  /* 0x0000000708097291 */ /* 0x001fc4000f8ec0ff */
[----:B------:R-:W-:-:S04]  /*06c0*/  UIADD3 UR7, UPT, UPT, UR7, 0x4000, URZ ;  /* 0x0000400007077890 */ /* 0x000fc8000fffe0ff */
[----:B------:R-:W-:Y:S01]  /*06d0*/  LEA R44, R154, UR9, 0x9 ;  /* 0x000000099a2c7c11 */ /* 0x000fe2000f8e48ff */
[----:B------:R-:W-:Y:S01]  /*06e0*/  ULEA UR7, UR8, UR7, 0x18 ;  /* 0x0000000708077291 */ /* 0x000fe2000f8ec0ff */
[----:B------:R-:W-:Y:S02]  /*06f0*/  LEA R54, R156, UR9, 0x9 ;  /* 0x000000099c367c11 */ /* 0x000fe4000f8e48ff */
[----:B------:R-:W-:Y:S02]  /*0700*/  IADD3 R44, PT, PT, R44, R121, RZ ;  /* 0x000000792c2c7210 */ /* 0x000fe40007ffe0ff */
[----:B------:R-:W-:Y:S02]  /*0710*/  IADD3 R55, PT, PT, R121, R54, RZ ;  /* 0x0000003679377210 */ /* 0x000fe40007ffe0ff */
[----:B------:R-:W-:Y:S02]  /*0720*/  LEA R46, R154, UR7, 0x9 ;  /* 0x000000079a2e7c11 */ /* 0x000fe4000f8e48ff */
[----:B------:R-:W-:-:S02]  /*0730*/  IADD3 R54, PT, PT, R155, 0x180, RZ ;  /* 0x000001809b367810 */ /* 0x000fc40007ffe0ff */
[----:B------:R-:W-:Y:S02]  /*0740*/  IADD3 R46, PT, PT, R121, R46, RZ ;  /* 0x0000002e792e7210 */ /* 0x000fe40007ffe0ff */
[----:B------:R-:W-:-:S04]  /*0750*/  SHF.R.U32.HI R54, RZ, 0x5, R54 ;  /* 0x00000005ff367819 */ /* 0x000fc80000011636 */
[----:B------:R-:W-:Y:S01]  /*0760*/  LEA R53, R151, R54, 0x5 ;  /* 0x0000003697357211 */ /* 0x000fe200078e28ff */
[----:B--2---:R0:W-:Y:S04]  /*0770*/  STS.128 [R44], R36 ;  /* 0x000000242c007388 */ /* 0x0041e80000000c00 */
[----:B---3--:R1:W-:Y:S01]  /*0780*/  STS.128 [R46], R40 ;  /* 0x000000282e007388 */ /* 0x0083e20000000c00 */
[----:B0-----:R-:W-:Y:S01]  /*0790*/  IMAD.WIDE.U32 R36, R45, 0x10, R158 ;  /* 0x000000102d247825 */ /* 0x001fe200078e009e */
[----:B------:R-:W-:Y:S02]  /*07a0*/  LEA R45, R151, R162, 0x5 ;  /* 0x000000a2972d7211 */ /* 0x000fe400078e28ff */
[----:B----4-:R0:W-:Y:S03]  /*07b0*/  STS.128 [R55], R48 ;  /* 0x0000003037007388 */ /* 0x0101e60000000c00 */
[C---:B------:R-:W-:Y:S01]  /*07c0*/  IMAD R47, R45.reuse, UR5, R152 ;  /* 0x000000052d2f7c24 */ /* 0x040fe2000f8e0298 */
[----:B------:R-:W2:Y:S01]  /*07d0*/  LDG.E.128.CONSTANT R36, desc[UR10][R36.64] ;  /* 0x0000000a24247981 */ /* 0x000ea2000c1e9d00 */
[----:B------:R-:W-:-:S02]  /*07e0*/  IMAD R45, R45, UR6, R52 ;  /* 0x000000062d2d7c24 */ /* 0x000fc4000f8e0234 */
[----:B-1----:R-:W-:-:S04]  /*07f0*/  IMAD.WIDE.U32 R40, R47, 0x10, R160 ;  /* 0x000000102f287825 */ /* 0x002fc800078e00a0 */
[----:B------:R-:W-:Y:S02]  /*0800*/  IMAD.WIDE.U32 R44, R45, 0x10, R158 ;  /* 0x000000102d2c7825 */ /* 0x000fe400078e009e */
[----:B------:R-:W3:Y:S02]  /*0810*/  LDG.E.128.CONSTANT R40, desc[UR10][R40.64] ;  /* 0x0000000a28287981 */ /* 0x000ee4000c1e9d00 */
[----:B0-----:R-:W-:Y:S02]  /*0820*/  IMAD R49, R53, UR5, R152 ;  /* 0x0000000535317c24 */ /* 0x001fe4000f8e0298 */
[----:B------:R-:W4:Y:S02]  /*0830*/  LDG.E.128.CONSTANT R44, desc[UR10][R44.64] ;  /* 0x0000000a2c2c7981 */ /* 0x000f24000c1e9d00 */
[----:B------:R-:W-:-:S06]  /*0840*/  IMAD.WIDE.U32 R48, R49, 0x10, R160 ;  /* 0x0000001031307825 */ /* 0x000fcc00078e00a0 */
[----:B------:R-:W5:Y:S01]  /*0850*/  LDG.E.128.CONSTANT R48, desc[UR10][R48.64] ;  /* 0x0000000a30307981 */ /* 0x000f62000c1e9d00 */
[C---:B------:R-:W-:Y:S01]  /*0860*/  LEA R164, R162.reuse, UR9, 0x9 ;  /* 0x00000009a2a47c11 */ /* 0x040fe2000f8e48ff */
[----:B------:R-:W-:Y:S01]  /*0870*/  IMAD R53, R53, UR6, R52 ;  /* 0x0000000635357c24 */ /* 0x000fe2000f8e0234 */
[----:B------:R-:W-:Y:S02]  /*0880*/  LEA R162, R162, UR7, 0x9 ;  /* 0x00000007a2a27c11 */ /* 0x000fe4000f8e48ff */
[----:B------:R-:W-:Y:S02]  /*0890*/  LEA R156, R156, UR7, 0x9 ;  /* 0x000000079c9c7c11 */ /* 0x000fe4000f8e48ff */
[----:B------:R-:W-:Y:S02]  /*08a0*/  IADD3 R55, PT, PT, R121, R162, RZ ;  /* 0x000000a279377210 */ /* 0x000fe40007ffe0ff */
[----:B------:R-:W-:Y:S02]  /*08b0*/  IADD3 R162, PT, PT, R155, 0x200, RZ ;  /* 0x000002009ba27810 */ /* 0x000fe40007ffe0ff */
[----:B------:R-:W-:-:S02]  /*08c0*/  IADD3 R156, PT, PT, R121, R156, RZ ;  /* 0x0000009c799c7210 */ /* 0x000fc40007ffe0ff */
[----:B------:R-:W-:Y:S02]  /*08d0*/  SHF.R.U32.HI R162, RZ, 0x5, R162 ;  /* 0x00000005ffa27819 */ /* 0x000fe400000116a2 */
[----:B------:R-:W-:Y:S02]  /*08e0*/  IADD3 R164, PT, PT, R121, R164, RZ ;  /* 0x000000a479a47210 */ /* 0x000fe40007ffe0ff */
[----:B------:R-:W-:-:S04]  /*08f0*/  LEA R157, R54, UR9, 0x9 ;  /* 0x00000009369d7c11 */ /* 0x000fc8000f8e48ff */
[----:B------:R-:W-:Y:S01]  /*0900*/  IADD3 R157, PT, PT, R121, R157, RZ ;  /* 0x0000009d799d7210 */ /* 0x000fe20007ffe0ff */
[----:B--2---:R0:W-:Y:S04]  /*0910*/  STS.128 [R156], R36 ;  /* 0x000000249c007388 */ /* 0x0041e80000000c00 */
[----:B---3--:R1:W-:Y:S04]  /*0920*/  STS.128 [R164], R40 ;  /* 0x00000028a4007388 */ /* 0x0083e80000000c00 */
[----:B----4-:R2:W-:Y:S01]  /*0930*/  STS.128 [R55], R44 ;  /* 0x0000002c37007388 */ /* 0x0105e20000000c00 */
[----:B0-----:R-:W-:Y:S01]  /*0940*/  IMAD.WIDE.U32 R36, R53, 0x10, R158 ;  /* 0x0000001035247825 */ /* 0x001fe200078e009e */
[----:B------:R-:W-:-:S02]  /*0950*/  LEA R53, R151, R162, 0x5 ;  /* 0x000000a297357211 */ /* 0x000fc400078e28ff */
[----:B------:R-:W-:-:S03]  /*0960*/  IADD3 R156, PT, PT, R155, 0x280, RZ ;  /* 0x000002809b9c7810 */ /* 0x000fc60007ffe0ff */
[----:B------:R-:W3:Y:S01]  /*0970*/  LDG.E.128.CONSTANT R36, desc[UR10][R36.64] ;  /* 0x0000000a24247981 */ /* 0x000ee2000c1e9d00 */
[----:B-1----:R-:W-:Y:S01]  /*0980*/  IMAD R41, R53, UR5, R152 ;  /* 0x0000000535297c24 */ /* 0x002fe2000f8e0298 */
[----:B------:R-:W-:Y:S02]  /*0990*/  SHF.R.U32.HI R156, RZ, 0x5, R156 ;  /* 0x00000005ff9c7819 */ /* 0x000fe4000001169c */
[----:B-----5:R0:W-:Y:S01]  /*09a0*/  STS.128 [R157], R48 ;  /* 0x000000309d007388 */ /* 0x0201e20000000c00 */
[----:B------:R-:W-:-:S04]  /*09b0*/  IMAD.WIDE.U32 R40, R41, 0x10, R160 ;  /* 0x0000001029287825 */ /* 0x000fc800078e00a0 */
[----:B--2---:R-:W-:Y:S01]  /*09c0*/  IMAD R45, R53, UR6, R52 ;  /* 0x00000006352d7c24 */ /* 0x004fe2000f8e0234 */
[----:B------:R-:W-:Y:S01]  /*09d0*/  LEA R53, R151, R156, 0x5 ;  /* 0x0000009c97357211 */ /* 0x000fe200078e28ff */
[----:B------:R-:W2:Y:S02]  /*09e0*/  LDG.E.128.CONSTANT R40, desc[UR10][R40.64] ;  /* 0x0000000a28287981 */ /* 0x000ea4000c1e9d00 */
[----:B------:R-:W-:-:S04]  /*09f0*/  IMAD.WIDE.U32 R44, R45, 0x10, R158 ;  /* 0x000000102d2c7825 */ /* 0x000fc800078e009e */
[----:B0-----:R-:W-:Y:S02]  /*0a00*/  IMAD R49, R53, UR5, R152 ;  /* 0x0000000535317c24 */ /* 0x001fe4000f8e0298 */
[----:B------:R-:W4:Y:S02]  /*0a10*/  LDG.E.128.CONSTANT R44, desc[UR10][R44.64] ;  /* 0x0000000a2c2c7981 */ /* 0x000f24000c1e9d00 */
[----:B------:R-:W-:-:S06]  /*0a20*/  IMAD.WIDE.U32 R48, R49, 0x10, R160 ;  /* 0x0000001031307825 */ /* 0x000fcc00078e00a0 */
[----:B------:R-:W5:Y:S01]  /*0a30*/  LDG.E.128.CONSTANT R48, desc[UR10][R48.64] ;  /* 0x0000000a30307981 */ /* 0x000f62000c1e9d00 */
[----:B------:R-:W-:Y:S02]  /*0a40*/  LEA R164, R162, UR9, 0x9 ;  /* 0x00000009a2a47c11 */ /* 0x000fe4000f8e48ff */
[----:B------:R-:W-:Y:S02]  /*0a50*/  LEA R54, R54, UR7, 0x9 ;  /* 0x0000000736367c11 */ /* 0x000fe4000f8e48ff */
[----:B------:R-:W-:Y:S02]  /*0a60*/  LEA R162, R162, UR7, 0x9 ;  /* 0x00000007a2a27c11 */ /* 0x000fe4000f8e48ff */
[C---:B------:R-:W-:Y:S02]  /*0a70*/  IADD3 R54, PT, PT, R121.reuse, R54, RZ ;  /* 0x0000003679367210 */ /* 0x040fe40007ffe0ff */
[C---:B------:R-:W-:Y:S02]  /*0a80*/  IADD3 R55, PT, PT, R121.reuse, R162, RZ ;  /* 0x000000a279377210 */ /* 0x040fe40007ffe0ff */
[----:B------:R-:W-:-:S02]  /*0a90*/  IADD3 R164, PT, PT, R121, R164, RZ ;  /* 0x000000a479a47210 */ /* 0x000fc40007ffe0ff */
[----:B------:R-:W-:Y:S01]  /*0aa0*/  IADD3 R162, PT, PT, R155, 0x300, RZ ;  /* 0x000003009ba27810 */ /* 0x000fe20007ffe0ff */
[----:B------:R-:W-:-:S03]  /*0ab0*/  IMAD R53, R53, UR6, R52 ;  /* 0x0000000635357c24 */ /* 0x000fc6000f8e0234 */
[----:B------:R-:W-:Y:S02]  /*0ac0*/  SHF.R.U32.HI R162, RZ, 0x5, R162 ;  /* 0x00000005ffa27819 */ /* 0x000fe400000116a2 */
[----:B------:R-:W-:-:S04]  /*0ad0*/  LEA R157, R156, UR9, 0x9 ;  /* 0x000000099c9d7c11 */ /* 0x000fc8000f8e48ff */
[----:B------:R-:W-:Y:S01]  /*0ae0*/  IADD3 R157, PT, PT, R121, R157, RZ ;  /* 0x0000009d799d7210 */ /* 0x000fe20007ffe0ff */
[----:B---3--:R0:W-:Y:S04]  /*0af0*/  STS.128 [R54], R36 ;  /* 0x0000002436007388 */ /* 0x0081e80000000c00 */
[----:B--2---:R1:W-:Y:S01]  /*0b00*/  STS.128 [R164], R40 ;  /* 0x00000028a4007388 */ /* 0x0043e20000000c00 */
[----:B0-----:R-:W-:Y:S01]  /*0b10*/  IMAD.WIDE.U32 R36, R53, 0x10, R158 ;  /* 0x0000001035247825 */ /* 0x001fe200078e009e */
[----:B------:R-:W-:-:S05]  /*0b20*/  LEA R53, R151, R162, 0x5 ;  /* 0x000000a297357211 */ /* 0x000fca00078e28ff */
[----:B------:R-:W2:Y:S01]  /*0b30*/  LDG.E.128.CONSTANT R36, desc[UR10][R36.64] ;  /* 0x0000000a24247981 */ /* 0x000ea2000c1e9d00 */
[----:B-1----:R-:W-:-:S03]  /*0b40*/  IADD3 R164, PT, PT, R155, 0x380, RZ ;  /* 0x000003809ba47810 */ /* 0x002fc60007ffe0ff */
[----:B----4-:R0:W-:Y:S01]  /*0b50*/  STS.128 [R55], R44 ;  /* 0x0000002c37007388 */ /* 0x0101e20000000c00 */
[----:B------:R-:W-:Y:S01]  /*0b60*/  SHF.R.U32.HI R164, RZ, 0x5, R164 ;  /* 0x00000005ffa47819 */ /* 0x000fe200000116a4 */
[----:B------:R-:W-:Y:S02]  /*0b70*/  IMAD R41, R53, UR5, R152 ;  /* 0x0000000535297c24 */ /* 0x000fe4000f8e0298 */
[----:B-----5:R1:W-:Y:S02]  /*0b80*/  STS.128 [R157], R48 ;  /* 0x000000309d007388 */ /* 0x0203e40000000c00 */
[----:B------:R-:W-:-:S06]  /*0b90*/  IMAD.WIDE.U32 R40, R41, 0x10, R160 ;  /* 0x0000001029287825 */ /* 0x000fcc00078e00a0 */
[----:B------:R-:W3:Y:S01]  /*0ba0*/  LDG.E.128.CONSTANT R40, desc[UR10][R40.64] ;  /* 0x0000000a28287981 */ /* 0x000ee2000c1e9d00 */
[----:B0-----:R-:W-:Y:S01]  /*0bb0*/  IMAD R45, R53, UR6, R52 ;  /* 0x00000006352d7c24 */ /* 0x001fe2000f8e0234 */
[----:B------:R-:W-:-:S05]  /*0bc0*/  LEA R53, R151, R164, 0x5 ;  /* 0x000000a497357211 */ /* 0x000fca00078e28ff */
[C---:B-1----:R-:W-:Y:S02]  /*0bd0*/  IMAD R49, R53.reuse, UR5, R152 ;  /* 0x0000000535317c24 */ /* 0x042fe4000f8e0298 */
[----:B------:R-:W-:Y:S02]  /*0be0*/  IMAD R51, R53, UR6, R52 ;  /* 0x0000000635337c24 */ /* 0x000fe4000f8e0234 */
[----:B------:R-:W-:-:S04]  /*0bf0*/  IMAD.WIDE.U32 R44, R45, 0x10, R158 ;  /* 0x000000102d2c7825 */ /* 0x000fc800078e009e */
[----:B------:R-:W-:Y:S02]  /*0c00*/  IMAD.WIDE.U32 R48, R49, 0x10, R160 ;  /* 0x0000001031307825 */ /* 0x000fe400078e00a0 */
[----:B------:R-:W4:Y:S02]  /*0c10*/  LDG.E.128.CONSTANT R44, desc[UR10][R44.64] ;  /* 0x0000000a2c2c7981 */ /* 0x000f24000c1e9d00 */
[----:B------:R-:W-:Y:S02]  /*0c20*/  IMAD.WIDE.U32 R52, R51, 0x10, R158 ;  /* 0x0000001033347825 */ /* 0x000fe400078e009e */
[----:B------:R-:W5:Y:S04]  /*0c30*/  LDG.E.128.CONSTANT R48, desc[UR10][R48.64] ;  /* 0x0000000a30307981 */ /* 0x000f68000c1e9d00 */
[----:B------:R-:W5:Y:S01]  /*0c40*/  LDG.E.128.CONSTANT R52, desc[UR10][R52.64] ;  /* 0x0000000a34347981 */ /* 0x000f62000c1e9d00 */
[----:B------:R-:W-:-:S04]  /*0c50*/  LEA R156, R156, UR7, 0x9 ;  /* 0x000000079c9c7c11 */ /* 0x000fc8000f8e48ff */
[C---:B------:R-:W-:Y:S02]  /*0c60*/  IADD3 R158, PT, PT, R121.reuse, R156, RZ ;  /* 0x0000009c799e7210 */ /* 0x040fe40007ffe0ff */
[C---:B------:R-:W-:Y:S01]  /*0c70*/  LEA R156, R162.reuse, UR9, 0x9 ;  /* 0x00000009a29c7c11 */ /* 0x040fe2000f8e48ff */
[----:B------:R-:W0:Y:S01]  /*0c80*/  S2R R157, SR_TID.Y ;  /* 0x00000000009d7919 */ /* 0x000e220000002200 */
[----:B------:R-:W-:Y:S02]  /*0c90*/  LEA R162, R162, UR7, 0x9 ;  /* 0x00000007a2a27c11 */ /* 0x000fe4000f8e48ff */
[----:B------:R-:W-:Y:S02]  /*0ca0*/  IADD3 R159, PT, PT, R121, R156, RZ ;  /* 0x0000009c799f7210 */ /* 0x000fe40007ffe0ff */
[----:B------:R-:W1:Y:S01]  /*0cb0*/  S2R R156, SR_TID.X ;  /* 0x00000000009c7919 */ /* 0x000e620000002100 */
[C---:B------:R-:W-:Y:S02]  /*0cc0*/  LEA R160, R164.reuse, UR9, 0x9 ;  /* 0x00000009a4a07c11 */ /* 0x040fe4000f8e48ff */
[----:B------:R-:W-:-:S02]  /*0cd0*/  LEA R164, R164, UR7, 0x9 ;  /* 0x00000007a4a47c11 */ /* 0x000fc4000f8e48ff */
[C---:B------:R-:W-:Y:S02]  /*0ce0*/  IADD3 R162, PT, PT, R121.reuse, R162, RZ ;  /* 0x000000a279a27210 */ /* 0x040fe40007ffe0ff */
[C---:B------:R-:W-:Y:S02]  /*0cf0*/  IADD3 R160, PT, PT, R121.reuse, R160, RZ ;  /* 0x000000a079a07210 */ /* 0x040fe40007ffe0ff */
[----:B------:R-:W-:Y:S02]  /*0d00*/  IADD3 R164, PT, PT, R121, R164, RZ ;  /* 0x000000a479a47210 */ /* 0x000fe40007ffe0ff */
[----:B------:R-:W-:Y:S01]  /*0d10*/  IADD3 R151, PT, PT, R151, 0x1, RZ ;  /* 0x0000000197977810 */ /* 0x000fe20007ffe0ff */
[----:B------:R-:W-:-:S03]  /*0d20*/  UMOV UR5, 0x100 ;  /* 0x0000010000057882 */ /* 0x000fc60000000000 */
[----:B------:R-:W-:Y:S01]  /*0d30*/  ISETP.NE.AND P0, PT, R151, UR4, PT ;  /* 0x0000000497007c0c */ /* 0x000fe2000bf05270 */
[----:B--2---:R0:W-:Y:S04]  /*0d40*/  STS.128 [R158], R36 ;  /* 0x000000249e007388 */ /* 0x0041e80000000c00 */
[----:B---3--:R-:W-:Y:S04]  /*0d50*/  STS.128 [R159], R40 ;  /* 0x000000289f007388 */ /* 0x008fe80000000c00 */
[----:B----4-:R1:W-:Y:S04]  /*0d60*/  STS.128 [R162], R44 ;  /* 0x0000002ca2007388 */ /* 0x0103e80000000c00 */
[----:B-----5:R2:W-:Y:S04]  /*0d70*/  STS.128 [R160], R48 ;  /* 0x00000030a0007388 */ /* 0x0205e80000000c00 */
[----:B------:R2:W-:Y:S01]  /*0d80*/  STS.128 [R164], R52 ;  /* 0x00000034a4007388 */ /* 0x0005e20000000c00 */
[----:B0-----:R-:W-:-:S02]  /*0d90*/  LEA R36, R157, UR7, 0x2 ;  /* 0x000000079d247c11 */ /* 0x001fc4000f8e10ff */
[----:B-1----:R-:W-:Y:S01]  /*0da0*/  LEA R45, R156, UR9, 0x2 ;  /* 0x000000099c2d7c11 */ /* 0x002fe2000f8e10ff */
[----:B------:R-:W-:Y:S06]  /*0db0*/  BAR.SYNC.DEFER_BLOCKING 0x0 ;  /* 0x0000000000007b1d */ /* 0x000fec0000010000 */
.L_x_4:
[----:B------:R-:W-:Y:S04]  /*0dc0*/  LDS R38, [R36+UR5+-0x100] ;  /* 0xffff000524267984 */ /* 0x000fe80008000800 */
[----:B------:R-:W0:Y:S04]  /*0dd0*/  LDS R46, [R45+UR5+-0x100] ;  /* 0xffff00052d2e7984 */ /* 0x000e280008000800 */
[----:B------:R-:W1:Y:S04]  /*0de0*/  LDS R37, [R36+UR5+-0xc0] ;  /* 0xffff400524257984 */ /* 0x000e680008000800 */
[----:B------:R-:W3:Y:S04]  /*0df0*/  LDS R40, [R36+UR5+-0x80] ;  /* 0xffff800524287984 */ /* 0x000ee80008000800 */
[----:B------:R-:W4:Y:S04]  /*0e00*/  LDS R39, [R36+UR5+-0x40] ;  /* 0xffffc00524277984 */ /* 0x000f280008000800 */
[----:B------:R-:W5:Y:S04]  /*0e10*/  LDS R42, [R36+UR5] ;  /* 0x00000005242a7984 */ /* 0x000f680008000800 */
[----:B------:R-:W5:Y:S04]  /*0e20*/  LDS R41, [R36+UR5+0x40] ;  /* 0x0000400524297984 */ /* 0x000f680008000800 */
[----:B------:R-:W5:Y:S04]  /*0e30*/  LDS R44, [R36+UR5+0x80] ;  /* 0x00008005242c7984 */ /* 0x000f680008000800 */
[----:B------:R-:W5:Y:S04]  /*0e40*/  LDS R43, [R36+UR5+0xc0] ;  /* 0x0000c005242b7984 */ /* 0x000f680008000800 */
[----:B------:R-:W5:Y:S04]  /*0e50*/  LDS R47, [R45+UR5+-0xe0] ;  /* 0xffff20052d2f7984 */ /* 0x000f680008000800 */
[----:B--2---:R-:W2:Y:S04]  /*0e60*/  LDS R48, [R45+UR5+-0xc0] ;  /* 0xffff40052d307984 */ /* 0x004ea80008000800 */
[----:B------:R-:W2:Y:S01]  /*0e70*/  LDS R49, [R45+UR5+-0xa0] ;  /* 0xffff60052d317984 */ /* 0x000ea20008000800 */
[----:B0-----:R-:W-:-:S03]  /*0e80*/  FFMA R119, R38, R46, R119 ;  /* 0x0000002e26777223 */ /* 0x001fc60000000077 */
[----:B------:R-:W0:Y:S01]  /*0e90*/  LDS R50, [R45+UR5+-0x80] ;  /* 0xffff80052d327984 */ /* 0x000e220008000800 */
[-C--:B-1----:R-:W-:Y:S01]  /*0ea0*/  FFMA R118, R37, R46.reuse, R118 ;  /* 0x0000002e25767223 */ /* 0x082fe20000000076 */
[-C--:B---3--:R-:W-:Y:S02]  /*0eb0*/  FFMA R117, R40, R46.reuse, R117 ;  /* 0x0000002e28757223 */ /* 0x088fe40000000075 */
[----:B------:R-:W1:Y:S01]  /*0ec0*/  LDS R51, [R45+UR5+0x80] ;  /* 0x000080052d337984 */ /* 0x000e620008000800 */
[-C--:B----4-:R-:W-:Y:S01]  /*0ed0*/  FFMA R116, R39, R46.reuse, R116 ;  /* 0x0000002e27747223 */ /* 0x090fe20000000074 */
[-C--:B-----5:R-:W-:Y:S01]  /*0ee0*/  FFMA R115, R42, R46.reuse, R115 ;  /* 0x0000002e2a737223 */ /* 0x0a0fe20000000073 */
[-C--:B------:R-:W-:Y:S01]  /*0ef0*/  FFMA R114, R41, R46.reuse, R114 ;  /* 0x0000002e29727223 */ /* 0x080fe20000000072 */
[-C--:B------:R-:W-:Y:S01]  /*0f00*/  FFMA R113, R44, R46.reuse, R113 ;  /* 0x0000002e2c717223 */ /* 0x080fe20000000071 */
[----:B------:R-:W-:Y:S02]  /*0f10*/  FFMA R112, R43, R46, R112 ;  /* 0x0000002e2b707223 */ /* 0x000fe40000000070 */
[----:B------:R-:W3:Y:S01]  /*0f20*/  LDS R46, [R45+UR5+-0x60] ;  /* 0xffffa0052d2e7984 */ /* 0x000ee20008000800 */
[-C--:B------:R-:W-:Y:S01]  /*0f30*/  FFMA R111, R38, R47.reuse, R111 ;  /* 0x0000002f266f7223 */ /* 0x080fe2000000006f */
[-C--:B------:R-:W-:Y:S01]  /*0f40*/  FFMA R110, R37, R47.reuse, R110 ;  /* 0x0000002f256e7223 */ /* 0x080fe2000000006e */
[-C--:B------:R-:W-:Y:S01]  /*0f50*/  FFMA R109, R40, R47.reuse, R109 ;  /* 0x0000002f286d7223 */ /* 0x080fe2000000006d */
[-C--:B------:R-:W-:Y:S01]  /*0f60*/  FFMA R108, R39, R47.reuse, R108 ;  /* 0x0000002f276c7223 */ /* 0x080fe2000000006c */
[-C--:B------:R-:W-:Y:S01]  /*0f70*/  FFMA R107, R42, R47.reuse, R107 ;  /* 0x0000002f2a6b7223 */ /* 0x080fe2000000006b */
[-C--:B------:R-:W-:Y:S01]  /*0f80*/  FFMA R106, R41, R47.reuse, R106 ;  /* 0x0000002f296a7223 */ /* 0x080fe2000000006a */
[-C--:B------:R-:W-:Y:S01]  /*0f90*/  FFMA R105, R44, R47.reuse, R105 ;  /* 0x0000002f2c697223 */ /* 0x080fe20000000069 */
[----:B------:R-:W-:Y:S01]  /*0fa0*/  FFMA R104, R43, R47, R104 ;  /* 0x0000002f2b687223 */ /* 0x000fe20000000068 */
[-C--:B--2---:R-:W-:Y:S01]  /*0fb0*/  FFMA R103, R38, R48.reuse, R103 ;  /* 0x0000003026677223 */ /* 0x084fe20000000067 */
[-C--:B------:R-:W-:Y:S01]  /*0fc0*/  FFMA R102, R37, R48.reuse, R102 ;  /* 0x0000003025667223 */ /* 0x080fe20000000066 */
[-C--:B------:R-:W-:Y:S01]  /*0fd0*/  FFMA R101, R40, R48.reuse, R101 ;  /* 0x0000003028657223 */ /* 0x080fe20000000065 */
[-C--:B------:R-:W-:Y:S01]  /*0fe0*/  FFMA R100, R39, R48.reuse, R100 ;  /* 0x0000003027647223 */ /* 0x080fe20000000064 */
[-C--:B------:R-:W-:Y:S01]  /*0ff0*/  FFMA R99, R42, R48.reuse, R99 ;  /* 0x000000302a637223 */ /* 0x080fe20000000063 */
[-C--:B------:R-:W-:Y:S01]  /*1000*/  FFMA R98, R41, R48.reuse, R98 ;  /* 0x0000003029627223 */ /* 0x080fe20000000062 */
[-C--:B------:R-:W-:Y:S01]  /*1010*/  FFMA R97, R44, R48.reuse, R97 ;  /* 0x000000302c617223 */ /* 0x080fe20000000061 */
[----:B------:R-:W-:Y:S01]  /*1020*/  FFMA R96, R43, R48, R96 ;  /* 0x000000302b607223 */ /* 0x000fe20000000060 */
        /* <DEDUP_REMOVED lines=8> */
[-C--:B0-----:R-:W-:Y:S01]  /*10b0*/  FFMA R87, R38, R50.reuse, R87 ;  /* 0x0000003226577223 */ /* 0x081fe20000000057 */
[-C--:B------:R-:W-:Y:S01]  /*10c0*/  FFMA R86, R37, R50.reuse, R86 ;  /* 0x0000003225567223 */ /* 0x080fe20000000056 */
[-C--:B------:R-:W-:Y:S01]  /*10d0*/  FFMA R85, R40, R50.reuse, R85 ;  /* 0x0000003228557223 */ /* 0x080fe20000000055 */
[-C--:B------:R-:W-:Y:S01]  /*10e0*/  FFMA R84, R39, R50.reuse, R84 ;  /* 0x0000003227547223 */ /* 0x080fe20000000054 */
[-C--:B------:R-:W-:Y:S01]  /*10f0*/  FFMA R83, R42, R50.reuse, R83 ;  /* 0x000000322a537223 */ /* 0x080fe20000000053 */
[-C--:B------:R-:W-:Y:S01]  /*1100*/  FFMA R82, R41, R50.reuse, R82 ;  /* 0x0000003229527223 */ /* 0x080fe20000000052 */
[-C--:B------:R-:W-:Y:S01]  /*1110*/  FFMA R81, R44, R50.reuse, R81 ;  /* 0x000000322c517223 */ /* 0x080fe20000000051 */
[----:B------:R-:W-:Y:S01]  /*1120*/  FFMA R80, R43, R50, R80 ;  /* 0x000000322b507223 */ /* 0x000fe20000000050 */
[----:B------:R-:W0:Y:S01]  /*1130*/  LDS R47, [R45+UR5+-0x40] ;  /* 0xffffc0052d2f7984 */ /* 0x000e220008000800 */
[-C--:B-1----:R-:W-:Y:S01]  /*1140*/  FFMA R3, R38, R51.reuse, R3 ;  /* 0x0000003326037223 */ /* 0x082fe20000000003 */
[-C--:B------:R-:W-:Y:S01]  /*1150*/  FFMA R2, R37, R51.reuse, R2 ;  /* 0x0000003325027223 */ /* 0x080fe20000000002 */
[-C--:B------:R-:W-:Y:S01]  /*1160*/  FFMA R0, R40, R51.reuse, R0 ;  /* 0x0000003328007223 */ /* 0x080fe20000000000 */
[----:B------:R-:W1:Y:S01]  /*1170*/  LDS R48, [R45+UR5+-0x20] ;  /* 0xffffe0052d307984 */ /* 0x000e620008000800 */
[-C--:B------:R-:W-:Y:S01]  /*1180*/  FFMA R122, R39, R51.reuse, R122 ;  /* 0x00000033277a7223 */ /* 0x080fe2000000007a */
[-C--:B---3--:R-:W-:Y:S01]  /*1190*/  FFMA R79, R38, R46.reuse, R79 ;  /* 0x0000002e264f7223 */ /* 0x088fe2000000004f */
[-C--:B------:R-:W-:Y:S01]  /*11a0*/  FFMA R78, R37, R46.reuse, R78 ;  /* 0x0000002e254e7223 */ /* 0x080fe2000000004e */
[----:B------:R-:W2:Y:S01]  /*11b0*/  LDS R49, [R45+UR5] ;  /* 0x000000052d317984 */ /* 0x000ea20008000800 */
[-C--:B------:R-:W-:Y:S01]  /*11c0*/  FFMA R77, R40, R46.reuse, R77 ;  /* 0x0000002e284d7223 */ /* 0x080fe2000000004d */
[-C--:B------:R-:W-:Y:S01]  /*11d0*/  FFMA R76, R39, R46.reuse, R76 ;  /* 0x0000002e274c7223 */ /* 0x080fe2000000004c */
[-C--:B------:R-:W-:Y:S01]  /*11e0*/  FFMA R75, R42, R46.reuse, R75 ;  /* 0x0000002e2a4b7223 */ /* 0x080fe2000000004b */
[----:B------:R-:W3:Y:S01]  /*11f0*/  LDS R50, [R45+UR5+0x20] ;  /* 0x000020052d327984 */ /* 0x000ee20008000800 */
[-C--:B------:R-:W-:Y:S01]  /*1200*/  FFMA R74, R41, R46.reuse, R74 ;  /* 0x0000002e294a7223 */ /* 0x080fe2000000004a */
[-C--:B------:R-:W-:Y:S01]  /*1210*/  FFMA R73, R44, R46.reuse, R73 ;  /* 0x0000002e2c497223 */ /* 0x080fe20000000049 */
[----:B------:R-:W-:Y:S01]  /*1220*/  FFMA R72, R43, R46, R72 ;  /* 0x0000002e2b487223 */ /* 0x000fe20000000048 */
[-C--:B------:R-:W-:Y:S01]  /*1230*/  FFMA R123, R42, R51.reuse, R123 ;  /* 0x000000332a7b7223 */ /* 0x080fe2000000007b */
[----:B------:R-:W4:Y:S01]  /*1240*/  LDS R46, [R45+UR5+0x40] ;  /* 0x000040052d2e7984 */ /* 0x000f220008000800 */
        /* <DEDUP_REMOVED lines=11> */
[-C--:B-1----:R-:W-:Y:S01]  /*1300*/  FFMA R63, R38, R48.reuse, R63 ;  /* 0x00000030263f7223 */ /* 0x082fe2000000003f */
        /* <DEDUP_REMOVED lines=15> */
[-C--:B---3--:R-:W-:Y:S01]  /*1400*/  FFMA R27, R38, R50.reuse, R27 ;  /* 0x00000032261b7223 */ /* 0x088fe2000000001b */
[-C--:B------:R-:W-:Y:S01]  /*1410*/  FFMA R26, R37, R50.reuse, R26 ;  /* 0x00000032251a7223 */ /* 0x080fe2000000001a */
[-C--:B------:R-:W-:Y:S01]  /*1420*/  FFMA R25, R40, R50.reuse, R25 ;  /* 0x0000003228197223 */ /* 0x080fe20000000019 */
[-C--:B------:R-:W-:Y:S01]  /*1430*/  FFMA R24, R39, R50.reuse, R24 ;  /* 0x0000003227187223 */ /* 0x080fe20000000018 */
[-C--:B------:R-:W-:Y:S01]  /*1440*/  FFMA R23, R42, R50.reuse, R23 ;  /* 0x000000322a177223 */ /* 0x080fe20000000017 */
[-C--:B------:R-:W-:Y:S01]  /*1450*/  FFMA R22, R41, R50.reuse, R22 ;  /* 0x0000003229167223 */ /* 0x080fe20000000016 */
[-C--:B------:R-:W-:Y:S01]  /*1460*/  FFMA R21, R44, R50.reuse, R21 ;  /* 0x000000322c157223 */ /* 0x080fe20000000015 */
[----:B------:R-:W-:Y:S01]  /*1470*/  FFMA R20, R43, R50, R20 ;  /* 0x000000322b147223 */ /* 0x000fe20000000014 */
[----:B------:R-:W0:Y:S01]  /*1480*/  LDS R47, [R45+UR5+0x60] ;  /* 0x000060052d2f7984 */ /* 0x000e220008000800 */
[-C--:B----4-:R-:W-:Y:S01]  /*1490*/  FFMA R19, R38, R46.reuse, R19 ;  /* 0x0000002e26137223 */ /* 0x090fe20000000013 */
[-C--:B------:R-:W-:Y:S01]  /*14a0*/  FFMA R18, R37, R46.reuse, R18 ;  /* 0x0000002e25127223 */ /* 0x080fe20000000012 */
[-C--:B------:R-:W-:Y:S01]  /*14b0*/  FFMA R17, R40, R46.reuse, R17 ;  /* 0x0000002e28117223 */ /* 0x080fe20000000011 */
[----:B------:R-:W1:Y:S01]  /*14c0*/  LDS R48, [R45+UR5+0xa0] ;  /* 0x0000a0052d307984 */ /* 0x000e620008000800 */
[-C--:B------:R-:W-:Y:S01]  /*14d0*/  FFMA R16, R39, R46.reuse, R16 ;  /* 0x0000002e27107223 */ /* 0x080fe20000000010 */
[-C--:B------:R-:W-:Y:S01]  /*14e0*/  FFMA R15, R42, R46.reuse, R15 ;  /* 0x0000002e2a0f7223 */ /* 0x080fe2000000000f */
[-C--:B------:R-:W-:Y:S01]  /*14f0*/  FFMA R14, R41, R46.reuse, R14 ;  /* 0x0000002e290e7223 */ /* 0x080fe2000000000e */
[----:B------:R-:W2:Y:S01]  /*1500*/  LDS R49, [R45+UR5+0xc0] ;  /* 0x0000c0052d317984 */ /* 0x000ea20008000800 */
[-C--:B------:R-:W-:Y:S01]  /*1510*/  FFMA R13, R44, R46.reuse, R13 ;  /* 0x0000002e2c0d7223 */ /* 0x080fe2000000000d */
[----:B------:R-:W-:-:S02]  /*1520*/  FFMA R12, R43, R46, R12 ;  /* 0x0000002e2b0c7223 */ /* 0x000fc4000000000c */
[----:B------:R-:W3:Y:S01]  /*1530*/  LDS R50, [R45+UR5+0xe0] ;  /* 0x0000e0052d327984 */ /* 0x000ee20008000800 */
[----:B------:R-:W-:-:S04]  /*1540*/  UIADD3 UR5, UPT, UPT, UR5, 0x200, URZ ;  /* 0x0000020005057890 */ /* 0x000fc8000fffe0ff */
[----:B------:R-:W-:Y:S01]  /*1550*/  UISETP.NE.AND UP0, UPT, UR5, 0x4100, UPT ;  /* 0x000041000500788c */ /* 0x000fe2000bf05270 */
        /* <DEDUP_REMOVED lines=32> */
[----:B------:R-:W-:Y:S06]  /*1760*/  BRA.U UP0, `(.L_x_4) ;  /* 0xfffffff500947547 */ /* 0x000fec000b83ffff */
[----:B------:R-:W-:Y:S06]  /*1770*/  BAR.SYNC.DEFER_BLOCKING 0x0 ;  /* 0x0000000000007b1d */ /* 0x000fec0000010000 */
[----:B------:R-:W-:Y:S05]  /*1780*/  @P0 BRA `(.L_x_5) ;  /* 0xffffffec00580947 */ /* 0x000fea000383ffff */
[----:B------:R-:W0:Y:S01]  /*1790*/  S2R R153, SR_CTAID.X ;  /* 0x0000000000997919 */ /* 0x000e220000002500 */
[----:B------:R-:W1:Y:S01]  /*17a0*/  LDC R46, c[0x0][0x3a8] ;  /* 0x0000ea00ff2e7b82 */ /* 0x000e620000000800 */
[----:B------:R-:W-:-:S07]  /*17b0*/  LEA R120, R120, R157, 0x7 ;  /* 0x0000009d78787211 */ /* 0x000fce00078e38ff */
[----:B------:R-:W2:Y:S01]  /*17c0*/  LDC.64 R36, c[0x0][0x3a0] ;  /* 0x0000e800ff247b82 */ /* 0x000ea20000000a00 */
[----:B0-----:R-:W-:-:S05]  /*17d0*/  LEA R153, R153, R156, 0x7 ;  /* 0x0000009c99997211 */ /* 0x001fca00078e38ff */
[----:B-1----:R-:W-:-:S04]  /*17e0*/  IMAD R153, R120, R46, R153 ;  /* 0x0000002e78997224 */ /* 0x002fc800078e0299 */
[--C-:B--2---:R-:W-:Y:S01]  /*17f0*/  IMAD.WIDE.U32 R44, R153, 0x4, R36.reuse ;  /* 0x00000004992c7825 */ /* 0x104fe200078e0024 */
[CC--:B------:R-:W-:Y:S02]  /*1800*/  LEA R55, R46.reuse, R153.reuse, 0x5 ;  /* 0x000000992e377211 */ /* 0x0c0fe400078e28ff */
[CC--:B------:R-:W-:Y:S02]  /*1810*/  LEA R155, R46.reuse, R153.reuse, 0x6 ;  /* 0x000000992e9b7211 */ /* 0x0c0fe400078e30ff */
[C---:B------:R-:W-:Y:S01]  /*1820*/  LEA R151, R46.reuse, R153, 0x4 ;  /* 0x000000992e977211 */ /* 0x040fe200078e20ff */
[--C-:B------:R-:W-:Y:S01]  /*1830*/  IMAD.WIDE.U32 R42, R55, 0x4, R36.reuse ;  /* 0x00000004372a7825 */ /* 0x100fe200078e0024 */
[C---:B------:R-:W-:Y:S01]  /*1840*/  LEA R121, R46.reuse, R55, 0x4 ;  /* 0x000000372e797211 */ /* 0x040fe200078e20ff */
[----:B------:R0:W-:Y:S01]  /*1850*/  STG.E desc[UR10][R44.64], R119 ;  /* 0x000000772c007986 */ /* 0x0001e2000c10190a */
[CC--:B------:R-:W-:Y:S01]  /*1860*/  LEA R157, R46.reuse, R155.reuse, 0x5 ;  /* 0x0000009b2e9d7211 */ /* 0x0c0fe200078e28ff */
[----:B------:R-:W-:Y:S01]  /*1870*/  IMAD.WIDE.U32 R38, R151, 0x4, R36 ;  /* 0x0000000497267825 */ /* 0x000fe200078e0024 */
[----:B------:R-:W-:-:S02]  /*1880*/  LEA R159, R46, R155, 0x4 ;  /* 0x0000009b2e9f7211 */ /* 0x000fc400078e20ff */
[----:B------:R-:W-:Y:S01]  /*1890*/  LEA R161, R46, R157, 0x4 ;  /* 0x0000009d2ea17211 */ /* 0x000fe200078e20ff */
[--C-:B------:R-:W-:Y:S01]  /*18a0*/  IMAD.WIDE.U32 R40, R121, 0x4, R36.reuse ;  /* 0x0000000479287825 */ /* 0x100fe200078e0024 */
[----:B------:R-:W-:Y:S01]  /*18b0*/  IADD3 R51, PT, PT, R153, 0x8, RZ ;  /* 0x0000000899337810 */ /* 0x000fe20007ffe0ff */
[----:B------:R1:W-:Y:S01]  /*18c0*/  STG.E desc[UR10][R38.64], R118 ;  /* 0x0000007626007986 */ /* 0x0003e2000c10190a */
[----:B------:R-:W-:Y:S01]  /*18d0*/  IADD3 R53, PT, PT, R151, 0x8, RZ ;  /* 0x0000000897357810 */ /* 0x000fe20007ffe0ff */
[--C-:B------:R-:W-:Y:S02]  /*18e0*/  IMAD.WIDE.U32 R48, R155, 0x4, R36.reuse ;  /* 0x000000049b307825 */ /* 0x100fe400078e0024 */
[----:B------:R2:W-:Y:S01]  /*18f0*/  STG.E desc[UR10][R42.64], R117 ;  /* 0x000000752a007986 */ /* 0x0005e2000c10190a */
[----:B0-----:R-:W-:Y:S01]  /*1900*/  IADD3 R119, PT, PT, R161, 0x48, RZ ;  /* 0x00000048a1777810 */ /* 0x001fe20007ffe0ff */
[--C-:B------:R-:W-:Y:S02]  /*1910*/  IMAD.WIDE.U32 R46, R159, 0x4, R36.reuse ;  /* 0x000000049f2e7825 */ /* 0x100fe400078e0024 */
[----:B------:R0:W-:Y:S02]  /*1920*/  STG.E desc[UR10][R40.64], R116 ;  /* 0x0000007428007986 */ /* 0x0001e4000c10190a */
[----:B------:R-:W-:-:S02]  /*1930*/  IMAD.WIDE.U32 R44, R157, 0x4, R36 ;  /* 0x000000049d2c7825 */ /* 0x000fc400078e0024 */
[----:B------:R3:W-:Y:S02]  /*1940*/  STG.E desc[UR10][R48.64], R115 ;  /* 0x0000007330007986 */ /* 0x0007e4000c10190a */
[--C-:B-1----:R-:W-:Y:S01]  /*1950*/  IMAD.WIDE.U32 R38, R161, 0x4, R36.reuse ;  /* 0x00000004a1267825 */ /* 0x102fe200078e0024 */
[----:B--2---:R-:W-:Y:S01]  /*1960*/  IADD3 R43, PT, PT, R55, 0x8, RZ ;  /* 0x00000008372b7810 */ /* 0x004fe20007ffe0ff */
[----:B------:R1:W-:Y:S02]  /*1970*/  STG.E desc[UR10][R46.64], R114 ;  /* 0x000000722e007986 */ /* 0x0003e4000c10190a */
[--C-:B------:R-:W-:Y:S01]  /*1980*/  IMAD.WIDE.U32 R50, R51, 0x4, R36.reuse ;  /* 0x0000000433327825 */ /* 0x100fe200078e0024 */
[C---:B------:R-:W-:Y:S02]  /*1990*/  IADD3 R117, PT, PT, R121.reuse, 0x50, RZ ;  /* 0x0000005079757810 */ /* 0x040fe40007ffe0ff */
[----:B0-----:R-:W-:Y:S01]  /*19a0*/  IADD3 R41, PT, PT, R121, 0x8, RZ ;  /* 0x0000000879297810 */ /* 0x001fe20007ffe0ff */
[----:B------:R0:W-:Y:S01]  /*19b0*/  STG.E desc[UR10][R44.64], R113 ;  /* 0x000000712c007986 */ /* 0x0001e2000c10190a */
[----:B------:R-:W-:Y:S01]  /*19c0*/  IMAD.WIDE.U32 R52, R53, 0x4, R36 ;  /* 0x0000000435347825 */ /* 0x000fe200078e0024 */
[----:B---3--:R-:W-:-:S02]  /*19d0*/  IADD3 R49, PT, PT, R155, 0x8, RZ ;  /* 0x000000089b317810 */ /* 0x008fc40007ffe0ff */
[----:B------:R2:W-:Y:S01]  /*19e0*/  STG.E desc[UR10][R38.64], R112 ;  /* 0x0000007026007986 */ /* 0x0005e2000c10190a */
[--C-:B------:R-:W-:Y:S01]  /*19f0*/  IMAD.WIDE.U32 R42, R43, 0x4, R36.reuse ;  /* 0x000000042b2a7825 */ /* 0x100fe200078e0024 */
[C---:B------:R-:W-:Y:S02]  /*1a00*/  IADD3 R115, PT, PT, R159.reuse, 0x50, RZ ;  /* 0x000000509f737810 */ /* 0x040fe40007ffe0ff */
[----:B-1----:R-:W-:Y:S01]  /*1a10*/  IADD3 R47, PT, PT, R159, 0x8, RZ ;  /* 0x000000089f2f7810 */ /* 0x002fe20007ffe0ff */
[----:B------:R1:W-:Y:S01]  /*1a20*/  STG.E desc[UR10][R50.64], R111 ;  /* 0x0000006f32007986 */ /* 0x0003e2000c10190a */
[--C-:B------:R-:W-:Y:S01]  /*1a30*/  IMAD.WIDE.U32 R40, R41, 0x4, R36.reuse ;  /* 0x0000000429287825 */ /* 0x100fe200078e0024 */
[----:B0-----:R-:W-:Y:S02]  /*1a40*/  IADD3 R113, PT, PT, R157, 0x50, RZ ;  /* 0x000000509d717810 */ /* 0x001fe40007ffe0ff */
[----:B------:R0:W-:Y:S01]  /*1a50*/  STG.E desc[UR10][R52.64], R110 ;  /* 0x0000006e34007986 */ /* 0x0001e2000c10190a */
[----:B------:R-:W-:Y:S01]  /*1a60*/  IMAD.WIDE.U32 R44, R49, 0x4, R36 ;  /* 0x00000004312c7825 */ /* 0x000fe200078e0024 */
[----:B------:R-:W-:-:S02]  /*1a70*/  IADD3 R49, PT, PT, R157, 0x8, RZ ;  /* 0x000000089d317810 */ /* 0x000fc40007ffe0ff */
[----:B------:R3:W-:Y:S01]  /*1a80*/  STG.E desc[UR10][R42.64], R109 ;  /* 0x0000006d2a007986 */ /* 0x0007e2000c10190a */
[--C-:B--2---:R-:W-:Y:S01]  /*1a90*/  IMAD.WIDE.U32 R38, R47, 0x4, R36.reuse ;  /* 0x000000042f267825 */ /* 0x104fe200078e0024 */
[----:B------:R-:W-:Y:S02]  /*1aa0*/  IADD3 R47, PT, PT, R161, 0x8, RZ ;  /* 0x00000008a12f7810 */ /* 0x000fe40007ffe0ff */
[----:B-1----:R-:W-:Y:S01]  /*1ab0*/  IADD3 R51, PT, PT, R153, 0x10, RZ ;  /* 0x0000001099337810 */ /* 0x002fe20007ffe0ff */
[----:B------:R1:W-:Y:S01]  /*1ac0*/  STG.E desc[UR10][R40.64], R108 ;  /* 0x0000006c28007986 */ /* 0x0003e2000c10190a */
[--C-:B------:R-:W-:Y:S01]  /*1ad0*/  IMAD.WIDE.U32 R48, R49, 0x4, R36.reuse ;  /* 0x0000000431307825 */ /* 0x100fe200078e0024 */
[----:B------:R-:W-:Y:S02]  /*1ae0*/  IADD3 R111, PT, PT, R161, 0x50, RZ ;  /* 0x00000050a16f7810 */ /* 0x000fe40007ffe0ff */
[----:B0-----:R-:W-:Y:S01]  /*1af0*/  IADD3 R53, PT, PT, R151, 0x10, RZ ;  /* 0x0000001097357810 */ /* 0x001fe20007ffe0ff */
[----:B------:R0:W-:Y:S01]  /*1b00*/  STG.E desc[UR10][R44.64], R107 ;  /* 0x0000006b2c007986 */ /* 0x0001e2000c10190a */
[----:B------:R-:W-:Y:S01]  /*1b10*/  IMAD.WIDE.U32 R46, R47, 0x4, R36 ;  /* 0x000000042f2e7825 */ /* 0x000fe200078e0024 */
[----:B---3--:R-:W-:-:S02]  /*1b20*/  IADD3 R109, PT, PT, R55, 0x10, RZ ;  /* 0x00000010376d7810 */ /* 0x008fc40007ffe0ff */
[----:B------:R2:W-:Y:S01]  /*1b30*/  STG.E desc[UR10][R38.64], R106 ;  /* 0x0000006a26007986 */ /* 0x0005e2000c10190a */
[--C-:B------:R-:W-:Y:S01]  /*1b40*/  IMAD.WIDE.U32 R42, R51, 0x4, R36.reuse ;  /* 0x00000004332a7825 */ /* 0x100fe200078e0024 */
[----:B------:R-:W-:Y:S02]  /*1b50*/  IADD3 R51, PT, PT, R121, 0x10, RZ ;  /* 0x0000001079337810 */ /* 0x000fe40007ffe0ff */
[----:B------:R3:W-:Y:S01]  /*1b60*/  STG.E desc[UR10][R48.64], R105 ;  /* 0x0000006930007986 */ /* 0x0007e2000c10190a */
[--C-:B-1----:R-:W-:Y:S01]  /*1b70*/  IMAD.WIDE.U32 R40, R53, 0x4, R36.reuse ;  /* 0x0000000435287825 */ /* 0x102fe200078e0024 */
[----:B------:R-:W-:Y:S02]  /*1b80*/  IADD3 R53, PT, PT, R159, 0x10, RZ ;  /* 0x000000109f357810 */ /* 0x000fe40007ffe0ff */
[----:B------:R1:W-:Y:S01]  /*1b90*/  STG.E desc[UR10][R46.64], R104 ;  /* 0x000000682e007986 */ /* 0x0003e2000c10190a */
[----:B0-----:R-:W-:Y:S01]  /*1ba0*/  IMAD.WIDE.U32 R44, R109, 0x4, R36 ;  /* 0x000000046d2c7825 */ /* 0x001fe200078e0024 */
[----:B------:R-:W-:-:S02]  /*1bb0*/  IADD3 R109, PT, PT, R121, 0x58, RZ ;  /* 0x00000058796d7810 */ /* 0x000fc40007ffe0ff */
[----:B--2---:R-:W-:Y:S01]  /*1bc0*/  IADD3 R39, PT, PT, R155, 0x10, RZ ;  /* 0x000000109b277810 */ /* 0x004fe20007ffe0ff */
[--C-:B------:R-:W-:Y:S01]  /*1bd0*/  IMAD.WIDE.U32 R50, R51, 0x4, R36.reuse ;  /* 0x0000000433327825 */ /* 0x100fe200078e0024 */
[----:B------:R0:W-:Y:S01]  /*1be0*/  STG.E desc[UR10][R42.64], R103 ;  /* 0x000000672a007986 */ /* 0x0001e2000c10190a */
[----:B------:R-:W-:Y:S02]  /*1bf0*/  IADD3 R107, PT, PT, R159, 0x58, RZ ;  /* 0x000000589f6b7810 */ /* 0x000fe40007ffe0ff */
[----:B---3--:R-:W-:Y:S01]  /*1c00*/  IADD3 R105, PT, PT, R157, 0x10, RZ ;  /* 0x000000109d697810 */ /* 0x008fe20007ffe0ff */
[--C-:B------:R-:W-:Y:S01]  /*1c10*/  IMAD.WIDE.U32 R48, R39, 0x4, R36.reuse ;  /* 0x0000000427307825 */ /* 0x100fe200078e0024 */
[----:B------:R2:W-:Y:S01]  /*1c20*/  STG.E desc[UR10][R40.64], R102 ;  /* 0x0000006628007986 */ /* 0x0005e2000c10190a */
[----:B-1----:R-:W-:Y:S02]  /*1c30*/  IADD3 R47, PT, PT, R161, 0x10, RZ ;  /* 0x00000010a12f7810 */ /* 0x002fe40007ffe0ff */
[----:B------:R-:W-:Y:S01]  /*1c40*/  IMAD.WIDE.U32 R38, R53, 0x4, R36 ;  /* 0x0000000435267825 */ /* 0x000fe200078e0024 */
[----:B------:R1:W-:Y:S01]  /*1c50*/  STG.E desc[UR10][R44.64], R101 ;  /* 0x000000652c007986 */ /* 0x0003e2000c10190a */
[----:B------:R-:W-:-:S02]  /*1c60*/  IADD3 R53, PT, PT, R153, 0x18, RZ ;  /* 0x0000001899357810 */ /* 0x000fc40007ffe0ff */
[--C-:B0-----:R-:W-:Y:S01]  /*1c70*/  IMAD.WIDE.U32 R42, R105, 0x4, R36.reuse ;  /* 0x00000004692a7825 */ /* 0x101fe200078e0024 */
[----:B------:R0:W-:Y:S01]  /*1c80*/  STG.E desc[UR10][R50.64], R100 ;  /* 0x0000006432007986 */ /* 0x0001e2000c10190a */
[----:B------:R-:W-:Y:S02]  /*1c90*/  IADD3 R105, PT, PT, R157, 0x58, RZ ;  /* 0x000000589d697810 */ /* 0x000fe40007ffe0ff */
[--C-:B------:R-:W-:Y:S01]  /*1ca0*/  IMAD.WIDE.U32 R52, R53, 0x4, R36.reuse ;  /* 0x0000000435347825 */ /* 0x100fe200078e0024 */
[----:B------:R3:W-:Y:S01]  /*1cb0*/  STG.E desc[UR10][R48.64], R99 ;  /* 0x0000006330007986 */ /* 0x0007e2000c10190a */
[----:B------:R-:W-:Y:S02]  /*1cc0*/  IADD3 R103, PT, PT, R161, 0x58, RZ ;  /* 0x00000058a1677810 */ /* 0x000fe40007ffe0ff */
[--C-:B--2---:R-:W-:Y:S01]  /*1cd0*/  IMAD.WIDE.U32 R40, R47, 0x4, R36.reuse ;  /* 0x000000042f287825 */ /* 0x104fe200078e0024 */
[----:B------:R-:W-:Y:S01]  /*1ce0*/  IADD3 R47, PT, PT, R151, 0x18, RZ ;  /* 0x00000018972f7810 */ /* 0x000fe20007ffe0ff */
[----:B------:R2:W-:Y:S01]  /*1cf0*/  STG.E desc[UR10][R38.64], R98 ;  /* 0x0000006226007986 */ /* 0x0005e2000c10190a */
[----:B-1----:R-:W-:Y:S01]  /*1d00*/  IADD3 R45, PT, PT, R55, 0x18, RZ ;  /* 0x00000018372d7810 */ /* 0x002fe20007ffe0ff */
[--C-:B------:R-:W-:Y:S01]  /*1d10*/  IMAD.WIDE.U32 R118, R119, 0x4, R36.reuse ;  /* 0x0000000477767825 */ /* 0x100fe200078e0024 */
[C---:B0-----:R-:W-:Y:S01]  /*1d20*/  IADD3 R51, PT, PT, R121.reuse, 0x18, RZ ;  /* 0x0000001879337810 */ /* 0x041fe20007ffe0ff */
[----:B------:R0:W-:Y:S01]  /*1d30*/  STG.E desc[UR10][R42.64], R97 ;  /* 0x000000612a007986 */ /* 0x0001e2000c10190a */
[----:B------:R-:W-:Y:S01]  /*1d40*/  IADD3 R101, PT, PT, R121, 0x60, RZ ;  /* 0x0000006079657810 */ /* 0x000fe20007ffe0ff */
[--C-:B------:R-:W-:Y:S01]  /*1d50*/  IMAD.WIDE.U32 R46, R47, 0x4, R36.reuse ;  /* 0x000000042f2e7825 */ /* 0x100fe200078e0024 */
[----:B---3--:R-:W-:Y:S01]  /*1d60*/  IADD3 R49, PT, PT, R155, 0x18, RZ ;  /* 0x000000189b317810 */ /* 0x008fe20007ffe0ff */
[----:B------:R1:W-:Y:S01]  /*1d70*/  STG.E desc[UR10][R40.64], R96 ;  /* 0x0000006028007986 */ /* 0x0003e2000c10190a */
[----:B------:R-:W-:Y:S01]  /*1d80*/  IADD3 R99, PT, PT, R159, 0x60, RZ ;  /* 0x000000609f637810 */ /* 0x000fe20007ffe0ff */
[----:B------:R-:W-:-:S02]  /*1d90*/  IMAD.WIDE.U32 R44, R45, 0x4, R36 ;  /* 0x000000042d2c7825 */ /* 0x000fc400078e0024 */
[----:B------:R3:W-:Y:S02]  /*1da0*/  STG.E desc[UR10][R52.64], R95 ;  /* 0x0000005f34007986 */ /* 0x0007e4000c10190a */
[--C-:B--2---:R-:W-:Y:S01]  /*1db0*/  IMAD.WIDE.U32 R38, R51, 0x4, R36.reuse ;  /* 0x0000000433267825 */ /* 0x104fe200078e0024 */
[----:B------:R-:W-:Y:S01]  /*1dc0*/  IADD3 R51, PT, PT, R159, 0x18, RZ ;  /* 0x000000189f337810 */ /* 0x000fe20007ffe0ff */
[----:B------:R2:W-:Y:S01]  /*1dd0*/  STG.E desc[UR10][R46.64], R94 ;  /* 0x0000005e2e007986 */ /* 0x0005e2000c10190a */
[----:B0-----:R-:W-:Y:S01]  /*1de0*/  IADD3 R97, PT, PT, R157, 0x60, RZ ;  /* 0x000000609d617810 */ /* 0x001fe20007ffe0ff */
[--C-:B------:R-:W-:Y:S01]  /*1df0*/  IMAD.WIDE.U32 R42, R49, 0x4, R36.reuse ;  /* 0x00000004312a7825 */ /* 0x100fe200078e0024 */
[----:B------:R-:W-:Y:S01]  /*1e00*/  IADD3 R49, PT, PT, R157, 0x18, RZ ;  /* 0x000000189d317810 */ /* 0x000fe20007ffe0ff */
[----:B------:R0:W-:Y:S01]  /*1e10*/  STG.E desc[UR10][R44.64], R93 ;  /* 0x0000005d2c007986 */ /* 0x0001e2000c10190a */
[----:B-1----:R-:W-:Y:S01]  /*1e20*/  IADD3 R41, PT, PT, R161, 0x18, RZ ;  /* 0x00000018a1297810 */ /* 0x002fe20007ffe0ff */
[--C-:B------:R-:W-:Y:S01]  /*1e30*/  IMAD.WIDE.U32 R50, R51, 0x4, R36.reuse ;  /* 0x0000000433327825 */ /* 0x100fe200078e0024 */
[----:B---3--:R-:W-:Y:S01]  /*1e40*/  IADD3 R53, PT, PT, R153, 0x20, RZ ;  /* 0x0000002099357810 */ /* 0x008fe20007ffe0ff */
[----:B------:R1:W-:Y:S02]  /*1e50*/  STG.E desc[UR10][R38.64], R92 ;  /* 0x0000005c26007986 */ /* 0x0003e4000c10190a */
[----:B------:R-:W-:Y:S01]  /*1e60*/  IMAD.WIDE.U32 R48, R49, 0x4, R36 ;  /* 0x0000000431307825 */ /* 0x000fe200078e0024 */
[----:B------:R-:W-:-:S02]  /*1e70*/  IADD3 R95, PT, PT, R161, 0x60, RZ ;  /* 0x00000060a15f7810 */ /* 0x000fc40007ffe0ff */
[----:B--2---:R-:W-:Y:S01]  /*1e80*/  IADD3 R47, PT, PT, R151, 0x20, RZ ;  /* 0x00000020972f7810 */ /* 0x004fe20007ffe0ff */
[----:B------:R2:W-:Y:S01]  /*1e90*/  STG.E desc[UR10][R42.64], R91 ;  /* 0x0000005b2a007986 */ /* 0x0005e2000c10190a */
[--C-:B------:R-:W-:Y:S01]  /*1ea0*/  IMAD.WIDE.U32 R40, R41, 0x4, R36.reuse ;  /* 0x0000000429287825 */ /* 0x100fe200078e0024 */
[----:B0-----:R-:W-:Y:S02]  /*1eb0*/  IADD3 R93, PT, PT, R121, 0x68, RZ ;  /* 0x00000068795d7810 */ /* 0x001fe40007ffe0ff */
[----:B------:R0:W-:Y:S01]  /*1ec0*/  STG.E desc[UR10][R50.64], R90 ;  /* 0x0000005a32007986 */ /* 0x0001e2000c10190a */
[--C-:B------:R-:W-:Y:S01]  /*1ed0*/  IMAD.WIDE.U32 R44, R53, 0x4, R36.reuse ;  /* 0x00000004352c7825 */ /* 0x100fe200078e0024 */
[----:B------:R-:W-:Y:S02]  /*1ee0*/  IADD3 R53, PT, PT, R55, 0x20, RZ ;  /* 0x0000002037357810 */ /* 0x000fe40007ffe0ff */
[----:B------:R3:W-:Y:S01]  /*1ef0*/  STG.E desc[UR10][R48.64], R89 ;  /* 0x0000005930007986 */ /* 0x0007e2000c10190a */
[----:B-1----:R-:W-:Y:S01]  /*1f00*/  IMAD.WIDE.U32 R38, R47, 0x4, R36 ;  /* 0x000000042f267825 */ /* 0x002fe200078e0024 */
[----:B------:R-:W-:-:S02]  /*1f10*/  IADD3 R47, PT, PT, R121, 0x20, RZ ;  /* 0x00000020792f7810 */ /* 0x000fc40007ffe0ff */
[----:B--2---:R-:W-:Y:S01]  /*1f20*/  IADD3 R43, PT, PT, R155, 0x20, RZ ;  /* 0x000000209b2b7810 */ /* 0x004fe20007ffe0ff */
[----:B------:R1:W-:Y:S01]  /*1f30*/  STG.E desc[UR10][R40.64], R88 ;  /* 0x0000005828007986 */ /* 0x0003e2000c10190a */
[--C-:B------:R-:W-:Y:S01]  /*1f40*/  IMAD.WIDE.U32 R52, R53, 0x4, R36.reuse ;  /* 0x0000000435347825 */ /* 0x100fe200078e0024 */
[C---:B------:R-:W-:Y:S02]  /*1f50*/  IADD3 R91, PT, PT, R159.reuse, 0x68, RZ ;  /* 0x000000689f5b7810 */ /* 0x040fe40007ffe0ff */
[----:B0-----:R-:W-:Y:S01]  /*1f60*/  IADD3 R51, PT, PT, R159, 0x20, RZ ;  /* 0x000000209f337810 */ /* 0x001fe20007ffe0ff */
[----:B------:R0:W-:Y:S01]  /*1f70*/  STG.E desc[UR10][R44.64], R87 ;  /* 0x000000572c007986 */ /* 0x0001e2000c10190a */
[--C-:B------:R-:W-:Y:S01]  /*1f80*/  IMAD.WIDE.U32 R46, R47, 0x4, R36.reuse ;  /* 0x000000042f2e7825 */ /* 0x100fe200078e0024 */
[----:B---3--:R-:W-:Y:S02]  /*1f90*/  IADD3 R49, PT, PT, R157, 0x20, RZ ;  /* 0x000000209d317810 */ /* 0x008fe40007ffe0ff */
[----:B------:R2:W-:Y:S01]  /*1fa0*/  STG.E desc[UR10][R38.64], R86 ;  /* 0x0000005626007986 */ /* 0x0005e2000c10190a */
[----:B------:R-:W-:Y:S01]  /*1fb0*/  IMAD.WIDE.U32 R42, R43, 0x4, R36 ;  /* 0x000000042b2a7825 */ /* 0x000fe200078e0024 */
[----:B------:R-:W-:-:S02]  /*1fc0*/  IADD3 R89, PT, PT, R157, 0x68, RZ ;  /* 0x000000689d597810 */ /* 0x000fc40007ffe0ff */
[----:B------:R3:W-:Y:S01]  /*1fd0*/  STG.E desc[UR10][R52.64], R85 ;  /* 0x0000005534007986 */ /* 0x0007e2000c10190a */
[--C-:B-1----:R-:W-:Y:S01]  /*1fe0*/  IMAD.WIDE.U32 R40, R51, 0x4, R36.reuse ;  /* 0x0000000433287825 */ /* 0x102fe200078e0024 */
[----:B------:R-:W-:Y:S02]  /*1ff0*/  IADD3 R51, PT, PT, R161, 0x20, RZ ;  /* 0x00000020a1337810 */ /* 0x000fe40007ffe0ff */
[----:B------:R1:W-:Y:S01]  /*2000*/  STG.E desc[UR10][R46.64], R84 ;  /* 0x000000542e007986 */ /* 0x0003e2000c10190a */
[--C-:B0-----:R-:W-:Y:S01]  /*2010*/  IMAD.WIDE.U32 R44, R49, 0x4, R36.reuse ;  /* 0x00000004312c7825 */ /* 0x101fe200078e0024 */
[----:B------:R-:W-:Y:S02]  /*2020*/  IADD3 R49, PT, PT, R153, 0x28, RZ ;  /* 0x0000002899317810 */ /* 0x000fe40007ffe0ff */
[----:B--2---:R-:W-:Y:S01]  /*2030*/  IADD3 R39, PT, PT, R151, 0x28, RZ ;  /* 0x0000002897277810 */ /* 0x004fe20007ffe0ff */
[----:B------:R-:W-:Y:S01]  /*2040*/  IMAD.WIDE.U32 R50, R51, 0x4, R36 ;  /* 0x0000000433327825 */ /* 0x000fe200078e0024 */
[----:B------:R0:W-:Y:S01]  /*2050*/  STG.E desc[UR10][R42.64], R83 ;  /* 0x000000532a007986 */ /* 0x0001e2000c10190a */
[----:B------:R-:W-:-:S02]  /*2060*/  IADD3 R87, PT, PT, R161, 0x70, RZ ;  /* 0x00000070a1577810 */ /* 0x000fc40007ffe0ff */
[----:B---3--:R-:W-:Y:S01]  /*2070*/  IADD3 R53, PT, PT, R55, 0x28, RZ ;  /* 0x0000002837357810 */ /* 0x008fe20007ffe0ff */
[--C-:B------:R-:W-:Y:S01]  /*2080*/  IMAD.WIDE.U32 R48, R49, 0x4, R36.reuse ;  /* 0x0000000431307825 */ /* 0x100fe200078e0024 */
[----:B------:R2:W-:Y:S01]  /*2090*/  STG.E desc[UR10][R40.64], R82 ;  /* 0x0000005228007986 */ /* 0x0005e2000c10190a */
[----:B-1----:R-:W-:Y:S02]  /*20a0*/  IADD3 R47, PT, PT, R121, 0x28, RZ ;  /* 0x00000028792f7810 */ /* 0x002fe40007ffe0ff */
[--C-:B------:R-:W-:Y:S01]  /*20b0*/  IMAD.WIDE.U32 R38, R39, 0x4, R36.reuse ;  /* 0x0000000427267825 */ /* 0x100fe200078e0024 */
[----:B------:R1:W-:Y:S01]  /*20c0*/  STG.E desc[UR10][R44.64], R81 ;  /* 0x000000512c007986 */ /* 0x0003e2000c10190a */
[----:B------:R-:W-:Y:S02]  /*20d0*/  IADD3 R85, PT, PT, R161, 0x68, RZ ;  /* 0x00000068a1557810 */ /* 0x000fe40007ffe0ff */
[----:B0-----:R-:W-:Y:S01]  /*20e0*/  IMAD.WIDE.U32 R42, R53, 0x4, R36 ;  /* 0x00000004352a7825 */ /* 0x001fe200078e0024 */
[----:B------:R0:W-:Y:S01]  /*20f0*/  STG.E desc[UR10][R50.64], R80 ;  /* 0x0000005032007986 */ /* 0x0001e2000c10190a */
[----:B------:R-:W-:-:S02]  /*2100*/  IADD3 R53, PT, PT, R155, 0x28, RZ ;  /* 0x000000289b357810 */ /* 0x000fc40007ffe0ff */
        /* <DEDUP_REMOVED lines=8> */
[----:B0-----:R-:W-:Y:S01]  /*2190*/  IADD3 R51, PT, PT, R161, 0x28, RZ ;  /* 0x00000028a1337810 */ /* 0x001fe20007ffe0ff */
        /* <DEDUP_REMOVED lines=31> */
[----:B------:R1:W-:Y:S01]  /*2390*/  STG.E desc[UR10][R40.64], R68 ;  /* 0x0000004428007986 */ /* 0x0003e2000c10190a */
[----:B--2---:R-:W-:Y:S01]  /*23a0*/  IADD3 R43, PT, PT, R153, 0x38, RZ ;  /* 0x00000038992b7810 */ /* 0x004fe20007ffe0ff */
[--C-:B------:R-:W-:Y:S01]  /*23b0*/  IMAD.WIDE.U32 R52, R53, 0x4, R36.reuse ;  /* 0x0000000435347825 */ /* 0x100fe200078e0024 */
[C---:B------:R-:W-:Y:S01]  /*23c0*/  IADD3 R71, PT, PT, R151.reuse, 0x50, RZ ;  /* 0x0000005097477810 */ /* 0x040fe20007ffe0ff */
[----:B------:R2:W-:Y:S01]  /*23d0*/  STG.E desc[UR10][R44.64], R67 ;  /* 0x000000432c007986 */ /* 0x0005e2000c10190a */
[----:B0-----:R-:W-:Y:S01]  /*23e0*/  IADD3 R51, PT, PT, R151, 0x38, RZ ;  /* 0x0000003897337810 */ /* 0x001fe20007ffe0ff */
[--C-:B------:R-:W-:Y:S01]  /*23f0*/  IMAD.WIDE.U32 R46, R47, 0x4, R36.reuse ;  /* 0x000000042f2e7825 */ /* 0x100fe200078e0024 */
[----:B---3--:R-:W-:Y:S01]  /*2400*/  IADD3 R49, PT, PT, R55, 0x38, RZ ;  /* 0x0000003837317810 */ /* 0x008fe20007ffe0ff */
[----:B------:R0:W-:Y:S02]  /*2410*/  STG.E desc[UR10][R38.64], R66 ;  /* 0x0000004226007986 */ /* 0x0001e4000c10190a */
[--C-:B------:R-:W-:Y:S01]  /*2420*/  IMAD.WIDE.U32 R42, R43, 0x4, R36.reuse ;  /* 0x000000042b2a7825 */ /* 0x100fe200078e0024 */
[----:B------:R-:W-:Y:S01]  /*2430*/  IADD3 R69, PT, PT, R55, 0x50, RZ ;  /* 0x0000005037457810 */ /* 0x000fe20007ffe0ff */
[----:B------:R3:W-:Y:S02]  /*2440*/  STG.E desc[UR10][R52.64], R65 ;  /* 0x0000004134007986 */ /* 0x0007e4000c10190a */
[--C-:B-1----:R-:W-:Y:S01]  /*2450*/  IMAD.WIDE.U32 R40, R51, 0x4, R36.reuse ;  /* 0x0000000433287825 */ /* 0x102fe200078e0024 */
[----:B------:R-:W-:Y:S01]  /*2460*/  IADD3 R51, PT, PT, R155, 0x38, RZ ;  /* 0x000000389b337810 */ /* 0x000fe20007ffe0ff */
[----:B------:R1:W-:Y:S02]  /*2470*/  STG.E desc[UR10][R46.64], R64 ;  /* 0x000000402e007986 */ /* 0x0003e4000c10190a */
[----:B--2---:R-:W-:Y:S01]  /*2480*/  IMAD.WIDE.U32 R44, R49, 0x4, R36 ;  /* 0x00000004312c7825 */ /* 0x004fe200078e0024 */
[----:B------:R-:W-:-:S02]  /*2490*/  IADD3 R49, PT, PT, R121, 0x38, RZ ;  /* 0x0000003879317810 */ /* 0x000fc40007ffe0ff */
[----:B0-----:R-:W-:Y:S01]  /*24a0*/  IADD3 R39, PT, PT, R159, 0x38, RZ ;  /* 0x000000389f277810 */ /* 0x001fe20007ffe0ff */
[--C-:B------:R-:W-:Y:S01]  /*24b0*/  IMAD.WIDE.U32 R50, R51, 0x4, R36.reuse ;  /* 0x0000000433327825 */ /* 0x100fe200078e0024 */
[----:B------:R0:W-:Y:S01]  /*24c0*/  STG.E desc[UR10][R42.64], R63 ;  /* 0x0000003f2a007986 */ /* 0x0001e2000c10190a */
[----:B------:R-:W-:Y:S02]  /*24d0*/  IADD3 R67, PT, PT, R155, 0x50, RZ ;  /* 0x000000509b437810 */ /* 0x000fe40007ffe0ff */
[--C-:B------:R-:W-:Y:S01]  /*24e0*/  IMAD.WIDE.U32 R48, R49, 0x4, R36.reuse ;  /* 0x0000000431307825 */ /* 0x100fe200078e0024 */
[----:B---3--:R-:W-:Y:S01]  /*24f0*/  IADD3 R53, PT, PT, R157, 0x38, RZ ;  /* 0x000000389d357810 */ /* 0x008fe20007ffe0ff */
[----:B------:R2:W-:Y:S01]  /*2500*/  STG.E desc[UR10][R40.64], R62 ;  /* 0x0000003e28007986 */ /* 0x0005e2000c10190a */
[----:B-1----:R-:W-:Y:S01]  /*2510*/  IADD3 R47, PT, PT, R161, 0x38, RZ ;  /* 0x00000038a12f7810 */ /* 0x002fe20007ffe0ff */
[--C-:B------:R-:W-:Y:S01]  /*2520*/  IMAD.WIDE.U32 R38, R39, 0x4, R36.reuse ;  /* 0x0000000427267825 */ /* 0x100fe200078e0024 */
[----:B------:R-:W-:Y:S01]  /*2530*/  IADD3 R65, PT, PT, R151, 0x58, RZ ;  /* 0x0000005897417810 */ /* 0x000fe20007ffe0ff */
[----:B------:R1:W-:Y:S02]  /*2540*/  STG.E desc[UR10][R44.64], R61 ;  /* 0x0000003d2c007986 */ /* 0x0003e4000c10190a */
[--C-:B------:R-:W-:Y:S01]  /*2550*/  IMAD.WIDE.U32 R70, R71, 0x4, R36.reuse ;  /* 0x0000000447467825 */ /* 0x100fe200078e0024 */
[----:B0-----:R-:W-:Y:S01]  /*2560*/  IADD3 R63, PT, PT, R55, 0x58, RZ ;  /* 0x00000058373f7810 */ /* 0x001fe20007ffe0ff */
[----:B------:R-:W-:Y:S02]  /*2570*/  STG.E desc[UR10][R48.64], R60 ;  /* 0x0000003c30007986 */ /* 0x000fe4000c10190a */
[--C-:B------:R-:W-:Y:S01]  /*2580*/  IMAD.WIDE.U32 R42, R53, 0x4, R36.reuse ;  /* 0x00000004352a7825 */ /* 0x100fe200078e0024 */
[----:B------:R-:W-:Y:S01]  /*2590*/  IADD3 R53, PT, PT, R55, 0x40, RZ ;  /* 0x0000004037357810 */ /* 0x000fe20007ffe0ff */
[----:B------:R0:W-:Y:S02]  /*25a0*/  STG.E desc[UR10][R50.64], R59 ;  /* 0x0000003b32007986 */ /* 0x0001e4000c10190a */
[--C-:B--2---:R-:W-:Y:S01]  /*25b0*/  IMAD.WIDE.U32 R40, R47, 0x4, R36.reuse ;  /* 0x000000042f287825 */ /* 0x104fe200078e0024 */
[----:B------:R-:W-:Y:S01]  /*25c0*/  IADD3 R47, PT, PT, R151, 0x40, RZ ;  /* 0x00000040972f7810 */ /* 0x000fe20007ffe0ff */
[----:B------:R-:W-:Y:S01]  /*25d0*/  STG.E desc[UR10][R38.64], R58 ;  /* 0x0000003a26007986 */ /* 0x000fe2000c10190a */
[----:B-1----:R-:W-:Y:S01]  /*25e0*/  IADD3 R45, PT, PT, R153, 0x40, RZ ;  /* 0x00000040992d7810 */ /* 0x002fe20007ffe0ff */
[--C-:B------:R-:W-:Y:S01]  /*25f0*/  IMAD.WIDE.U32 R68, R69, 0x4, R36.reuse ;  /* 0x0000000445447825 */ /* 0x100fe200078e0024 */
[----:B------:R-:W-:Y:S01]  /*2600*/  IADD3 R61, PT, PT, R121, 0x40, RZ ;  /* 0x00000040793d7810 */ /* 0x000fe20007ffe0ff */
[----:B------:R1:W-:Y:S02]  /*2610*/  STG.E desc[UR10][R42.64], R57 ;  /* 0x000000392a007986 */ /* 0x0003e4000c10190a */
[--C-:B------:R-:W-:Y:S01]  /*2620*/  IMAD.WIDE.U32 R44, R45, 0x4, R36.reuse ;  /* 0x000000042d2c7825 */ /* 0x100fe200078e0024 */
[----:B0-----:R-:W-:Y:S01]  /*2630*/  IADD3 R51, PT, PT, R155, 0x40, RZ ;  /* 0x000000409b337810 */ /* 0x001fe20007ffe0ff */
[----:B------:R0:W-:Y:S02]  /*2640*/  STG.E desc[UR10][R40.64], R56 ;  /* 0x0000003828007986 */ /* 0x0001e4000c10190a */
[--C-:B------:R-:W-:Y:S01]  /*2650*/  IMAD.WIDE.U32 R46, R47, 0x4, R36.reuse ;  /* 0x000000042f2e7825 */ /* 0x100fe200078e0024 */
[----:B------:R-:W-:Y:S01]  /*2660*/  IADD3 R59, PT, PT, R151, 0x60, RZ ;  /* 0x00000060973b7810 */ /* 0x000fe20007ffe0ff */
[----:B------:R2:W-:Y:S02]  /*2670*/  STG.E desc[UR10][R44.64], R35 ;  /* 0x000000232c007986 */ /* 0x0005e4000c10190a */
[----:B------:R-:W-:Y:S01]  /*2680*/  IMAD.WIDE.U32 R48, R53, 0x4, R36 ;  /* 0x0000000435307825 */ /* 0x000fe200078e0024 */
[----:B------:R-:W-:-:S02]  /*2690*/  IADD3 R53, PT, PT, R161, 0x40, RZ ;  /* 0x00000040a1357810 */ /* 0x000fc40007ffe0ff */
[----:B-1----:R-:W-:Y:S01]  /*26a0*/  IADD3 R57, PT, PT, R153, 0x48, RZ ;  /* 0x0000004899397810 */ /* 0x002fe20007ffe0ff */
[--C-:B------:R-:W-:Y:S01]  /*26b0*/  IMAD.WIDE.U32 R42, R51, 0x4, R36.reuse ;  /* 0x00000004332a7825 */ /* 0x100fe200078e0024 */
[----:B------:R-:W-:Y:S01]  /*26c0*/  IADD3 R51, PT, PT, R157, 0x40, RZ ;  /* 0x000000409d337810 */ /* 0x000fe20007ffe0ff */
[----:B------:R1:W-:Y:S01]  /*26d0*/  STG.E desc[UR10][R46.64], R34 ;  /* 0x000000222e007986 */ /* 0x0003e2000c10190a */
[----:B0-----:R-:W-:Y:S01]  /*26e0*/  IADD3 R41, PT, PT, R159, 0x40, RZ ;  /* 0x000000409f297810 */ /* 0x001fe20007ffe0ff */
[--C-:B------:R-:W-:Y:S01]  /*26f0*/  IMAD.WIDE.U32 R38, R61, 0x4, R36.reuse ;  /* 0x000000043d267825 */ /* 0x100fe200078e0024 */
[----:B------:R-:W-:Y:S01]  /*2700*/  IADD3 R61, PT, PT, R155, 0x58, RZ ;  /* 0x000000589b3d7810 */ /* 0x000fe20007ffe0ff */
[----:B------:R0:W-:Y:S01]  /*2710*/  STG.E desc[UR10][R48.64], R33 ;  /* 0x0000002130007986 */ /* 0x0001e2000c10190a */
[----:B------:R-:W-:Y:S01]  /*2720*/  IADD3 R161, PT, PT, R161, 0x78, RZ ;  /* 0x00000078a1a17810 */ /* 0x000fe20007ffe0ff */
[--C-:B--2---:R-:W-:Y:S01]  /*2730*/  IMAD.WIDE.U32 R44, R51, 0x4, R36.reuse ;  /* 0x00000004332c7825 */ /* 0x104fe200078e0024 */
[----:B------:R-:W-:Y:S01]  /*2740*/  IADD3 R51, PT, PT, R151, 0x48, RZ ;  /* 0x0000004897337810 */ /* 0x000fe20007ffe0ff */
[----:B------:R2:W-:Y:S02]  /*2750*/  STG.E desc[UR10][R38.64], R32 ;  /* 0x0000002026007986 */ /* 0x0005e4000c10190a */
[----:B------:R-:W-:-:S02]  /*2760*/  IMAD.WIDE.U32 R40, R41, 0x4, R36 ;  /* 0x0000000429287825 */ /* 0x000fc400078e0024 */
[----:B------:R3:W-:Y:S02]  /*2770*/  STG.E desc[UR10][R42.64], R31 ;  /* 0x0000001f2a007986 */ /* 0x0007e4000c10190a */
[--C-:B-1----:R-:W-:Y:S01]  /*2780*/  IMAD.WIDE.U32 R34, R53, 0x4, R36.reuse ;  /* 0x0000000435227825 */ /* 0x102fe200078e0024 */
[----:B------:R-:W-:Y:S01]  /*2790*/  IADD3 R53, PT, PT, R151, 0x68, RZ ;  /* 0x0000006897357810 */ /* 0x000fe20007ffe0ff */
[----:B------:R1:W-:Y:S01]  /*27a0*/  STG.E desc[UR10][R40.64], R30 ;  /* 0x0000001e28007986 */ /* 0x0003e2000c10190a */
[----:B0-----:R-:W-:Y:S01]  /*27b0*/  IADD3 R49, PT, PT, R159, 0x48, RZ ;  /* 0x000000489f317810 */ /* 0x001fe20007ffe0ff */
[--C-:B------:R-:W-:Y:S01]  /*27c0*/  IMAD.WIDE.U32 R46, R57, 0x4, R36.reuse ;  /* 0x00000004392e7825 */ /* 0x100fe200078e0024 */
[C---:B------:R-:W-:Y:S01]  /*27d0*/  IADD3 R57, PT, PT, R55.reuse, 0x60, RZ ;  /* 0x0000006037397810 */ /* 0x040fe20007ffe0ff */
[----:B------:R0:W-:Y:S01]  /*27e0*/  STG.E desc[UR10][R44.64], R29 ;  /* 0x0000001d2c007986 */ /* 0x0001e2000c10190a */
[----:B--2---:R-:W-:Y:S01]  /*27f0*/  IADD3 R39, PT, PT, R55, 0x48, RZ ;  /* 0x0000004837277810 */ /* 0x004fe20007ffe0ff */
[--C-:B------:R-:W-:Y:S01]  /*2800*/  IMAD.WIDE.U32 R32, R51, 0x4, R36.reuse ;  /* 0x0000000433207825 */ /* 0x100fe200078e0024 */
[----:B------:R-:W-:Y:S01]  /*2810*/  IADD3 R51, PT, PT, R55, 0x68, RZ ;  /* 0x0000006837337810 */ /* 0x000fe20007ffe0ff */
[----:B------:R2:W-:Y:S01]  /*2820*/  STG.E desc[UR10][R34.64], R28 ;  /* 0x0000001c22007986 */ /* 0x0005e2000c10190a */
[----:B---3--:R-:W-:Y:S01]  /*2830*/  IADD3 R31, PT, PT, R121, 0x48, RZ ;  /* 0x00000048791f7810 */ /* 0x008fe20007ffe0ff */
[--C-:B------:R-:W-:Y:S01]  /*2840*/  IMAD.WIDE.U32 R38, R39, 0x4, R36.reuse ;  /* 0x0000000427267825 */ /* 0x100fe200078e0024 */
[----:B------:R-:W-:Y:S01]  /*2850*/  IADD3 R43, PT, PT, R155, 0x48, RZ ;  /* 0x000000489b2b7810 */ /* 0x000fe20007ffe0ff */
[----:B------:R3:W-:Y:S02]  /*2860*/  STG.E desc[UR10][R46.64], R27 ;  /* 0x0000001b2e007986 */ /* 0x0007e4000c10190a */
[--C-:B-1----:R-:W-:Y:S01]  /*2870*/  IMAD.WIDE.U32 R30, R31, 0x4, R36.reuse ;  /* 0x000000041f1e7825 */ /* 0x102fe200078e0024 */
[----:B0-----:R-:W-:Y:S01]  /*2880*/  IADD3 R45, PT, PT, R157, 0x48, RZ ;  /* 0x000000489d2d7810 */ /* 0x001fe20007ffe0ff */
[----:B------:R0:W-:Y:S02]  /*2890*/  STG.E desc[UR10][R32.64], R26 ;  /* 0x0000001a20007986 */ /* 0x0001e4000c10190a */
[--C-:B------:R-:W-:Y:S01]  /*28a0*/  IMAD.WIDE.U32 R40, R43, 0x4, R36.reuse ;  /* 0x000000042b287825 */ /* 0x100fe200078e0024 */
[----:B------:R-:W-:Y:S01]  /*28b0*/  IADD3 R43, PT, PT, R153, 0x60, RZ ;  /* 0x00000060992b7810 */ /* 0x000fe20007ffe0ff */
[----:B------:R1:W-:Y:S02]  /*28c0*/  STG.E desc[UR10][R38.64], R25 ;  /* 0x0000001926007986 */ /* 0x0003e4000c10190a */
[--C-:B--2---:R-:W-:Y:S01]  /*28d0*/  IMAD.WIDE.U32 R28, R49, 0x4, R36.reuse ;  /* 0x00000004311c7825 */ /* 0x104fe200078e0024 */
[----:B------:R-:W-:Y:S01]  /*28e0*/  IADD3 R49, PT, PT, R155, 0x68, RZ ;  /* 0x000000689b317810 */ /* 0x000fe20007ffe0ff */
[----:B------:R2:W-:Y:S02]  /*28f0*/  STG.E desc[UR10][R30.64], R24 ;  /* 0x000000181e007986 */ /* 0x0005e4000c10190a */
[----:B------:R-:W-:Y:S01]  /*2900*/  IMAD.WIDE.U32 R34, R45, 0x4, R36 ;  /* 0x000000042d227825 */ /* 0x000fe200078e0024 */
[----:B---3--:R-:W-:-:S02]  /*2910*/  IADD3 R27, PT, PT, R153, 0x58, RZ ;  /* 0x00000058991b7810 */ /* 0x008fc40007ffe0ff */
[----:B0-----:R-:W-:Y:S01]  /*2920*/  IADD3 R33, PT, PT, R153, 0x50, RZ ;  /* 0x0000005099217810 */ /* 0x001fe20007ffe0ff */
[----:B------:R-:W-:Y:S01]  /*2930*/  STG.E desc[UR10][R40.64], R23 ;  /* 0x0000001728007986 */ /* 0x000fe2000c10190a */
[--C-:B------:R-:W-:Y:S01]  /*2940*/  IMAD.WIDE.U32 R66, R67, 0x4, R36.reuse ;  /* 0x0000000443427825 */ /* 0x100fe200078e0024 */
[----:B------:R-:W-:Y:S02]  /*2950*/  IADD3 R45, PT, PT, R153, 0x68, RZ ;  /* 0x00000068992d7810 */ /* 0x000fe40007ffe0ff */
[----:B------:R-:W-:Y:S01]  /*2960*/  STG.E desc[UR10][R28.64], R22 ;  /* 0x000000161c007986 */ /* 0x000fe2000c10190a */
[--C-:B------:R-:W-:Y:S01]  /*2970*/  IMAD.WIDE.U32 R32, R33, 0x4, R36.reuse ;  /* 0x0000000421207825 */ /* 0x100fe200078e0024 */
[----:B-1----:R-:W-:Y:S02]  /*2980*/  IADD3 R39, PT, PT, R55, 0x78, RZ ;  /* 0x0000007837277810 */ /* 0x002fe40007ffe0ff */
[----:B------:R0:W-:Y:S01]  /*2990*/  STG.E desc[UR10][R34.64], R21 ;  /* 0x0000001522007986 */ /* 0x0001e2000c10190a */
[----:B------:R-:W-:Y:S01]  /*29a0*/  IMAD.WIDE.U32 R114, R115, 0x4, R36 ;  /* 0x0000000473727825 */ /* 0x000fe200078e0024 */
[----:B------:R-:W-:-:S02]  /*29b0*/  IADD3 R25, PT, PT, R153, 0x70, RZ ;  /* 0x0000007099197810 */ /* 0x000fc40007ffe0ff */
[----:B------:R-:W-:Y:S01]  /*29c0*/  STG.E desc[UR10][R118.64], R20 ;  /* 0x0000001476007986 */ /* 0x000fe2000c10190a */
[--C-:B------:R-:W-:Y:S01]  /*29d0*/  IMAD.WIDE.U32 R112, R113, 0x4, R36.reuse ;  /* 0x0000000471707825 */ /* 0x100fe200078e0024 */
[----:B------:R-:W-:Y:S02]  /*29e0*/  IADD3 R47, PT, PT, R151, 0x70, RZ ;  /* 0x00000070972f7810 */ /* 0x000fe40007ffe0ff */
[----:B------:R-:W-:Y:S01]  /*29f0*/  STG.E desc[UR10][R32.64], R19 ;  /* 0x0000001320007986 */ /* 0x000fe2000c10190a */
[--C-:B------:R-:W-:Y:S01]  /*2a00*/  IMAD.WIDE.U32 R110, R111, 0x4, R36.reuse ;  /* 0x000000046f6e7825 */ /* 0x100fe200078e0024 */
[----:B------:R-:W-:Y:S02]  /*2a10*/  IADD3 R153, PT, PT, R153, 0x78, RZ ;  /* 0x0000007899997810 */ /* 0x000fe40007ffe0ff */
[----:B------:R-:W-:Y:S01]  /*2a20*/  STG.E desc[UR10][R70.64], R18 ;  /* 0x0000001246007986 */ /* 0x000fe2000c10190a */
[----:B--2---:R-:W-:Y:S01]  /*2a30*/  IMAD.WIDE.U32 R30, R27, 0x4, R36 ;  /* 0x000000041b1e7825 */ /* 0x004fe200078e0024 */
[----:B0-----:R-:W-:-:S02]  /*2a40*/  IADD3 R21, PT, PT, R55, 0x70, RZ ;  /* 0x0000007037157810 */ /* 0x001fc40007ffe0ff */
[----:B------:R-:W-:Y:S01]  /*2a50*/  STG.E desc[UR10][R68.64], R17 ;  /* 0x0000001144007986 */ /* 0x000fe2000c10190a */
[--C-:B------:R-:W-:Y:S01]  /*2a60*/  IMAD.WIDE.U32 R64, R65, 0x4, R36.reuse ;  /* 0x0000000441407825 */ /* 0x100fe200078e0024 */
[----:B------:R-:W-:Y:S02]  /*2a70*/  IADD3 R55, PT, PT, R155, 0x60, RZ ;  /* 0x000000609b377810 */ /* 0x000fe40007ffe0ff */
[----:B------:R-:W-:Y:S01]  /*2a80*/  STG.E desc[UR10][R116.64], R16 ;  /* 0x0000001074007986 */ /* 0x000fe2000c10190a */
[--C-:B------:R-:W-:Y:S01]  /*2a90*/  IMAD.WIDE.U32 R62, R63, 0x4, R36.reuse ;  /* 0x000000043f3e7825 */ /* 0x100fe200078e0024 */
[----:B------:R-:W-:Y:S02]  /*2aa0*/  IADD3 R35, PT, PT, R155, 0x70, RZ ;  /* 0x000000709b237810 */ /* 0x000fe40007ffe0ff */
[----:B------:R-:W-:Y:S01]  /*2ab0*/  STG.E desc[UR10][R66.64], R15 ;  /* 0x0000000f42007986 */ /* 0x000fe2000c10190a */
[----:B------:R-:W-:Y:S01]  /*2ac0*/  IMAD.WIDE.U32 R108, R109, 0x4, R36 ;  /* 0x000000046d6c7825 */ /* 0x000fe200078e0024 */
[----:B------:R-:W-:-:S02]  /*2ad0*/  IADD3 R41, PT, PT, R151, 0x78, RZ ;  /* 0x0000007897297810 */ /* 0x000fc40007ffe0ff */
[----:B------:R-:W-:Y:S01]  /*2ae0*/  STG.E desc[UR10][R114.64], R14 ;  /* 0x0000000e72007986 */ /* 0x000fe2000c10190a */
[--C-:B------:R-:W-:Y:S01]  /*2af0*/  IMAD.WIDE.U32 R60, R61, 0x4, R36.reuse ;  /* 0x000000043d3c7825 */ /* 0x100fe200078e0024 */
[----:B------:R-:W-:Y:S02]  /*2b00*/  IADD3 R155, PT, PT, R155, 0x78, RZ ;  /* 0x000000789b9b7810 */ /* 0x000fe40007ffe0ff */
[----:B------:R-:W-:Y:S01]  /*2b10*/  STG.E desc[UR10][R112.64], R13 ;  /* 0x0000000d70007986 */ /* 0x000fe2000c10190a */
[----:B------:R-:W-:-:S03]  /*2b20*/  IMAD.WIDE.U32 R106, R107, 0x4, R36 ;  /* 0x000000046b6a7825 */ /* 0x000fc600078e0024 */
        /* <DEDUP_REMOVED lines=68> */
[----:B------:R-:W-:Y:S04]  /*2f70*/  STG.E desc[UR10][R40.64], R144 ;  /* 0x0000009028007986 */ /* 0x000fe8000c10190a */
[----:B------:R-:W-:Y:S04]  /*2f80*/  STG.E desc[UR10][R38.64], R145 ;  /* 0x0000009126007986 */ /* 0x000fe8000c10190a */
[----:B------:R-:W-:Y:S04]  /*2f90*/  STG.E desc[UR10][R78.64], R146 ;  /* 0x000000924e007986 */ /* 0x000fe8000c10190a */
[----:B------:R-:W-:Y:S04]  /*2fa0*/  STG.E desc[UR10][R34.64], R147 ;  /* 0x0000009322007986 */ /* 0x000fe8000c10190a */
[----:B------:R-:W-:Y:S04]  /*2fb0*/  STG.E desc[UR10][R80.64], R148 ;  /* 0x0000009450007986 */ /* 0x000fe8000c10190a */
[----:B------:R-:W-:Y:S04]  /*2fc0*/  STG.E desc[UR10][R82.64], R149 ;  /* 0x0000009552007986 */ /* 0x000fe8000c10190a */
[----:B------:R-:W-:Y:S01]  /*2fd0*/  STG.E desc[UR10][R36.64], R150 ;  /* 0x0000009624007986 */ /* 0x000fe2000c10190a */
[----:B------:R-:W-:Y:S05]  /*2fe0*/  EXIT ;  /* 0x000000000000794d */ /* 0x000fea0003800000 */
.L_x_6:
        /* <DEDUP_REMOVED lines=9> */
.L_x_19:


//--------------------- .text._Z13sgemm_7_reg2DPfjS_jS_jjjj --------------------------
	.section	.text._Z13sgemm_7_reg2DPfjS_jS_jjjj,"ax",@progbits
	.align	128
        .global         _Z13sgemm_7_reg2DPfjS_jS_jjjj
        .type           _Z13sgemm_7_reg2DPfjS_jS_jjjj,@function
        .size           _Z13sgemm_7_reg2DPfjS_jS_jjjj,(.L_x_20 - _Z13sgemm_7_reg2DPfjS_jS_jjjj)
        .other          _Z13sgemm_7_reg2DPfjS_jS_jjjj,@"STO_CUDA_ENTRY STV_DEFAULT"
_Z13sgemm_7_reg2DPfjS_jS_jjjj:
.text._Z13sgemm_7_reg2DPfjS_jS_jjjj:
[----:B------:R-:W-:Y:S01]  /*0000*/  LDC R1, c[0x0][0x37c] ;  /* 0x0000df00ff017b82 */ /* 0x000fe20000000800 */
[----:B------:R-:W0:Y:S01]  /*0010*/  S2R R3, SR_CgaCtaId ;  /* 0x0000000000037919 */ /* 0x000e220000008800 */
[----:B------:R-:W-:Y:S01]  /*0020*/  MOV R0, 0x400 ;  /* 0x0000040000007802 */ /* 0x000fe20000000f00 */
[----:B------:R-:W1:Y:S01]  /*0030*/  LDCU UR4, c[0x0][0x3ac] ;  /* 0x00007580ff0477ac */ /* 0x000e620008000800 */
[----:B------:R-:W-:Y:S01]  /*0040*/  HFMA2 R143, -RZ, RZ, 0, 0 ;  /* 0x00000000ff8f7431 */ /* 0x000fe200000001ff */
[----:B------:R-:W-:Y:S02]  /*0050*/  CS2R R4, SRZ ;  /* 0x0000000000047805 */ /* 0x000fe4000001ff00 */
[----:B------:R-:W-:Y:S02]  /*0060*/  IADD3 R0, PT, PT, R0, 0x4000, RZ ;  /* 0x0000400000007810 */ /* 0x000fe40007ffe0ff */
        /* <DEDUP_REMOVED lines=13> */
[----:B------:R-:W-:Y:S01]  /*0140*/  CS2R R32, SRZ ;  /* 0x0000000000207805 */ /* 0x000fe2000001ff00 */
[----:B-1----:R-:W-:Y:S01]  /*0150*/  USHF.R.U32.HI UR4, URZ, 0x5, UR4 ;  /* 0x00000005ff047899 */ /* 0x002fe20008011604 */
[----:B------:R-:W-:-:S02]  /*0160*/  CS2R R34, SRZ ;  /* 0x0000000000227805 */ /* 0x000fc4000001ff00 */
[----:B------:R-:W-:Y:S02]  /*0170*/  CS2R R36, SRZ ;  /* 0x0000000000247805 */ /* 0x000fe4000001ff00 */
[----:B------:R-:W-:Y:S01]  /*0180*/  CS2R R38, SRZ ;  /* 0x0000000000267805 */ /* 0x000fe2000001ff00 */
[----:B------:R-:W-:Y:S01]  /*0190*/  UISETP.LT.U32.AND UP0, UPT, UR4, 0x1, UPT ;  /* 0x000000010400788c */ /* 0x000fe2000bf01070 */
[----:B------:R-:W-:Y:S02]  /*01a0*/  CS2R R40, SRZ ;  /* 0x0000000000287805 */ /* 0x000fe4000001ff00 */
[----:B------:R-:W-:Y:S02]  /*01b0*/  CS2R R42, SRZ ;  /* 0x00000000002a7805 */ /* 0x000fe4000001ff00 */
[----:B------:R-:W-:Y:S02]  /*01c0*/  CS2R R44, SRZ ;  /* 0x00000000002c7805 */ /* 0x000fe4000001ff00 */
[----:B------:R-:W-:-:S02]  /*01d0*/  CS2R R46, SRZ ;  /* 0x00000000002e7805 */ /* 0x000fc4000001ff00 */
[----:B------:R-:W-:Y:S02]  /*01e0*/  CS2R R48, SRZ ;  /* 0x0000000000307805 */ /* 0x000fe4000001ff00 */
[----:B------:R-:W-:Y:S02]  /*01f0*/  CS2R R50, SRZ ;  /* 0x0000000000327805 */ /* 0x000fe4000001ff00 */
[----:B------:R-:W-:Y:S02]  /*0200*/  CS2R R52, SRZ ;  /* 0x0000000000347805 */ /* 0x000fe4000001ff00 */
[----:B0-----:R-:W-:Y:S02]  /*0210*/  LEA R0, R3, R0, 0x18 ;  /* 0x0000000003007211 */ /* 0x001fe400078ec0ff */
[----:B------:R-:W-:Y:S01]  /*0220*/  CS2R R54, SRZ ;  /* 0x0000000000367805 */ /* 0x000fe2000001ff00 */
[----:B------:R-:W0:Y:S01]  /*0230*/  S2R R3, SR_TID.Y ;  /* 0x0000000000037919 */ /* 0x000e220000002200 */
        /* <DEDUP_REMOVED lines=31> */
[----:B0-----:R-:W-:Y:S01]  /*0430*/  IMAD R140, R3, 0x88, R0 ;  /* 0x00000088038c7824 */ /* 0x001fe200078e0200 */
[----:B------:R-:W-:-:S02]  /*0440*/  CS2R R126, SRZ ;  /* 0x00000000007e7805 */ /* 0x000fc4000001ff00 */
[----:B------:R-:W-:Y:S02]  /*0450*/  CS2R R128, SRZ ;  /* 0x0000000000807805 */ /* 0x000fe4000001ff00 */
[----:B------:R-:W-:Y:S02]  /*0460*/  CS2R R130, SRZ ;  /* 0x0000000000827805 */ /* 0x000fe4000001ff00 */
[----:B------:R-:W-:Y:S02]  /*0470*/  CS2R R132, SRZ ;  /* 0x0000000000847805 */ /* 0x000fe4000001ff00 */
[----:B------:R-:W-:Y:S02]  /*0480*/  CS2R R134, SRZ ;  /* 0x0000000000867805 */ /* 0x000fe4000001ff00 */
[----:B------:R-:W-:Y:S02]  /*0490*/  CS2R R136, SRZ ;  /* 0x0000000000887805 */ /* 0x000fe4000001ff00 */
[----:B------:R-:W-:-:S02]  /*04a0*/  CS2R R138, SRZ ;  /* 0x00000000008a7805 */ /* 0x000fc4000001ff00 */
[----:B------:R-:W-:Y:S01]  /*04b0*/  IADD3 R140, PT, PT, R140, 0x2200, RZ ;  /* 0x000022008c8c7810 */ /* 0x000fe20007ffe0ff */
[----:B------:R-:W0:Y:S01]  /*04c0*/  LDCU.64 UR8, c[0x0][0x358] ;  /* 0x00006b00ff0877ac */ /* 0x000e220008000a00 */
[----:B------:R-:W-:-:S12]  /*04d0*/  USEL UR4, UR4, 0x1, !UP0 ;  /* 0x0000000104047887 */ /* 0x000fd8000c000000 */
.L_x_8:
[----:B------:R-:W1:Y:S01]  /*04e0*/  S2R R142, SR_TID.X ;  /* 0x00000000008e7919 */ /* 0x000e620000002100 */
[----:B------:R-:W2:Y:S01]  /*04f0*/  LDCU UR7, c[0x0][0x388] ;  /* 0x00007100ff0777ac */ /* 0x000ea20008000800 */
[----:B------:R-:W3:Y:S01]  /*0500*/  LDC.64 R84, c[0x0][0x380] ;  /* 0x0000e000ff547b82 */ /* 0x000ee20000000a00 */
[----:B------:R-:W4:Y:S01]  /*0510*/  S2R R141, SR_CTAID.X ;  /* 0x00000000008d7919 */ /* 0x000f220000002500 */
[----:B------:R-:W5:Y:S01]  /*0520*/  LDCU UR10, c[0x0][0x398] ;  /* 0x00007300ff0a77ac */ /* 0x000f620008000800 */
[----:B------:R-:W0:Y:S01]  /*0530*/  S2R R2, SR_CTAID.Y ;  /* 0x0000000000027919 */ /* 0x000e220000002600 */
[----:B-1----:R-:W-:-:S04]  /*0540*/  LEA R155, R3, R142, 0x3 ;  /* 0x0000008e039b7211 */ /* 0x002fc800078e18ff */
[----:B------:R-:W-:Y:S02]  /*0550*/  SHF.R.U32.HI R156, RZ, 0x7, R155 ;  /* 0x00000007ff9c7819 */ /* 0x000fe4000001169b */
[----:B------:R-:W-:Y:S02]  /*0560*/  LOP3.LUT R153, R155, 0x7f, RZ, 0xc0, !PT ;  /* 0x0000007f9b997812 */ /* 0x000fe400078ec0ff */
[----:B------:R-:W-:Y:S02]  /*0570*/  LEA R88, R143, R156, 0x5 ;  /* 0x0000009c8f587211 */ /* 0x000fe400078e28ff */
[-C--:B----4-:R-:W-:Y:S02]  /*0580*/  LEA R81, R141, R153.reuse, 0x7 ;  /* 0x000000998d517211 */ /* 0x090fe400078e38ff */
[----:B0-----:R-:W-:-:S03]  /*0590*/  LEA R89, R2, R153, 0x7 ;  /* 0x0000009902597211 */ /* 0x001fc600078e38ff */
[C---:B--2---:R-:W-:Y:S02]  /*05a0*/  IMAD R83, R88.reuse, UR7, R81 ;  /* 0x0000000758537c24 */ /* 0x044fe4000f8e0251 */
[----:B------:R-:W0:Y:S01]  /*05b0*/  LDC.64 R80, c[0x0][0x390] ;  /* 0x0000e400ff507b82 */ /* 0x000e220000000a00 */
[----:B-----5:R-:W-:Y:S02]  /*05c0*/  IMAD R147, R88, UR10, R89 ;  /* 0x0000000a58937c24 */ /* 0x020fe4000f8e0259 */
[C---:B------:R-:W-:Y:S01]  /*05d0*/  IADD3 R145, PT, PT, R83.reuse, UR7, RZ ;  /* 0x0000000753917c10 */ /* 0x040fe2000fffe0ff */
[----:B---3--:R-:W-:-:S03]  /*05e0*/  IMAD.WIDE.U32 R82, R83, 0x4, R84 ;  /* 0x0000000453527825 */ /* 0x008fc600078e0054 */
[----:B------:R-:W-:Y:S02]  /*05f0*/  IADD3 R149, PT, PT, R145, UR7, RZ ;  /* 0x0000000791957c10 */ /* 0x000fe4000fffe0ff */
[----:B------:R0:W2:Y:S02]  /*0600*/  LDG.E R150, desc[UR8][R82.64] ;  /* 0x0000000852967981 */ /* 0x0000a4000c1e1900 */
[C---:B------:R-:W-:Y:S01]  /*0610*/  IADD3 R159, PT, PT, R149.reuse, UR7, RZ ;  /* 0x00000007959f7c10 */ /* 0x040fe2000fffe0ff */
[--C-:B------:R-:W-:Y:S01]  /*0620*/  IMAD.WIDE.U32 R88, R149, 0x4, R84.reuse ;  /* 0x0000000495587825 */ /* 0x100fe200078e0054 */
[----:B------:R-:W-:Y:S02]  /*0630*/  IADD3 R149, PT, PT, R147, UR10, RZ ;  /* 0x0000000a93957c10 */ /* 0x000fe4000fffe0ff */
[C---:B------:R-:W-:Y:S01]  /*0640*/  IADD3 R151, PT, PT, R159.reuse, UR7, RZ ;  /* 0x000000079f977c10 */ /* 0x040fe2000fffe0ff */
[--C-:B------:R-:W-:Y:S01]  /*0650*/  IMAD.WIDE.U32 R158, R159, 0x4, R84.reuse ;  /* 0x000000049f9e7825 */ /* 0x100fe200078e0054 */
[----:B------:R-:W3:Y:S03]  /*0660*/  LDG.E R154, desc[UR8][R88.64] ;  /* 0x00000008589a7981 */ /* 0x000ee6000c1e1900 */
[----:B------:R-:W-:-:S02]  /*0670*/  IMAD.WIDE.U32 R144, R145, 0x4, R84 ;  /* 0x0000000491907825 */ /* 0x000fc400078e0054 */
[----:B------:R1:W4:Y:S02]  /*0680*/  LDG.E R158, desc[UR8][R158.64] ;  /* 0x000000089e9e7981 */ /* 0x000324000c1e1900 */
[C-C-:B0-----:R-:W-:Y:S01]  /*0690*/  IMAD.WIDE.U32 R82, R149.reuse, 0x4, R80.reuse ;  /* 0x0000000495527825 */ /* 0x141fe200078e0050 */
[----:B------:R-:W-:Y:S01]  /*06a0*/  IADD3 R149, PT, PT, R149, UR10, RZ ;  /* 0x0000000a95957c10 */ /* 0x000fe2000fffe0ff */
[----:B------:R0:W5:Y:S03]  /*06b0*/  LDG.E R152, desc[UR8][R144.64] ;  /* 0x0000000890987981 */ /* 0x000166000c1e1900 */
[----:B------:R-:W-:Y:S01]  /*06c0*/  IADD3 R163, PT, PT, R149, UR10, RZ ;  /* 0x0000000a95a37c10 */ /* 0x000fe2000fffe0ff */
[--C-:B------:R-:W-:Y:S01]  /*06d0*/  IMAD.WIDE.U32 R146, R147, 0x4, R80.reuse ;  /* 0x0000000493927825 */ /* 0x100fe200078e0050 */
[----:B------:R-:W3:Y:S02]  /*06e0*/  LDG.E R157, desc[UR8][R82.64] ;  /* 0x00000008529d7981 */ /* 0x000ee4000c1e1900 */
[C---:B-1----:R-:W-:Y:S01]  /*06f0*/  IADD3 R159, PT, PT, R163.reuse, UR10, RZ ;  /* 0x0000000aa39f7c10 */ /* 0x042fe2000fffe0ff */
[--C-:B------:R-:W-:Y:S01]  /*0700*/  IMAD.WIDE.U32 R88, R163, 0x4, R80.reuse ;  /* 0x00000004a3587825 */ /* 0x100fe200078e0050 */
[----:B------:R-:W4:Y:S03]  /*0710*/  LDG.E R162, desc[UR8][R146.64] ;  /* 0x0000000892a27981 */ /* 0x000f26000c1e1900 */
[----:B0-----:R-:W-:-:S02]  /*0720*/  IMAD.WIDE.U32 R144, R149, 0x4, R80 ;  /* 0x0000000495907825 */ /* 0x001fc400078e0050 */
[----:B------:R-:W3:Y:S02]  /*0730*/  LDG.E R88, desc[UR8][R88.64] ;  /* 0x0000000858587981 */ /* 0x000ee4000c1e1900 */
[----:B------:R-:W-:Y:S02]  /*0740*/  IMAD.WIDE.U32 R160, R151, 0x4, R84 ;  /* 0x0000000497a07825 */ /* 0x000fe400078e0054 */
[----:B------:R-:W3:Y:S02]  /*0750*/  LDG.E R144, desc[UR8][R144.64] ;  /* 0x0000000890907981 */ /* 0x000ee4000c1e1900 */
[----:B------:R-:W-:Y:S02]  /*0760*/  IMAD.WIDE.U32 R148, R159, 0x4, R80 ;  /* 0x000000049f947825 */ /* 0x000fe400078e0050 */
[----:B------:R0:W3:Y:S04]  /*0770*/  LDG.E R160, desc[UR8][R160.64] ;  /* 0x00000008a0a07981 */ /* 0x0000e8000c1e1900 */
[----:B------:R-:W3:Y:S01]  /*0780*/  LDG.E R148, desc[UR8][R148.64] ;  /* 0x0000000894947981 */ /* 0x000ee2000c1e1900 */
[----:B------:R-:W1:Y:S01]  /*0790*/  S2UR UR6, SR_CgaCtaId ;  /* 0x00000000000679c3 */ /* 0x000e620000008800 */
[----:B------:R-:W-:Y:S01]  /*07a0*/  UMOV UR5, 0x400 ;  /* 0x0000040000057882 */ /* 0x000fe20000000000 */
[----:B------:R-:W-:-:S02]  /*07b0*/  SHF.L.U32 R155, R155, 0x2, RZ ;  /* 0x000000029b9b7819 */ /* 0x000fc400000006ff */
[----:B0-----:R-:W-:Y:S02]  /*07c0*/  IADD3 R161, PT, PT, R151, UR7, RZ ;  /* 0x0000000797a17c10 */ /* 0x001fe4000fffe0ff */
[----:B------:R-:W-:Y:S02]  /*07d0*/  IADD3 R151, PT, PT, R159, UR10, RZ ;  /* 0x0000000a9f977c10 */ /* 0x000fe4000fffe0ff */
[----:B------:R-:W-:Y:S01]  /*07e0*/  LOP3.LUT R155, R155, 0x1fc, RZ, 0xc0, !PT ;  /* 0x000001fc9b9b7812 */ /* 0x000fe200078ec0ff */
[C---:B------:R-:W-:Y:S01]  /*07f0*/  IMAD.WIDE.U32 R146, R161.reuse, 0x4, R84 ;  /* 0x00000004a1927825 */ /* 0x040fe200078e0054 */
[----:B------:R-:W-:-:S03]  /*0800*/  IADD3 R161, PT, PT, R161, UR7, RZ ;  /* 0x00000007a1a17c10 */ /* 0x000fc6000fffe0ff */
[----:B------:R-:W-:Y:S01]  /*0810*/  IMAD.WIDE.U32 R82, R151, 0x4, R80 ;  /* 0x0000000497527825 */ /* 0x000fe200078e0050 */
[----:B------:R-:W3:Y:S03]  /*0820*/  LDG.E R163, desc[UR8][R146.64] ;  /* 0x0000000892a37981 */ /* 0x000ee6000c1e1900 */
[----:B------:R-:W-:Y:S01]  /*0830*/  IMAD R145, R153, 0x88, R0 ;  /* 0x0000008899917824 */ /* 0x000fe200078e0200 */
[----:B------:R0:W3:Y:S01]  /*0840*/  LDG.E R159, desc[UR8][R82.64] ;  /* 0x00000008529f7981 */ /* 0x0000e2000c1e1900 */
[----:B-1----:R-:W-:-:S03]  /*0850*/  ULEA UR5, UR6, UR5, 0x18 ;  /* 0x0000000506057291 */ /* 0x002fc6000f8ec0ff */
[----:B------:R-:W-:-:S03]  /*0860*/  LEA R145, R156, R145, 0x2 ;  /* 0x000000919c917211 */ /* 0x000fc600078e10ff */
[----:B------:R-:W-:Y:S02]  /*0870*/  IADD3 R155, PT, PT, R155, UR5, RZ ;  /* 0x000000059b9b7c10 */ /* 0x000fe4000fffe0ff */
[----:B0-----:R-:W-:Y:S02]  /*0880*/  IADD3 R83, PT, PT, R161, UR7, RZ ;  /* 0x00000007a1537c10 */ /* 0x001fe4000fffe0ff */
[----:B------:R-:W-:Y:S02]  /*0890*/  LEA R147, R156, R155, 0x9 ;  /* 0x0000009b9c937211 */ /* 0x000fe400078e48ff */
[----:B------:R-:W-:Y:S01]  /*08a0*/  IADD3 R89, PT, PT, R83, UR7, RZ ;  /* 0x0000000753597c10 */ /* 0x000fe2000fffe0ff */
[----:B------:R-:W-:Y:S01]  /*08b0*/  IMAD.WIDE.U32 R164, R161, 0x4, R84 ;  /* 0x00000004a1a47825 */ /* 0x000fe200078e0054 */
[----:B------:R-:W-:Y:S02]  /*08c0*/  IADD3 R151, PT, PT, R151, UR10, RZ ;  /* 0x0000000a97977c10 */ /* 0x000fe4000fffe0ff */
[----:B------:R-:W-:-:S02]  /*08d0*/  IADD3 R149, PT, PT, R89, UR7, RZ ;  /* 0x0000000759957c10 */ /* 0x000fc4000fffe0ff */
[----:B------:R-:W-:Y:S01]  /*08e0*/  IADD3 R155, PT, PT, R151, UR10, RZ ;  /* 0x0000000a979b7c10 */ /* 0x000fe2000fffe0ff */
[----:B------:R-:W-:-:S05]  /*08f0*/  IMAD.WIDE.U32 R82, R83, 0x4, R84 ;  /* 0x0000000453527825 */ /* 0x000fca00078e0054 */
[----:B------:R0:W3:Y:S02]  /*0900*/  LDG.E R146, desc[UR8][R82.64] ;  /* 0x0000000852927981 */ /* 0x0000e4000c1e1900 */
[----:B0-----:R-:W-:Y:S02]  /*0910*/  IMAD.WIDE.U32 R82, R155, 0x4, R80 ;  /* 0x000000049b527825 */ /* 0x001fe400078e0050 */
[----:B--2---:R-:W-:Y:S04]  /*0920*/  STS [R147], R150 ;  /* 0x0000009693007388 */ /* 0x004fe80000000800 */
[----:B----4-:R-:W-:Y:S04]  /*0930*/  STS [R145], R162 ;  /* 0x000000a291007388 */ /* 0x010fe80000000800 */
[----:B-----5:R-:W-:Y:S04]  /*0940*/  STS [R147+0x200], R152 ;  /* 0x0002009893007388 */ /* 0x020fe80000000800 */
[----:B---3--:R0:W-:Y:S04]  /*0950*/  STS [R145+0x4], R157 ;  /* 0x0000049d91007388 */ /* 0x0081e80000000800 */
[----:B------:R-:W-:Y:S04]  /*0960*/  STS [R147+0x400], R154 ;  /* 0x0004009a93007388 */ /* 0x000fe80000000800 */
[----:B------:R1:W-:Y:S01]  /*0970*/  STS [R145+0x8], R144 ;  /* 0x0000089091007388 */ /* 0x0003e20000000800 */
[----:B0-----:R-:W-:Y:S01]  /*0980*/  IMAD.WIDE.U32 R156, R89, 0x4, R84 ;  /* 0x00000004599c7825 */ /* 0x001fe200078e0054 */
[----:B------:R-:W-:-:S02]  /*0990*/  IADD3 R89, PT, PT, R149, UR7, RZ ;  /* 0x0000000795597c10 */ /* 0x000fc4000fffe0ff */
[----:B------:R-:W-:Y:S04]  /*09a0*/  STS [R147+0x600], R158 ;  /* 0x0006009e93007388 */ /* 0x000fe80000000800 */
[----:B------:R-:W-:Y:S04]  /*09b0*/  STS [R145+0xc], R88 ;  /* 0x00000c5891007388 */ /* 0x000fe80000000800 */
[----:B------:R0:W-:Y:S04]  /*09c0*/  STS [R147+0x800], R160 ;  /* 0x000800a093007388 */ /* 0x0001e80000000800 */
[----:B------:R2:W-:Y:S04]  /*09d0*/  STS [R145+0x10], R148 ;  /* 0x0000109491007388 */ /* 0x0005e80000000800 */
[----:B-1----:R1:W3:Y:S01]  /*09e0*/  LDG.E R144, desc[UR8][R164.64] ;  /* 0x00000008a4907981 */ /* 0x0022e2000c1e1900 */
[C---:B0-----:R-:W-:Y:S01]  /*09f0*/  IMAD.WIDE.U32 R160, R89.reuse, 0x4, R84 ;  /* 0x0000000459a07825 */ /* 0x041fe200078e0054 */
[----:B------:R-:W-:-:S02]  /*0a00*/  IADD3 R89, PT, PT, R89, UR7, RZ ;  /* 0x0000000759597c10 */ /* 0x000fc4000fffe0ff */
[----:B------:R-:W4:Y:S01]  /*0a10*/  LDG.E R156, desc[UR8][R156.64] ;  /* 0x000000089c9c7981 */ /* 0x000f22000c1e1900 */
[----:B--2---:R-:W-:-:S03]  /*0a20*/  IMAD.WIDE.U32 R148, R149, 0x4, R84 ;  /* 0x0000000495947825 */ /* 0x004fc600078e0054 */
[----:B------:R-:W2:Y:S01]  /*0a30*/  LDG.E R160, desc[UR8][R160.64] ;  /* 0x00000008a0a07981 */ /* 0x000ea2000c1e1900 */
[----:B-1----:R-:W-:Y:S01]  /*0a40*/  IMAD.WIDE.U32 R164, R151, 0x4, R80 ;  /* 0x0000000497a47825 */ /* 0x002fe200078e0050 */
[----:B------:R-:W-:Y:S02]  /*0a50*/  IADD3 R151, PT, PT, R155, UR10, RZ ;  /* 0x0000000a9b977c10 */ /* 0x000fe4000fffe0ff */
[----:B------:R0:W5:Y:S01]  /*0a60*/  LDG.E R158, desc[UR8][R148.64] ;  /* 0x00000008949e7981 */ /* 0x000162000c1e1900 */
[----:B------:R-:W-:-:S03]  /*0a70*/  IMAD.WIDE.U32 R152, R89, 0x4, R84 ;  /* 0x0000000459987825 */ /* 0x000fc600078e0054 */
[----:B------:R-:W4:Y:S04]  /*0a80*/  LDG.E R164, desc[UR8][R164.64] ;  /* 0x00000008a4a47981 */ /* 0x000f28000c1e1900 */
[----:B------:R1:W2:Y:S01]  /*0a90*/  LDG.E R162, desc[UR8][R152.64] ;  /* 0x0000000898a27981 */ /* 0x0002a2000c1e1900 */
[C---:B0-----:R-:W-:Y:S01]  /*0aa0*/  IADD3 R149, PT, PT, R151.reuse, UR10, RZ ;  /* 0x0000000a97957c10 */ /* 0x041fe2000fffe0ff */
[----:B------:R-:W-:Y:S02]  /*0ab0*/  IMAD.WIDE.U32 R150, R151, 0x4, R80 ;  /* 0x0000000497967825 */ /* 0x000fe400078e0050 */
[----:B------:R0:W5:Y:S01]  /*0ac0*/  LDG.E R157, desc[UR8][R82.64] ;  /* 0x00000008529d7981 */ /* 0x000162000c1e1900 */
[----:B------:R-:W-:-:S03]  /*0ad0*/  IADD3 R88, PT, PT, R149, UR10, RZ ;  /* 0x0000000a95587c10 */ /* 0x000fc6000fffe0ff */
[----:B------:R-:W2:Y:S01]  /*0ae0*/  LDG.E R161, desc[UR8][R150.64] ;  /* 0x0000000896a17981 */ /* 0x000ea2000c1e1900 */
[C---:B-1----:R-:W-:Y:S01]  /*0af0*/  IADD3 R153, PT, PT, R88.reuse, UR10, RZ ;  /* 0x0000000a58997c10 */ /* 0x042fe2000fffe0ff */
[----:B------:R-:W-:Y:S01]  /*0b00*/  IMAD.WIDE.U32 R154, R88, 0x4, R80 ;  /* 0x00000004589a7825 */ /* 0x000fe200078e0050 */
[----:B------:R-:W-:-:S03]  /*0b10*/  IADD3 R152, PT, PT, R89, UR7, RZ ;  /* 0x0000000759987c10 */ /* 0x000fc6000fffe0ff */
[--C-:B------:R-:W-:Y:S02]  /*0b20*/  IMAD.WIDE.U32 R148, R149, 0x4, R80.reuse ;  /* 0x0000000495947825 */ /* 0x100fe400078e0050 */
[----:B------:R-:W2:Y:S02]  /*0b30*/  LDG.E R154, desc[UR8][R154.64] ;  /* 0x000000089a9a7981 */ /* 0x000ea4000c1e1900 */
[C---:B------:R-:W-:Y:S02]  /*0b40*/  IMAD.WIDE.U32 R88, R153.reuse, 0x4, R80 ;  /* 0x0000000499587825 */ /* 0x040fe400078e0050 */
[----:B------:R1:W2:Y:S04]  /*0b50*/  LDG.E R165, desc[UR8][R148.64] ;  /* 0x0000000894a57981 */ /* 0x0002a8000c1e1900 */
[----:B------:R1:W2:Y:S01]  /*0b60*/  LDG.E R88, desc[UR8][R88.64] ;  /* 0x0000000858587981 */ /* 0x0002a2000c1e1900 */
[----:B0-----:R-:W-:Y:S01]  /*0b70*/  IMAD.WIDE.U32 R82, R152, 0x4, R84 ;  /* 0x0000000498527825 */ /* 0x001fe200078e0054 */
[----:B-1----:R-:W-:-:S05]  /*0b80*/  IADD3 R149, PT, PT, R153, UR10, RZ ;  /* 0x0000000a99957c10 */ /* 0x002fca000fffe0ff */
[----:B------:R0:W2:Y:S01]  /*0b90*/  LDG.E R82, desc[UR8][R82.64] ;  /* 0x0000000852527981 */ /* 0x0000a2000c1e1900 */
[----:B------:R-:W-:Y:S01]  /*0ba0*/  IADD3 R89, PT, PT, R152, UR7, RZ ;  /* 0x0000000798597c10 */ /* 0x000fe2000fffe0ff */
[----:B------:R-:W-:-:S04]  /*0bb0*/  IMAD.WIDE.U32 R152, R149, 0x4, R80 ;  /* 0x0000000495987825 */ /* 0x000fc800078e0050 */
[----:B------:R-:W-:Y:S02]  /*0bc0*/  IMAD.WIDE.U32 R150, R89, 0x4, R84 ;  /* 0x0000000459967825 */ /* 0x000fe400078e0054 */
[----:B------:R-:W2:Y:S04]  /*0bd0*/  LDG.E R153, desc[UR8][R152.64] ;  /* 0x0000000898997981 */ /* 0x000ea8000c1e1900 */
[----:B------:R-:W2:Y:S01]  /*0be0*/  LDG.E R151, desc[UR8][R150.64] ;  /* 0x0000000896977981 */ /* 0x000ea2000c1e1900 */
[----:B0-----:R-:W-:-:S05]  /*0bf0*/  IADD3 R83, PT, PT, R149, UR10, RZ ;  /* 0x0000000a95537c10 */ /* 0x001fca000fffe0ff */
[----:B------:R-:W-:-:S05]  /*0c00*/  IMAD.WIDE.U32 R148, R83, 0x4, R80 ;  /* 0x0000000453947825 */ /* 0x000fca00078e0050 */
[----:B------:R0:W2:Y:S01]  /*0c10*/  LDG.E R150, desc[UR8][R148.64] ;  /* 0x0000000894967981 */ /* 0x0000a2000c1e1900 */
[----:B------:R-:W-:-:S03]  /*0c20*/  IADD3 R89, PT, PT, R89, UR7, RZ ;  /* 0x0000000759597c10 */ /* 0x000fc6000fffe0ff */
[----:B------:R-:W-:Y:S04]  /*0c30*/  STS [R147+0xa00], R163 ;  /* 0x000a00a393007388 */ /* 0x000fe80000000800 */
[----:B------:R-:W-:Y:S01]  /*0c40*/  STS [R145+0x14], R159 ;  /* 0x0000149f91007388 */ /* 0x000fe20000000800 */
[C---:B0-----:R-:W-:Y:S01]  /*0c50*/  IMAD.WIDE.U32 R148, R89.reuse, 0x4, R84 ;  /* 0x0000000459947825 */ /* 0x041fe200078e0054 */
[----:B------:R-:W-:-:S04]  /*0c60*/  IADD3 R89, PT, PT, R89, UR7, RZ ;  /* 0x0000000759597c10 */ /* 0x000fc8000fffe0ff */
[----:B------:R-:W-:Y:S02]  /*0c70*/  IADD3 R155, PT, PT, R89, UR7, RZ ;  /* 0x00000007599b7c10 */ /* 0x000fe4000fffe0ff */
[----:B------:R-:W-:Y:S01]  /*0c80*/  IADD3 R83, PT, PT, R83, UR10, RZ ;  /* 0x0000000a53537c10 */ /* 0x000fe2000fffe0ff */
[----:B---3--:R0:W-:Y:S04]  /*0c90*/  STS [R147+0xc00], R144 ;  /* 0x000c009093007388 */ /* 0x0081e80000000800 */
[----:B0-----:R0:W3:Y:S04]  /*0ca0*/  LDG.E R144, desc[UR8][R148.64] ;  /* 0x0000000894907981 */ /* 0x0010e8000c1e1900 */
[----:B----4-:R-:W-:Y:S04]  /*0cb0*/  STS [R145+0x18], R164 ;  /* 0x000018a491007388 */ /* 0x010fe80000000800 */
[----:B------:R-:W-:Y:S04]  /*0cc0*/  STS [R147+0xe00], R146 ;  /* 0x000e009293007388 */ /* 0x000fe80000000800 */
[----:B-----5:R-:W-:Y:S04]  /*0cd0*/  STS [R145+0x1c], R157 ;  /* 0x00001c9d91007388 */ /* 0x020fe80000000800 */
[----:B------:R1:W-:Y:S04]  /*0ce0*/  STS [R147+0x1000], R156 ;  /* 0x0010009c93007388 */ /* 0x0003e80000000800 */
[----:B--2---:R2:W-:Y:S01]  /*0cf0*/  STS [R145+0x20], R161 ;  /* 0x000020a191007388 */ /* 0x0045e20000000800 */
[----:B-1----:R-:W-:Y:S01]  /*0d00*/  IMAD.WIDE.U32 R156, R89, 0x4, R84 ;  /* 0x00000004599c7825 */ /* 0x002fe200078e0054 */
[----:B--2---:R-:W-:-:S02]  /*0d10*/  IADD3 R161, PT, PT, R155, UR7, RZ ;  /* 0x000000079ba17c10 */ /* 0x004fc4000fffe0ff */
[----:B------:R1:W-:Y:S02]  /*0d20*/  STS [R147+0x1200], R158 ;  /* 0x0012009e93007388 */ /* 0x0003e40000000800 */
[----:B------:R-:W-:Y:S02]  /*0d30*/  IADD3 R89, PT, PT, R161, UR7, RZ ;  /* 0x00000007a1597c10 */ /* 0x000fe4000fffe0ff */
[----:B------:R2:W-:Y:S04]  /*0d40*/  STS [R145+0x24], R165 ;  /* 0x000024a591007388 */ /* 0x0005e80000000800 */
[----:B------:R4:W5:Y:S01]  /*0d50*/  LDG.E R152, desc[UR8][R156.64] ;  /* 0x000000089c987981 */ /* 0x000962000c1e1900 */
[C---:B-1----:R-:W-:Y:S01]  /*0d60*/  IMAD.WIDE.U32 R158, R89.reuse, 0x4, R84 ;  /* 0x00000004599e7825 */ /* 0x042fe200078e0054 */
[----:B------:R-:W-:-:S02]  /*0d70*/  IADD3 R89, PT, PT, R89, UR7, RZ ;  /* 0x0000000759597c10 */ /* 0x000fc4000fffe0ff */
[----:B------:R-:W-:Y:S04]  /*0d80*/  STS [R147+0x1400], R160 ;  /* 0x001400a093007388 */ /* 0x000fe80000000800 */
[----:B------:R1:W-:Y:S01]  /*0d90*/  STS [R145+0x28], R154 ;  /* 0x0000289a91007388 */ /* 0x0003e20000000800 */
[C---:B0-----:R-:W-:Y:S01]  /*0da0*/  IMAD.WIDE.U32 R148, R89.reuse, 0x4, R84 ;  /* 0x0000000459947825 */ /* 0x041fe200078e0054 */
[----:B----4-:R-:W-:Y:S02]  /*0db0*/  IADD3 R157, PT, PT, R89, UR7, RZ ;  /* 0x00000007599d7c10 */ /* 0x010fe4000fffe0ff */
[----:B------:R-:W-:Y:S01]  /*0dc0*/  STS [R147+0x1600], R162 ;  /* 0x001600a293007388 */ /* 0x000fe20000000800 */
[----:B------:R-:W-:-:S03]  /*0dd0*/  IADD3 R89, PT, PT, R83, UR10, RZ ;  /* 0x0000000a53597c10 */ /* 0x000fc6000fffe0ff */
[----:B------:R-:W-:Y:S04]  /*0de0*/  STS [R145+0x2c], R88 ;  /* 0x00002c5891007388 */ /* 0x000fe80000000800 */
[----:B------:R-:W-:Y:S04]  /*0df0*/  STS [R147+0x1800], R82 ;  /* 0x0018005293007388 */ /* 0x000fe80000000800 */
[----:B------:R-:W-:Y:S04]  /*0e00*/  STS [R145+0x30], R153 ;  /* 0x0000309991007388 */ /* 0x000fe80000000800 */
[----:B------:R0:W-:Y:S01]  /*0e10*/  STS [R147+0x1a00], R151 ;  /* 0x001a009793007388 */ /* 0x0001e20000000800 */
[----:B--2---:R-:W-:-:S03]  /*0e20*/  IMAD.WIDE.U32 R164, R83, 0x4, R80 ;  /* 0x0000000453a47825 */ /* 0x004fc600078e0050 */
[----:B------:R2:W4:Y:S01]  /*0e30*/  LDG.E R156, desc[UR8][R148.64] ;  /* 0x00000008949c7981 */ /* 0x000522000c1e1900 */
[----:B-1----:R-:W-:-:S03]  /*0e40*/  IMAD.WIDE.U32 R154, R155, 0x4, R84 ;  /* 0x000000049b9a7825 */ /* 0x002fc600078e0054 */
[----:B------:R-:W5:Y:S01]  /*0e50*/  LDG.E R146, desc[UR8][R164.64] ;  /* 0x00000008a4927981 */ /* 0x000f62000c1e1900 */
[----:B0-----:R-:W-:-:S03]  /*0e60*/  IADD3 R151, PT, PT, R89, UR10, RZ ;  /* 0x0000000a59977c10 */ /* 0x001fc6000fffe0ff */
[----:B------:R0:W4:Y:S02]  /*0e70*/  LDG.E R162, desc[UR8][R154.64] ;  /* 0x000000089aa27981 */ /* 0x000124000c1e1900 */
[C---:B------:R-:W-:Y:S01]  /*0e80*/  IMAD.WIDE.U32 R82, R151.reuse, 0x4, R80 ;  /* 0x0000000497527825 */ /* 0x040fe200078e0050 */
[----:B------:R-:W-:Y:S01]  /*0e90*/  IADD3 R151, PT, PT, R151, UR10, RZ ;  /* 0x0000000a97977c10 */ /* 0x000fe2000fffe0ff */
[----:B------:R-:W4:Y:S03]  /*0ea0*/  LDG.E R158, desc[UR8][R158.64] ;  /* 0x000000089e9e7981 */ /* 0x000f26000c1e1900 */
[----:B--2---:R-:W-:-:S04]  /*0eb0*/  IADD3 R149, PT, PT, R151, UR10, RZ ;  /* 0x0000000a97957c10 */ /* 0x004fc8000fffe0ff */
[----:B------:R-:W-:Y:S01]  /*0ec0*/  IADD3 R163, PT, PT, R149, UR10, RZ ;  /* 0x0000000a95a37c10 */ /* 0x000fe2000fffe0ff */
[----:B0-----:R-:W-:Y:S01]  /*0ed0*/  IMAD.WIDE.U32 R154, R157, 0x4, R84 ;  /* 0x000000049d9a7825 */ /* 0x001fe200078e0054 */
[----:B------:R0:W-:Y:S03]  /*0ee0*/  STS [R145+0x34], R150 ;  /* 0x0000349691007388 */ /* 0x0001e60000000800 */
[--C-:B------:R-:W-:Y:S01]  /*0ef0*/  IMAD.WIDE.U32 R88, R89, 0x4, R80.reuse ;  /* 0x0000000459587825 */ /* 0x100fe200078e0050 */
[----:B------:R-:W2:Y:S03]  /*0f00*/  LDG.E R159, desc[UR8][R82.64] ;  /* 0x00000008529f7981 */ /* 0x000ea6000c1e1900 */
[C---:B------:R-:W-:Y:S01]  /*0f10*/  IMAD.WIDE.U32 R164, R163.reuse, 0x4, R80 ;  /* 0x00000004a3a47825 */ /* 0x040fe200078e0050 */
[----:B------:R-:W-:Y:S01]  /*0f20*/  IADD3 R163, PT, PT, R163, UR10, RZ ;  /* 0x0000000aa3a37c10 */ /* 0x000fe2000fffe0ff */
[----:B------:R1:W2:Y:S02]  /*0f30*/  LDG.E R154, desc[UR8][R154.64] ;  /* 0x000000089a9a7981 */ /* 0x0002a4000c1e1900 */
[----:B------:R-:W-:Y:S01]  /*0f40*/  IMAD.WIDE.U32 R160, R161, 0x4, R84 ;  /* 0x00000004a1a07825 */ /* 0x000fe200078e0054 */
[----:B------:R-:W-:Y:S01]  /*0f50*/  IADD3 R157, PT, PT, R157, UR7, RZ ;  /* 0x000000079d9d7c10 */ /* 0x000fe2000fffe0ff */
[----:B------:R1:W4:Y:S02]  /*0f60*/  LDG.E R153, desc[UR8][R88.64] ;  /* 0x0000000858997981 */ /* 0x000324000c1e1900 */
[----:B0-----:R-:W-:-:S02]  /*0f70*/  IMAD.WIDE.U32 R150, R151, 0x4, R80 ;  /* 0x0000000497967825 */ /* 0x001fc400078e0050 */
[----:B------:R-:W2:Y:S02]  /*0f80*/  LDG.E R160, desc[UR8][R160.64] ;  /* 0x00000008a0a07981 */ /* 0x000ea4000c1e1900 */
[--C-:B------:R-:W-:Y:S01]  /*0f90*/  IMAD.WIDE.U32 R148, R149, 0x4, R80.reuse ;  /* 0x0000000495947825 */ /* 0x100fe200078e0050 */
[C---:B-1----:R-:W-:Y:S01]  /*0fa0*/  IADD3 R155, PT, PT, R163.reuse, UR10, RZ ;  /* 0x0000000aa39b7c10 */ /* 0x042fe2000fffe0ff */
[----:B------:R-:W2:Y:S02]  /*0fb0*/  LDG.E R164, desc[UR8][R164.64] ;  /* 0x00000008a4a47981 */ /* 0x000ea4000c1e1900 */
[----:B------:R-:W-:Y:S02]  /*0fc0*/  IMAD.WIDE.U32 R88, R163, 0x4, R80 ;  /* 0x00000004a3587825 */ /* 0x000fe400078e0050 */
[----:B------:R-:W2:Y:S02]  /*0fd0*/  LDG.E R148, desc[UR8][R148.64] ;  /* 0x0000000894947981 */ /* 0x000ea4000c1e1900 */
[----:B------:R-:W-:-:S02]  /*0fe0*/  IMAD.WIDE.U32 R82, R157, 0x4, R84 ;  /* 0x000000049d527825 */ /* 0x000fc400078e0054 */
[----:B------:R0:W2:Y:S04]  /*0ff0*/  LDG.E R161, desc[UR8][R150.64] ;  /* 0x0000000896a17981 */ /* 0x0000a8000c1e1900 */
[----:B------:R-:W2:Y:S04]  /*1000*/  LDG.E R88, desc[UR8][R88.64] ;  /* 0x0000000858587981 */ /* 0x000ea8000c1e1900 */
[----:B------:R1:W2:Y:S01]  /*1010*/  LDG.E R82, desc[UR8][R82.64] ;  /* 0x0000000852527981 */ /* 0x0002a2000c1e1900 */
[----:B0-----:R-:W-:-:S06]  /*1020*/  IMAD.WIDE.U32 R150, R155, 0x4, R80 ;  /* 0x000000049b967825 */ /* 0x001fcc00078e0050 */
[----:B------:R0:W2:Y:S01]  /*1030*/  LDG.E R150, desc[UR8][R150.64] ;  /* 0x0000000896967981 */ /* 0x0000a2000c1e1900 */
[----:B-1----:R-:W-:-:S04]  /*1040*/  IADD3 R83, PT, PT, R157, UR7, RZ ;  /* 0x000000079d537c10 */ /* 0x002fc8000fffe0ff */
[----:B0-----:R-:W-:-:S04]  /*1050*/  IADD3 R151, PT, PT, R83, UR7, RZ ;  /* 0x0000000753977c10 */ /* 0x001fc8000fffe0ff */
[----:B------:R-:W-:-:S04]  /*1060*/  IADD3 R89, PT, PT, R151, UR7, RZ ;  /* 0x0000000797597c10 */ /* 0x000fc8000fffe0ff */
[----:B------:R-:W-:Y:S02]  /*1070*/  IADD3 R163, PT, PT, R89, UR7, RZ ;  /* 0x0000000759a37c10 */ /* 0x000fe4000fffe0ff */
[----:B------:R-:W-:Y:S02]  /*1080*/  IADD3 R155, PT, PT, R155, UR10, RZ ;  /* 0x0000000a9b9b7c10 */ /* 0x000fe4000fffe0ff */
[----:B------:R-:W-:-:S04]  /*1090*/  IADD3 R157, PT, PT, R163, UR7, RZ ;  /* 0x00000007a39d7c10 */ /* 0x000fc8000fffe0ff */
[----:B------:R-:W-:Y:S01]  /*10a0*/  IADD3 R165, PT, PT, R157, UR7, RZ ;  /* 0x000000079da57c10 */ /* 0x000fe2000fffe0ff */
[----:B---3--:R-:W-:Y:S04]  /*10b0*/  STS [R147+0x1c00], R144 ;  /* 0x001c009093007388 */ /* 0x008fe80000000800 */
[----:B-----5:R-:W-:Y:S04]  /*10c0*/  STS [R145+0x38], R146 ;  /* 0x0000389291007388 */ /* 0x020fe80000000800 */
[----:B------:R-:W-:Y:S04]  /*10d0*/  STS [R147+0x1e00], R152 ;  /* 0x001e009893007388 */ /* 0x000fe80000000800 */
[----:B----4-:R-:W-:Y:S04]  /*10e0*/  STS [R145+0x3c], R153 ;  /* 0x00003c9991007388 */ /* 0x010fe80000000800 */
[----:B------:R0:W-:Y:S04]  /*10f0*/  STS [R147+0x2000], R162 ;  /* 0x002000a293007388 */ /* 0x0001e80000000800 */
[----:B--2---:R-:W-:Y:S04]  /*1100*/  STS [R145+0x40], R159 ;  /* 0x0000409f91007388 */ /* 0x004fe80000000800 */
[----:B------:R-:W-:Y:S04]  /*1110*/  STS [R147+0x2200], R160 ;  /* 0x002200a093007388 */ /* 0x000fe80000000800 */
[----:B------:R-:W-:Y:S04]  /*1120*/  STS [R145+0x44], R161 ;  /* 0x000044a191007388 */ /* 0x000fe80000000800 */
[----:B------:R-:W-:Y:S04]  /*1130*/  STS [R147+0x2400], R158 ;  /* 0x0024009e93007388 */ /* 0x000fe80000000800 */
[----:B------:R-:W-:Y:S04]  /*1140*/  STS [R145+0x48], R148 ;  /* 0x0000489491007388 */ /* 0x000fe80000000800 */
[----:B------:R-:W-:Y:S04]  /*1150*/  STS [R147+0x2600], R156 ;  /* 0x0026009c93007388 */ /* 0x000fe80000000800 */
[----:B------:R-:W-:Y:S04]  /*1160*/  STS [R145+0x4c], R164 ;  /* 0x00004ca491007388 */ /* 0x000fe80000000800 */
[----:B------:R-:W-:Y:S04]  /*1170*/  STS [R147+0x2800], R154 ;  /* 0x0028009a93007388 */ /* 0x000fe80000000800 */
[----:B------:R-:W-:Y:S04]  /*1180*/  STS [R145+0x50], R88 ;  /* 0x0000505891007388 */ /* 0x000fe80000000800 */
[----:B------:R1:W-:Y:S04]  /*1190*/  STS [R147+0x2a00], R82 ;  /* 0x002a005293007388 */ /* 0x0003e80000000800 */
[----:B------:R2:W-:Y:S01]  /*11a0*/  STS [R145+0x54], R150 ;  /* 0x0000549691007388 */ /* 0x0005e20000000800 */
[----:B0-----:R-:W-:-:S04]  /*11b0*/  IMAD.WIDE.U32 R162, R163, 0x4, R84 ;  /* 0x00000004a3a27825 */ /* 0x001fc800078e0054 */
[--C-:B-1----:R-:W-:Y:S02]  /*11c0*/  IMAD.WIDE.U32 R82, R83, 0x4, R84.reuse ;  /* 0x0000000453527825 */ /* 0x102fe400078e0054 */
[----:B------:R-:W3:Y:S02]  /*11d0*/  LDG.E R162, desc[UR8][R162.64] ;  /* 0x00000008a2a27981 */ /* 0x000ee4000c1e1900 */
[--C-:B--2---:R-:W-:Y:S02]  /*11e0*/  IMAD.WIDE.U32 R150, R151, 0x4, R84.reuse ;  /* 0x0000000497967825 */ /* 0x104fe400078e0054 */
[----:B------:R-:W2:Y:S04]  /*11f0*/  LDG.E R144, desc[UR8][R82.64] ;  /* 0x0000000852907981 */ /* 0x000ea8000c1e1900 */
[----:B------:R0:W4:Y:S01]  /*1200*/  LDG.E R153, desc[UR8][R150.64] ;  /* 0x0000000896997981 */ /* 0x000122000c1e1900 */
[C---:B------:R-:W-:Y:S01]  /*1210*/  IADD3 R159, PT, PT, R165.reuse, UR7, RZ ;  /* 0x00000007a59f7c10 */ /* 0x040fe2000fffe0ff */
[----:B------:R-:W-:Y:S01]  /*1220*/  IMAD.WIDE.U32 R164, R165, 0x4, R84 ;  /* 0x00000004a5a47825 */ /* 0x000fe200078e0054 */
[----:B0-----:R-:W-:-:S03]  /*1230*/  IADD3 R151, PT, PT, R155, UR10, RZ ;  /* 0x0000000a9b977c10 */ /* 0x001fc6000fffe0ff */
[--C-:B------:R-:W-:Y:S01]  /*1240*/  IMAD.WIDE.U32 R82, R157, 0x4, R84.reuse ;  /* 0x000000049d527825 */ /* 0x100fe200078e0054 */
[----:B------:R0:W5:Y:S01]  /*1250*/  LDG.E R154, desc[UR8][R164.64] ;  /* 0x00000008a49a7981 */ /* 0x000162000c1e1900 */
[----:B------:R-:W-:Y:S02]  /*1260*/  IADD3 R163, PT, PT, R151, UR10, RZ ;  /* 0x0000000a97a37c10 */ /* 0x000fe4000fffe0ff */
[--C-:B------:R-:W-:Y:S01]  /*1270*/  IMAD.WIDE.U32 R160, R159, 0x4, R84.reuse ;  /* 0x000000049fa07825 */ /* 0x100fe200078e0054 */
[----:B------:R1:W5:Y:S01]  /*1280*/  LDG.E R158, desc[UR8][R82.64] ;  /* 0x00000008529e7981 */ /* 0x000362000c1e1900 */
[----:B------:R-:W-:Y:S02]  /*1290*/  IADD3 R148, PT, PT, R163, UR10, RZ ;  /* 0x0000000aa3947c10 */ /* 0x000fe4000fffe0ff */
[----:B------:R-:W-:Y:S01]  /*12a0*/  IMAD.WIDE.U32 R88, R89, 0x4, R84 ;  /* 0x0000000459587825 */ /* 0x000fe200078e0054 */
[----:B------:R-:W-:Y:S01]  /*12b0*/  IADD3 R159, PT, PT, R159, UR7, RZ ;  /* 0x000000079f9f7c10 */ /* 0x000fe2000fffe0ff */
[----:B------:R1:W5:Y:S02]  /*12c0*/  LDG.E R150, desc[UR8][R160.64] ;  /* 0x00000008a0967981 */ /* 0x000364000c1e1900 */
[--C-:B0-----:R-:W-:Y:S01]  /*12d0*/  IMAD.WIDE.U32 R164, R163, 0x4, R80.reuse ;  /* 0x00000004a3a47825 */ /* 0x101fe200078e0050 */
[----:B------:R-:W-:Y:S01]  /*12e0*/  IADD3 R163, PT, PT, R148, UR10, RZ ;  /* 0x0000000a94a37c10 */ /* 0x000fe2000fffe0ff */
[----:B------:R0:W3:Y:S02]  /*12f0*/  LDG.E R149, desc[UR8][R88.64] ;  /* 0x0000000858957981 */ /* 0x0000e4000c1e1900 */
[----:B-1----:R-:W-:-:S02]  /*1300*/  IMAD.WIDE.U32 R82, R151, 0x4, R80 ;  /* 0x0000000497527825 */ /* 0x002fc400078e0050 */
[----:B------:R-:W5:Y:S02]  /*1310*/  LDG.E R164, desc[UR8][R164.64] ;  /* 0x00000008a4a47981 */ /* 0x000f64000c1e1900 */
[--C-:B------:R-:W-:Y:S02]  /*1320*/  IMAD.WIDE.U32 R156, R155, 0x4, R80.reuse ;  /* 0x000000049b9c7825 */ /* 0x100fe400078e0050 */
[----:B------:R1:W3:Y:S02]  /*1330*/  LDG.E R151, desc[UR8][R82.64] ;  /* 0x0000000852977981 */ /* 0x0002e4000c1e1900 */
[----:B------:R-:W-:Y:S01]  /*1340*/  IMAD.WIDE.U32 R160, R148, 0x4, R80 ;  /* 0x0000000494a07825 */ /* 0x000fe200078e0050 */
[----:B------:R-:W-:Y:S01]  /*1350*/  IADD3 R148, PT, PT, R163, UR10, RZ ;  /* 0x0000000aa3947c10 */ /* 0x000fe2000fffe0ff */
[----:B------:R1:W4:Y:S02]  /*1360*/  LDG.E R155, desc[UR8][R156.64] ;  /* 0x000000089c9b7981 */ /* 0x000324000c1e1900 */
[C---:B0-----:R-:W-:Y:S01]  /*1370*/  IMAD.WIDE.U32 R88, R159.reuse, 0x4, R84 ;  /* 0x000000049f587825 */ /* 0x041fe200078e0054 */
[----:B------:R-:W-:Y:S01]  /*1380*/  IADD3 R159, PT, PT, R159, UR7, RZ ;  /* 0x000000079f9f7c10 */ /* 0x000fe2000fffe0ff */
[----:B------:R-:W5:Y:S02]  /*1390*/  LDG.E R160, desc[UR8][R160.64] ;  /* 0x00000008a0a07981 */ /* 0x000f64000c1e1900 */
[----:B-1----:R-:W-:Y:S01]  /*13a0*/  IMAD.WIDE.U32 R82, R163, 0x4, R80 ;  /* 0x00000004a3527825 */ /* 0x002fe200078e0050 */
[----:B------:R-:W-:Y:S01]  /*13b0*/  IADD3 R163, PT, PT, R159, UR7, RZ ;  /* 0x000000079fa37c10 */ /* 0x000fe2000fffe0ff */
[----:B------:R0:W5:Y:S01]  /*13c0*/  LDG.E R146, desc[UR8][R88.64] ;  /* 0x0000000858927981 */ /* 0x000162000c1e1900 */
[----:B------:R-:W-:-:S03]  /*13d0*/  IADD3 R157, PT, PT, R148, UR10, RZ ;  /* 0x0000000a949d7c10 */ /* 0x000fc6000fffe0ff */
[----:B------:R1:W5:Y:S01]  /*13e0*/  LDG.E R156, desc[UR8][R82.64] ;  /* 0x00000008529c7981 */ /* 0x000362000c1e1900 */
[----:B0-----:R-:W-:-:S04]  /*13f0*/  IMAD.WIDE.U32 R88, R148, 0x4, R80 ;  /* 0x0000000494587825 */ /* 0x001fc800078e0050 */
[--C-:B-1----:R-:W-:Y:S01]  /*1400*/  IMAD.WIDE.U32 R82, R159, 0x4, R84.reuse ;  /* 0x000000049f527825 */ /* 0x102fe200078e0054 */
[----:B------:R-:W-:Y:S01]  /*1410*/  IADD3 R159, PT, PT, R157, UR10, RZ ;  /* 0x0000000a9d9f7c10 */ /* 0x000fe2000fffe0ff */
[----:B------:R0:W5:Y:S03]  /*1420*/  LDG.E R152, desc[UR8][R88.64] ;  /* 0x0000000858987981 */ /* 0x000166000c1e1900 */
[----:B------:R-:W-:Y:S01]  /*1430*/  IADD3 R161, PT, PT, R159, UR10, RZ ;  /* 0x0000000a9fa17c10 */ /* 0x000fe2000fffe0ff */
[----:B------:R-:W-:-:S03]  /*1440*/  IMAD.WIDE.U32 R84, R163, 0x4, R84 ;  /* 0x00000004a3547825 */ /* 0x000fc600078e0054 */
[----:B------:R-:W-:Y:S01]  /*1450*/  IADD3 R163, PT, PT, R161, UR10, RZ ;  /* 0x0000000aa1a37c10 */ /* 0x000fe2000fffe0ff */
[--C-:B0-----:R-:W-:Y:S02]  /*1460*/  IMAD.WIDE.U32 R88, R157, 0x4, R80.reuse ;  /* 0x000000049d587825 */ /* 0x101fe400078e0050 */
[----:B------:R-:W5:Y:S04]  /*1470*/  LDG.E R84, desc[UR8][R84.64] ;  /* 0x0000000854547981 */ /* 0x000f68000c1e1900 */
[----:B------:R0:W5:Y:S04]  /*1480*/  LDG.E R157, desc[UR8][R82.64] ;  /* 0x00000008529d7981 */ /* 0x000168000c1e1900 */
[----:B------:R1:W5:Y:S01]  /*1490*/  LDG.E R148, desc[UR8][R88.64] ;  /* 0x0000000858947981 */ /* 0x000362000c1e1900 */
[----:B0-----:R-:W-:-:S04]  /*14a0*/  IMAD.WIDE.U32 R82, R159, 0x4, R80 ;  /* 0x000000049f527825 */ /* 0x001fc800078e0050 */
[--C-:B-1----:R-:W-:Y:S01]  /*14b0*/  IMAD.WIDE.U32 R88, R161, 0x4, R80.reuse ;  /* 0x00000004a1587825 */ /* 0x102fe200078e0050 */
[----:B------:R-:W5:Y:S03]  /*14c0*/  LDG.E R159, desc[UR8][R82.64] ;  /* 0x00000008529f7981 */ /* 0x000f66000c1e1900 */
[----:B------:R-:W-:Y:S02]  /*14d0*/  IMAD.WIDE.U32 R80, R163, 0x4, R80 ;  /* 0x00000004a3507825 */ /* 0x000fe400078e0050 */
[----:B------:R-:W5:Y:S04]  /*14e0*/  LDG.E R88, desc[UR8][R88.64] ;  /* 0x0000000858587981 */ /* 0x000f68000c1e1900 */
[----:B------:R0:W5:Y:S01]  /*14f0*/  LDG.E R80, desc[UR8][R80.64] ;  /* 0x0000000850507981 */ /* 0x000162000c1e1900 */
[----:B------:R-:W-:-:S04]  /*1500*/  IADD3 R143, PT, PT, R143, 0x1, RZ ;  /* 0x000000018f8f7810 */ /* 0x000fc80007ffe0ff */
[----:B------:R-:W-:Y:S02]  /*1510*/  ISETP.NE.AND P0, PT, R143, UR4, PT ;  /* 0x000000048f007c0c */ /* 0x000fe4000bf05270 */
[----:B0-----:R-:W-:Y:S01]  /*1520*/  MOV R81, R140 ;  /* 0x0000008c00517202 */ /* 0x001fe20000000f00 */
[----:B--2---:R0:W-:Y:S04]  /*1530*/  STS [R147+0x2c00], R144 ;  /* 0x002c009093007388 */ /* 0x0041e80000000800 */
[----:B----4-:R1:W-:Y:S04]  /*1540*/  STS [R145+0x58], R155 ;  /* 0x0000589b91007388 */ /* 0x0103e80000000800 */
[----:B------:R1:W-:Y:S04]  /*1550*/  STS [R147+0x2e00], R153 ;  /* 0x002e009993007388 */ /* 0x0003e80000000800 */
[----:B---3--:R1:W-:Y:S04]  /*1560*/  STS [R145+0x5c], R151 ;  /* 0x00005c9791007388 */ /* 0x0083e80000000800 */
[----:B------:R1:W-:Y:S04]  /*1570*/  STS [R147+0x3000], R149 ;  /* 0x0030009593007388 */ /* 0x0003e80000000800 */
[----:B-----5:R1:W-:Y:S04]  /*1580*/  STS [R145+0x60], R164 ;  /* 0x000060a491007388 */ /* 0x0203e80000000800 */
[----:B------:R1:W-:Y:S04]  /*1590*/  STS [R147+0x3200], R162 ;  /* 0x003200a293007388 */ /* 0x0003e80000000800 */
        /* <DEDUP_REMOVED lines=12> */
[----:B------:R1:W-:Y:S01]  /*1660*/  STS [R145+0x7c], R80 ;  /* 0x00007c5091007388 */ /* 0x0003e20000000800 */
[----:B0-----:R-:W-:Y:S01]  /*1670*/  LEA R144, R142, UR5, 0x2 ;  /* 0x000000058e907c11 */ /* 0x001fe2000f8e10ff */
[----:B------:R-:W-:Y:S01]  /*1680*/  UMOV UR5, 0x100 ;  /* 0x0000010000057882 */ /* 0x000fe20000000000 */
[----:B------:R-:W-:Y:S06]  /*1690*/  BAR.SYNC.DEFER_BLOCKING 0x0 ;  /* 0x0000000000007b1d */ /* 0x000fec0000010000 */
.L_x_7:
[----:B-1----:R-:W-:Y:S04]  /*16a0*/  LDS R80, [R81+-0x2200] ;  /* 0xffde000051507984 */ /* 0x002fe80000000800 */
[----:B------:R-:W0:Y:S04]  /*16b0*/  LDS R146, [R144+UR5+-0x100] ;  /* 0xffff000590927984 */ /* 0x000e280008000800 */
[----:B------:R-:W1:Y:S04]  /*16c0*/  LDS R83, [R81+-0x1980] ;  /* 0xffe6800051537984 */ /* 0x000e680000000800 */
[----:B------:R-:W2:Y:S04]  /*16d0*/  LDS R82, [R81+-0x1100] ;  /* 0xffef000051527984 */ /* 0x000ea80000000800 */
[----:B------:R-:W3:Y:S04]  /*16e0*/  LDS R85, [R81+-0x880] ;  /* 0xfff7800051557984 */ /* 0x000ee80000000800 */
[----:B------:R-:W4:Y:S04]  /*16f0*/  LDS R84, [R81] ;  /* 0x0000000051547984 */ /* 0x000f280000000800 */
[----:B------:R-:W5:Y:S04]  /*1700*/  LDS R89, [R81+0x880] ;  /* 0x0008800051597984 */ /* 0x000f680000000800 */
[----:B------:R-:W5:Y:S04]  /*1710*/  LDS R88, [R81+0x1100] ;  /* 0x0011000051587984 */ /* 0x000f680000000800 */
[----:B------:R0:W5:Y:S04]  /*1720*/  LDS R145, [R81+0x1980] ;  /* 0x0019800051917984 */ /* 0x0001680000000800 */
[----:B------:R-:W5:Y:S04]  /*1730*/  LDS R147, [R144+UR5+-0xe0] ;  /* 0xffff200590937984 */ /* 0x000f680008000800 */
[----:B------:R-:W5:Y:S01]  /*1740*/  LDS R148, [R144+UR5+-0xc0] ;  /* 0xffff400590947984 */ /* 0x000f620008000800 */
[----:B0-----:R-:W-:-:S03]  /*1750*/  IADD3 R81, PT, PT, R81, 0x4, RZ ;  /* 0x0000000451517810 */ /* 0x001fc60007ffe0ff */
[----:B------:R-:W0:Y:S01]  /*1760*/  LDS R149, [R144+UR5+-0xa0] ;  /* 0xffff600590957984 */ /* 0x000e220008000800 */
[-C--:B------:R-:W-:Y:S01]  /*1770*/  FFMA R139, R80, R146.reuse, R139 ;  /* 0x00000092508b7223 */ /* 0x080fe2000000008b */
[-C--:B-1----:R-:W-:Y:S02]  /*1780*/  FFMA R138, R83, R146.reuse, R138 ;  /* 0x00000092538a7223 */ /* 0x082fe4000000008a */
[----:B------:R-:W1:Y:S01]  /*1790*/  LDS R150, [R144+UR5+-0x80] ;  /* 0xffff800590967984 */ /* 0x000e620008000800 */
[----:B--2---:R-:W-:-:S03]  /*17a0*/  FFMA R137, R82, R146, R137 ;  /* 0x0000009252897223 */ /* 0x004fc60000000089 */
[----:B------:R-:W2:Y:S01]  /*17b0*/  LDS R151, [R144+UR5] ;  /* 0x0000000590977984 */ /* 0x000ea20008000800 */
[-C--:B---3--:R-:W-:Y:S01]  /*17c0*/  FFMA R136, R85, R146.reuse, R136 ;  /* 0x0000009255887223 */ /* 0x088fe20000000088 */
[-C--:B----4-:R-:W-:Y:S01]  /*17d0*/  FFMA R135, R84, R146.reuse, R135 ;  /* 0x0000009254877223 */ /* 0x090fe20000000087 */
[-C--:B-----5:R-:W-:Y:S01]  /*17e0*/  FFMA R134, R89, R146.reuse, R134 ;  /* 0x0000009259867223 */ /* 0x0a0fe20000000086 */
        /* <DEDUP_REMOVED lines=33> */
[-C--:B------:R-:W-:Y:S01]  /*1a00*/  FFMA R103, R84, R150.reuse, R103 ;  /* 0x0000009654677223 */ /* 0x080fe20000000067 */
[-C--:B------:R-:W-:Y:S01]  /*1a10*/  FFMA R102, R89, R150.reuse, R102 ;  /* 0x0000009659667223 */ /* 0x080fe20000000066 */
[----:B------:R-:W4:Y:S01]  /*1a20*/  LDS R149, [R144+UR5+0x20] ;  /* 0x0000200590957984 */ /* 0x000f220008000800 */
[-C--:B------:R-:W-:Y:S01]  /*1a30*/  FFMA R101, R88, R150.reuse, R101 ;  /* 0x0000009658657223 */ /* 0x080fe20000000065 */
[----:B------:R-:W-:Y:S01]  /*1a40*/  FFMA R100, R145, R150, R100 ;  /* 0x0000009691647223 */ /* 0x000fe20000000064 */
[-C--:B--2---:R-:W-:Y:S01]  /*1a50*/  FFMA R67, R80, R151.reuse, R67 ;  /* 0x0000009750437223 */ /* 0x084fe20000000043 */
[CC--:B------:R-:W-:Y:S01]  /*1a60*/  FFMA R66, R83.reuse, R151.reuse, R66 ;  /* 0x0000009753427223 */ /* 0x0c0fe20000000042 */
[-C--:B------:R-:W-:Y:S01]  /*1a70*/  FFMA R65, R82, R151.reuse, R65 ;  /* 0x0000009752417223 */ /* 0x080fe20000000041 */
        /* <DEDUP_REMOVED lines=12> */
[----:B------:R-:W-:Y:S01]  /*1b40*/  FFMA R60, R145, R151, R60 ;  /* 0x00000097913c7223 */ /* 0x000fe2000000003c */
[----:B------:R-:W2:Y:S04]  /*1b50*/  LDS R146, [R144+UR5+0x40] ;  /* 0x0000400590927984 */ /* 0x000ea80008000800 */
[----:B------:R-:W3:Y:S04]  /*1b60*/  LDS R150, [R144+UR5+0xa0] ;  /* 0x0000a00590967984 */ /* 0x000ee80008000800 */
[----:B------:R-:W5:Y:S01]  /*1b70*/  LDS R151, [R144+UR5+0xc0] ;  /* 0x0000c00590977984 */ /* 0x000f620008000800 */
        /* <DEDUP_REMOVED lines=16> */
[-C--:B----4-:R-:W-:Y:S01]  /*1c80*/  FFMA R59, R80, R149.reuse, R59 ;  /* 0x00000095503b7223 */ /* 0x090fe2000000003b */
        /* <DEDUP_REMOVED lines=8> */
[----:B--2---:R-:W-:-:S03]  /*1d10*/  FFMA R51, R80, R146, R51 ;  /* 0x0000009250337223 */ /* 0x004fc60000000033 */
[----:B------:R-:W1:Y:S01]  /*1d20*/  LDS R148, [R144+UR5+0x80] ;  /* 0x0000800590947984 */ /* 0x000e620008000800 */
[-C--:B------:R-:W-:Y:S01]  /*1d30*/  FFMA R50, R83, R146.reuse, R50 ;  /* 0x0000009253327223 */ /* 0x080fe20000000032 */
[-C--:B------:R-:W-:Y:S01]  /*1d40*/  FFMA R49, R82, R146.reuse, R49 ;  /* 0x0000009252317223 */ /* 0x080fe20000000031 */
[-C--:B------:R-:W-:Y:S01]  /*1d50*/  FFMA R48, R85, R146.reuse, R48 ;  /* 0x0000009255307223 */ /* 0x080fe20000000030 */
[----:B------:R-:W2:Y:S01]  /*1d60*/  LDS R149, [R144+UR5+0xe0] ;  /* 0x0000e00590957984 */ /* 0x000ea20008000800 */
[----:B------:R-:W-:Y:S01]  /*1d70*/  UIADD3 UR5, UPT, UPT, UR5, 0x200, URZ ;  /* 0x0000020005057890 */ /* 0x000fe2000fffe0ff */
[-C--:B------:R-:W-:Y:S01]  /*1d80*/  FFMA R47, R84, R146.reuse, R47 ;  /* 0x00000092542f7223 */ /* 0x080fe2000000002f */
[-C--:B------:R-:W-:Y:S01]  /*1d90*/  FFMA R46, R89, R146.reuse, R46 ;  /* 0x00000092592e7223 */ /* 0x080fe2000000002e */
[-C--:B------:R-:W-:Y:S01]  /*1da0*/  FFMA R45, R88, R146.reuse, R45 ;  /* 0x00000092582d7223 */ /* 0x080fe2000000002d */
[----:B------:R-:W-:Y:S01]  /*1db0*/  UISETP.NE.AND UP0, UPT, UR5, 0x4100, UPT ;  /* 0x000041000500788c */ /* 0x000fe2000bf05270 */
        /* <DEDUP_REMOVED lines=9> */
[-C--:B-----5:R-:W-:Y:S01]  /*1e50*/  FFMA R19, R80, R151.reuse, R19 ;  /* 0x0000009750137223 */ /* 0x0a0fe20000000013 */
        /* <DEDUP_REMOVED lines=34> */
[----:B------:R-:W0:Y:S01]  /*2080*/  S2R R3, SR_TID.Y ;  /* 0x0000000000037919 */ /* 0x000e220000002200 */
        /* <DEDUP_REMOVED lines=13> */
[--C-:B------:R-:W-:Y:S01]  /*2160*/  IMAD.WIDE.U32 R84, R145, 0x4, R80.reuse ;  /* 0x0000000491547825 */ /* 0x100fe200078e0050 */
[C---:B------:R-:W-:Y:S01]  /*2170*/  LEA R157, R0.reuse, R153, 0x4 ;  /* 0x00000099009d7211 */ /* 0x040fe200078e20ff */
[----:B------:R-:W-:Y:S01]  /*2180*/  STG.E desc[UR8][R2.64], R138 ;  /* 0x0000008a02007986 */ /* 0x000fe2000c101908 */
[----:B------:R-:W-:Y:S01]  /*2190*/  LEA R159, R0, R155, 0x4 ;  /* 0x0000009b009f7211 */ /* 0x000fe200078e20ff */
[----:B------:R-:W-:-:S02]  /*21a0*/  IMAD.WIDE.U32 R82, R147, 0x4, R80 ;  /* 0x0000000493527825 */ /* 0x000fc400078e0050 */
[----:B------:R1:W-:Y:S02]  /*21b0*/  STG.E desc[UR8][R84.64], R137 ;  /* 0x0000008954007986 */ /* 0x0003e4000c101908 */
[--C-:B------:R-:W-:Y:S01]  /*21c0*/  IMAD.WIDE.U32 R142, R153, 0x4, R80.reuse ;  /* 0x00000004998e7825 */ /* 0x100fe200078e0050 */
[----:B0-----:R-:W-:Y:S01]  /*21d0*/  IADD3 R139, PT, PT, R151, 0x8, RZ ;  /* 0x00000008978b7810 */ /* 0x001fe20007ffe0ff */
[----:B------:R0:W-:Y:S02]  /*21e0*/  STG.E desc[UR8][R82.64], R136 ;  /* 0x0000008852007986 */ /* 0x0001e4000c101908 */
[--C-:B------:R-:W-:Y:S02]  /*21f0*/  IMAD.WIDE.U32 R140, R157, 0x4, R80.reuse ;  /* 0x000000049d8c7825 */ /* 0x100fe400078e0050 */
[----:B------:R2:W-:Y:S02]  /*2200*/  STG.E desc[UR8][R142.64], R135 ;  /* 0x000000878e007986 */ /* 0x0005e4000c101908 */
[--C-:B------:R-:W-:Y:S01]  /*2210*/  IMAD.WIDE.U32 R88, R155, 0x4, R80.reuse ;  /* 0x000000049b587825 */ /* 0x100fe200078e0050 */
[----:B-1----:R-:W-:Y:S01]  /*2220*/  IADD3 R137, PT, PT, R149, 0x8, RZ ;  /* 0x0000000895897810 */ /* 0x002fe20007ffe0ff */
[----:B------:R1:W-:Y:S01]  /*2230*/  STG.E desc[UR8][R140.64], R134 ;  /* 0x000000868c007986 */ /* 0x0003e2000c101908 */
[----:B------:R-:W-:Y:S01]  /*2240*/  IADD3 R85, PT, PT, R145, 0x8, RZ ;  /* 0x0000000891557810 */ /* 0x000fe20007ffe0ff */
[--C-:B------:R-:W-:Y:S01]  /*2250*/  IMAD.WIDE.U32 R2, R159, 0x4, R80.reuse ;  /* 0x000000049f027825 */ /* 0x100fe200078e0050 */
[----:B0-----:R-:W-:Y:S01]  /*2260*/  IADD3 R83, PT, PT, R147, 0x8, RZ ;  /* 0x0000000893537810 */ /* 0x001fe20007ffe0ff */
[----:B------:R0:W-:Y:S02]  /*2270*/  STG.E desc[UR8][R88.64], R133 ;  /* 0x0000008558007986 */ /* 0x0001e4000c101908 */
[--C-:B------:R-:W-:Y:S01]  /*2280*/  IMAD.WIDE.U32 R138, R139, 0x4, R80.reuse ;  /* 0x000000048b8a7825 */ /* 0x100fe200078e0050 */
[----:B--2---:R-:W-:Y:S01]  /*2290*/  IADD3 R135, PT, PT, R153, 0x8, RZ ;  /* 0x0000000899877810 */ /* 0x004fe20007ffe0ff */
[----:B------:R-:W-:Y:S02]  /*22a0*/  STG.E desc[UR8][R2.64], R132 ;  /* 0x0000008402007986 */ /* 0x000fe4000c101908 */
[--C-:B------:R-:W-:Y:S01]  /*22b0*/  IMAD.WIDE.U32 R136, R137, 0x4, R80.reuse ;  /* 0x0000000489887825 */ /* 0x100fe200078e0050 */
[----:B------:R-:W-:Y:S01]  /*22c0*/  IADD3 R143, PT, PT, R155, 0x50, RZ ;  /* 0x000000509b8f7810 */ /* 0x000fe20007ffe0ff */
[----:B------:R2:W-:Y:S02]  /*22d0*/  STG.E desc[UR8][R138.64], R131 ;  /* 0x000000838a007986 */ /* 0x0005e4000c101908 */
[--C-:B------:R-:W-:Y:S01]  /*22e0*/  IMAD.WIDE.U32 R84, R85, 0x4, R80.reuse ;  /* 0x0000000455547825 */ /* 0x100fe200078e0050 */
[----:B-1----:R-:W-:Y:S01]  /*22f0*/  IADD3 R141, PT, PT, R157, 0x8, RZ ;  /* 0x000000089d8d7810 */ /* 0x002fe20007ffe0ff */
[----:B------:R1:W-:Y:S02]  /*2300*/  STG.E desc[UR8][R136.64], R130 ;  /* 0x0000008288007986 */ /* 0x0003e4000c101908 */
[--C-:B------:R-:W-:Y:S01]  /*2310*/  IMAD.WIDE.U32 R82, R83, 0x4, R80.reuse ;  /* 0x0000000453527825 */ /* 0x100fe200078e0050 */
[----:B0-----:R-:W-:Y:S01]  /*2320*/  IADD3 R133, PT, PT, R155, 0x8, RZ ;  /* 0x000000089b857810 */ /* 0x001fe20007ffe0ff */
[----:B------:R0:W-:Y:S02]  /*2330*/  STG.E desc[UR8][R84.64], R129 ;  /* 0x0000008154007986 */ /* 0x0001e4000c101908 */
[----:B------:R-:W-:Y:S01]  /*2340*/  IMAD.WIDE.U32 R88, R135, 0x4, R80 ;  /* 0x0000000487587825 */ /* 0x000fe200078e0050 */
[----:B------:R-:W-:-:S02]  /*2350*/  IADD3 R135, PT, PT, R151, 0x10, RZ ;  /* 0x0000001097877810 */ /* 0x000fc40007ffe0ff */
[----:B--2---:R-:W-:Y:S01]  /*2360*/  IADD3 R131, PT, PT, R159, 0x8, RZ ;  /* 0x000000089f837810 */ /* 0x004fe20007ffe0ff */
[----:B------:R-:W-:Y:S01]  /*2370*/  STG.E desc[UR8][R82.64], R128 ;  /* 0x0000008052007986 */ /* 0x000fe2000c101908 */
[--C-:B------:R-:W-:Y:S01]  /*2380*/  IMAD.WIDE.U32 R2, R141, 0x4, R80.reuse ;  /* 0x000000048d027825 */ /* 0x100fe200078e0050 */
[----:B------:R-:W-:Y:S02]  /*2390*/  IADD3 R139, PT, PT, R147, 0x58, RZ ;  /* 0x00000058938b7810 */ /* 0x000fe40007ffe0ff */
[----:B------:R2:W-:Y:S01]  /*23a0*/  STG.E desc[UR8][R88.64], R127 ;  /* 0x0000007f58007986 */ /* 0x0005e2000c101908 */
[----:B-1----:R-:W-:Y:S01]  /*23b0*/  IADD3 R137, PT, PT, R149, 0x10, RZ ;  /* 0x0000001095897810 */ /* 0x002fe20007ffe0ff */
[--C-:B------:R-:W-:Y:S01]  /*23c0*/  IMAD.WIDE.U32 R132, R133, 0x4, R80.reuse ;  /* 0x0000000485847825 */ /* 0x100fe200078e0050 */
[----:B0-----:R-:W-:Y:S01]  /*23d0*/  IADD3 R129, PT, PT, R145, 0x10, RZ ;  /* 0x0000001091817810 */ /* 0x001fe20007ffe0ff */
[----:B------:R0:W-:Y:S01]  /*23e0*/  STG.E desc[UR8][R2.64], R126 ;  /* 0x0000007e02007986 */ /* 0x0001e2000c101908 */
[----:B------:R-:W-:Y:S01]  /*23f0*/  IADD3 R141, PT, PT, R159, 0x50, RZ ;  /* 0x000000509f8d7810 */ /* 0x000fe20007ffe0ff */
[----:B------:R-:W-:-:S02]  /*2400*/  IMAD.WIDE.U32 R130, R131, 0x4, R80 ;  /* 0x0000000483827825 */ /* 0x000fc400078e0050 */
[----:B------:R1:W-:Y:S02]  /*2410*/  STG.E desc[UR8][R132.64], R125 ;  /* 0x0000007d84007986 */ /* 0x0003e4000c101908 */
[--C-:B------:R-:W-:Y:S01]  /*2420*/  IMAD.WIDE.U32 R84, R135, 0x4, R80.reuse ;  /* 0x0000000487547825 */ /* 0x100fe200078e0050 */
[----:B------:R-:W-:Y:S01]  /*2430*/  IADD3 R135, PT, PT, R155, 0x58, RZ ;  /* 0x000000589b877810 */ /* 0x000fe20007ffe0ff */
[----:B------:R3:W-:Y:S01]  /*2440*/  STG.E desc[UR8][R130.64], R124 ;  /* 0x0000007c82007986 */ /* 0x0007e2000c101908 */
[----:B--2---:R-:W-:Y:S01]  /*2450*/  IADD3 R127, PT, PT, R153, 0x10, RZ ;  /* 0x00000010997f7810 */ /* 0x004fe20007ffe0ff */
[--C-:B------:R-:W-:Y:S01]  /*2460*/  IMAD.WIDE.U32 R88, R129, 0x4, R80.reuse ;  /* 0x0000000481587825 */ /* 0x100fe200078e0050 */
[----:B------:R-:W-:Y:S01]  /*2470*/  IADD3 R129, PT, PT, R147, 0x10, RZ ;  /* 0x0000001093817810 */ /* 0x000fe20007ffe0ff */
[----:B------:R2:W-:Y:S01]  /*2480*/  STG.E desc[UR8][R84.64], R123 ;  /* 0x0000007b54007986 */ /* 0x0005e2000c101908 */
[----:B0-----:R-:W-:Y:S01]  /*2490*/  IADD3 R3, PT, PT, R157, 0x10, RZ ;  /* 0x000000109d037810 */ /* 0x001fe20007ffe0ff */
[----:B------:R-:W-:Y:S01]  /*24a0*/  IMAD.WIDE.U32 R82, R137, 0x4, R80 ;  /* 0x0000000489527825 */ /* 0x000fe200078e0050 */
[----:B------:R-:W-:-:S02]  /*24b0*/  IADD3 R137, PT, PT, R157, 0x58, RZ ;  /* 0x000000589d897810 */ /* 0x000fc40007ffe0ff */
[----:B-1----:R-:W-:Y:S01]  /*24c0*/  IADD3 R125, PT, PT, R155, 0x10, RZ ;  /* 0x000000109b7d7810 */ /* 0x002fe20007ffe0ff */
[--C-:B------:R-:W-:Y:S01]  /*24d0*/  IMAD.WIDE.U32 R128, R129, 0x4, R80.reuse ;  /* 0x0000000481807825 */ /* 0x100fe200078e0050 */
[----:B------:R0:W-:Y:S01]  /*24e0*/  STG.E desc[UR8][R82.64], R122 ;  /* 0x0000007a52007986 */ /* 0x0001e2000c101908 */
[----:B---3--:R-:W-:Y:S02]  /*24f0*/  IADD3 R131, PT, PT, R159, 0x10, RZ ;  /* 0x000000109f837810 */ /* 0x008fe40007ffe0ff */
[--C-:B------:R-:W-:Y:S01]  /*2500*/  IMAD.WIDE.U32 R126, R127, 0x4, R80.reuse ;  /* 0x000000047f7e7825 */ /* 0x100fe200078e0050 */
[----:B------:R1:W-:Y:S01]  /*2510*/  STG.E desc[UR8][R88.64], R121 ;  /* 0x0000007958007986 */ /* 0x0003e2000c101908 */
[----:B--2---:R-:W-:Y:S02]  /*2520*/  IADD3 R123, PT, PT, R151, 0x18, RZ ;  /* 0x00000018977b7810 */ /* 0x004fe40007ffe0ff */
[----:B------:R-:W-:Y:S01]  /*2530*/  IMAD.WIDE.U32 R2, R3, 0x4, R80 ;  /* 0x0000000403027825 */ /* 0x000fe200078e0050 */
[----:B------:R2:W-:Y:S01]  /*2540*/  STG.E desc[UR8][R128.64], R120 ;  /* 0x0000007880007986 */ /* 0x0005e2000c101908 */
[----:B------:R-:W-:-:S02]  /*2550*/  IADD3 R133, PT, PT, R159, 0x58, RZ ;  /* 0x000000589f857810 */ /* 0x000fc40007ffe0ff */
[--C-:B------:R-:W-:Y:S01]  /*2560*/  IMAD.WIDE.U32 R84, R125, 0x4, R80.reuse ;  /* 0x000000047d547825 */ /* 0x100fe200078e0050 */
[----:B------:R3:W-:Y:S01]  /*2570*/  STG.E desc[UR8][R126.64], R119 ;  /* 0x000000777e007986 */ /* 0x0007e2000c101908 */
[----:B------:R-:W-:Y:S02]  /*2580*/  IADD3 R125, PT, PT, R147, 0x18, RZ ;  /* 0x00000018937d7810 */ /* 0x000fe40007ffe0ff */
[--C-:B0-----:R-:W-:Y:S01]  /*2590*/  IMAD.WIDE.U32 R82, R131, 0x4, R80.reuse ;  /* 0x0000000483527825 */ /* 0x101fe200078e0050 */
[----:B-1----:R-:W-:Y:S01]  /*25a0*/  IADD3 R121, PT, PT, R149, 0x18, RZ ;  /* 0x0000001895797810 */ /* 0x002fe20007ffe0ff */
[----:B------:R0:W-:Y:S01]  /*25b0*/  STG.E desc[UR8][R2.64], R118 ;  /* 0x0000007602007986 */ /* 0x0001e2000c101908 */
[----:B------:R-:W-:Y:S01]  /*25c0*/  IADD3 R89, PT, PT, R145, 0x18, RZ ;  /* 0x0000001891597810 */ /* 0x000fe20007ffe0ff */
[--C-:B------:R-:W-:Y:S01]  /*25d0*/  IMAD.WIDE.U32 R122, R123, 0x4, R80.reuse ;  /* 0x000000047b7a7825 */ /* 0x100fe200078e0050 */
[----:B------:R-:W-:Y:S01]  /*25e0*/  IADD3 R131, PT, PT, R147, 0x60, RZ ;  /* 0x0000006093837810 */ /* 0x000fe20007ffe0ff */
[----:B------:R1:W-:Y:S01]  /*25f0*/  STG.E desc[UR8][R84.64], R117 ;  /* 0x0000007554007986 */ /* 0x0003e2000c101908 */
[----:B--2---:R-:W-:Y:S01]  /*2600*/  IADD3 R129, PT, PT, R157, 0x60, RZ ;  /* 0x000000609d817810 */ /* 0x004fe20007ffe0ff */
[--C-:B------:R-:W-:Y:S01]  /*2610*/  IMAD.WIDE.U32 R120, R121, 0x4, R80.reuse ;  /* 0x0000000479787825 */ /* 0x100fe200078e0050 */
[----:B---3--:R-:W-:Y:S01]  /*2620*/  IADD3 R119, PT, PT, R153, 0x18, RZ ;  /* 0x0000001899777810 */ /* 0x008fe20007ffe0ff */
[----:B------:R2:W-:Y:S01]  /*2630*/  STG.E desc[UR8][R82.64], R116 ;  /* 0x0000007452007986 */ /* 0x0005e2000c101908 */
[----:B------:R-:W-:Y:S01]  /*2640*/  IADD3 R127, PT, PT, R155, 0x60, RZ ;  /* 0x000000609b7f7810 */ /* 0x000fe20007ffe0ff */
[----:B------:R-:W-:-:S02]  /*2650*/  IMAD.WIDE.U32 R88, R89, 0x4, R80 ;  /* 0x0000000459587825 */ /* 0x000fc400078e0050 */
[----:B------:R3:W-:Y:S02]  /*2660*/  STG.E desc[UR8][R122.64], R115 ;  /* 0x000000737a007986 */ /* 0x0007e4000c101908 */
[--C-:B0-----:R-:W-:Y:S01]  /*2670*/  IMAD.WIDE.U32 R2, R125, 0x4, R80.reuse ;  /* 0x000000047d027825 */ /* 0x101fe200078e0050 */
[----:B------:R-:W-:Y:S01]  /*2680*/  IADD3 R125, PT, PT, R159, 0x60, RZ ;  /* 0x000000609f7d7810 */ /* 0x000fe20007ffe0ff */
[----:B------:R0:W-:Y:S01]  /*2690*/  STG.E desc[UR8][R120.64], R114 ;  /* 0x0000007278007986 */ /* 0x0001e2000c101908 */
[----:B-1----:R-:W-:Y:S01]  /*26a0*/  IADD3 R117, PT, PT, R155, 0x18, RZ ;  /* 0x000000189b757810 */ /* 0x002fe20007ffe0ff */
[--C-:B------:R-:W-:Y:S01]  /*26b0*/  IMAD.WIDE.U32 R84, R119, 0x4, R80.reuse ;  /* 0x0000000477547825 */ /* 0x100fe200078e0050 */
[----:B------:R-:W-:Y:S01]  /*26c0*/  IADD3 R119, PT, PT, R157, 0x18, RZ ;  /* 0x000000189d777810 */ /* 0x000fe20007ffe0ff */
[----:B------:R1:W-:Y:S01]  /*26d0*/  STG.E desc[UR8][R88.64], R113 ;  /* 0x0000007158007986 */ /* 0x0003e2000c101908 */
[----:B--2---:R-:W-:Y:S01]  /*26e0*/  IADD3 R83, PT, PT, R159, 0x18, RZ ;  /* 0x000000189f537810 */ /* 0x004fe20007ffe0ff */
[--C-:B------:R-:W-:Y:S01]  /*26f0*/  IMAD.WIDE.U32 R116, R117, 0x4, R80.reuse ;  /* 0x0000000475747825 */ /* 0x100fe200078e0050 */
[----:B---3--:R-:W-:Y:S01]  /*2700*/  IADD3 R115, PT, PT, R151, 0x20, RZ ;  /* 0x0000002097737810 */ /* 0x008fe20007ffe0ff */
[----:B------:R2:W-:Y:S02]  /*2710*/  STG.E desc[UR8][R2.64], R112 ;  /* 0x0000007002007986 */ /* 0x0005e4000c101908 */
[--C-:B------:R-:W-:Y:S01]  /*2720*/  IMAD.WIDE.U32 R118, R119, 0x4, R80.reuse ;  /* 0x0000000477767825 */ /* 0x100fe200078e0050 */
[----:B------:R-:W-:Y:S01]  /*2730*/  IADD3 R123, PT, PT, R147, 0x68, RZ ;  /* 0x00000068937b7810 */ /* 0x000fe20007ffe0ff */
[----:B------:R3:W-:Y:S02]  /*2740*/  STG.E desc[UR8][R84.64], R111 ;  /* 0x0000006f54007986 */ /* 0x0007e4000c101908 */
[--C-:B------:R-:W-:Y:S01]  /*2750*/  IMAD.WIDE.U32 R82, R83, 0x4, R80.reuse ;  /* 0x0000000453527825 */ /* 0x100fe200078e0050 */
[----:B0-----:R-:W-:Y:S01]  /*2760*/  IADD3 R121, PT, PT, R149, 0x20, RZ ;  /* 0x0000002095797810 */ /* 0x001fe20007ffe0ff */
[----:B------:R0:W-:Y:S02]  /*2770*/  STG.E desc[UR8][R118.64], R110 ;  /* 0x0000006e76007986 */ /* 0x0001e4000c101908 */
[--C-:B-1----:R-:W-:Y:S01]  /*2780*/  IMAD.WIDE.U32 R88, R115, 0x4, R80.reuse ;  /* 0x0000000473587825 */ /* 0x102fe200078e0050 */
[----:B------:R-:W-:Y:S01]  /*2790*/  IADD3 R113, PT, PT, R145, 0x20, RZ ;  /* 0x0000002091717810 */ /* 0x000fe20007ffe0ff */
[----:B------:R1:W-:Y:S01]  /*27a0*/  STG.E desc[UR8][R116.64], R109 ;  /* 0x0000006d74007986 */ /* 0x0003e2000c101908 */
[----:B------:R-:W-:Y:S01]  /*27b0*/  IADD3 R115, PT, PT, R157, 0x20, RZ ;  /* 0x000000209d737810 */ /* 0x000fe20007ffe0ff */
[--C-:B--2---:R-:W-:Y:S01]  /*27c0*/  IMAD.WIDE.U32 R2, R121, 0x4, R80.reuse ;  /* 0x0000000479027825 */ /* 0x104fe200078e0050 */
[----:B------:R-:W-:Y:S01]  /*27d0*/  IADD3 R121, PT, PT, R157, 0x68, RZ ;  /* 0x000000689d797810 */ /* 0x000fe20007ffe0ff */
[----:B------:R2:W-:Y:S01]  /*27e0*/  STG.E desc[UR8][R82.64], R108 ;  /* 0x0000006c52007986 */ /* 0x0005e2000c101908 */
[----:B---3--:R-:W-:Y:S01]  /*27f0*/  IADD3 R111, PT, PT, R147, 0x20, RZ ;  /* 0x00000020936f7810 */ /* 0x008fe20007ffe0ff */
[--C-:B------:R-:W-:Y:S01]  /*2800*/  IMAD.WIDE.U32 R112, R113, 0x4, R80.reuse ;  /* 0x0000000471707825 */ /* 0x100fe200078e0050 */
[----:B------:R-:W-:Y:S01]  /*2810*/  IADD3 R85, PT, PT, R153, 0x20, RZ ;  /* 0x0000002099557810 */ /* 0x000fe20007ffe0ff */
[----:B------:R3:W-:Y:S01]  /*2820*/  STG.E desc[UR8][R88.64], R107 ;  /* 0x0000006b58007986 */ /* 0x0007e2000c101908 */
[----:B0-----:R-:W-:Y:S01]  /*2830*/  IADD3 R119, PT, PT, R155, 0x68, RZ ;  /* 0x000000689b777810 */ /* 0x001fe20007ffe0ff */
[--C-:B------:R-:W-:Y:S01]  /*2840*/  IMAD.WIDE.U32 R110, R111, 0x4, R80.reuse ;  /* 0x000000046f6e7825 */ /* 0x100fe200078e0050 */
[----:B-1----:R-:W-:Y:S01]  /*2850*/  IADD3 R109, PT, PT, R155, 0x20, RZ ;  /* 0x000000209b6d7810 */ /* 0x002fe20007ffe0ff */
[----:B------:R0:W-:Y:S02]  /*2860*/  STG.E desc[UR8][R2.64], R106 ;  /* 0x0000006a02007986 */ /* 0x0001e4000c101908 */
[--C-:B------:R-:W-:Y:S01]  /*2870*/  IMAD.WIDE.U32 R84, R85, 0x4, R80.reuse ;  /* 0x0000000455547825 */ /* 0x100fe200078e0050 */
[----:B------:R-:W-:Y:S01]  /*2880*/  IADD3 R117, PT, PT, R159, 0x70, RZ ;  /* 0x000000709f757810 */ /* 0x000fe20007ffe0ff */
[----:B------:R1:W-:Y:S02]  /*2890*/  STG.E desc[UR8][R112.64], R105 ;  /* 0x0000006970007986 */ /* 0x0003e4000c101908 */
[----:B--2---:R-:W-:Y:S01]  /*28a0*/  IMAD.WIDE.U32 R82, R115, 0x4, R80 ;  /* 0x0000000473527825 */ /* 0x004fe200078e0050 */
[----:B------:R-:W-:-:S02]  /*28b0*/  IADD3 R115, PT, PT, R145, 0x78, RZ ;  /* 0x0000007891737810 */ /* 0x000fc40007ffe0ff */
[----:B---3--:R-:W-:Y:S01]  /*28c0*/  IADD3 R107, PT, PT, R151, 0x28, RZ ;  /* 0x00000028976b7810 */ /* 0x008fe20007ffe0ff */
[--C-:B------:R-:W-:Y:S01]  /*28d0*/  IMAD.WIDE.U32 R88, R109, 0x4, R80.reuse ;  /* 0x000000046d587825 */ /* 0x100fe200078e0050 */
[----:B------:R-:W-:Y:S01]  /*28e0*/  IADD3 R109, PT, PT, R159, 0x20, RZ ;  /* 0x000000209f6d7810 */ /* 0x000fe20007ffe0ff */
[----:B------:R2:W-:Y:S01]  /*28f0*/  STG.E desc[UR8][R110.64], R104 ;  /* 0x000000686e007986 */ /* 0x0005e2000c101908 */
[----:B0-----:R-:W-:Y:S01]  /*2900*/  IADD3 R3, PT, PT, R149, 0x28, RZ ;  /* 0x0000002895037810 */ /* 0x001fe20007ffe0ff */
[--C-:B------:R-:W-:Y:S02]  /*2910*/  IMAD.WIDE.U32 R106, R107, 0x4, R80.reuse ;  /* 0x000000046b6a7825 */ /* 0x100fe400078e0050 */
[----:B------:R0:W-:Y:S01]  /*2920*/  STG.E desc[UR8][R84.64], R103 ;  /* 0x0000006754007986 */ /* 0x0001e2000c101908 */
[----:B-1----:R-:W-:Y:S01]  /*2930*/  IADD3 R105, PT, PT, R145, 0x28, RZ ;  /* 0x0000002891697810 */ /* 0x002fe20007ffe0ff */
[--C-:B------:R-:W-:Y:S01]  /*2940*/  IMAD.WIDE.U32 R108, R109, 0x4, R80.reuse ;  /* 0x000000046d6c7825 */ /* 0x100fe200078e0050 */
[----:B------:R-:W-:Y:S01]  /*2950*/  IADD3 R113, PT, PT, R155, 0x78, RZ ;  /* 0x000000789b717810 */ /* 0x000fe20007ffe0ff */
[----:B------:R1:W-:Y:S02]  /*2960*/  STG.E desc[UR8][R82.64], R102 ;  /* 0x0000006652007986 */ /* 0x0003e4000c101908 */
[----:B------:R-:W-:-:S02]  /*2970*/  IMAD.WIDE.U32 R2, R3, 0x4, R80 ;  /* 0x0000000403027825 */ /* 0x000fc400078e0050 */
[----:B------:R3:W-:Y:S01]  /*2980*/  STG.E desc[UR8][R88.64], R101 ;  /* 0x0000006558007986 */ /* 0x0007e2000c101908 */
[----:B--2---:R-:W-:Y:S01]  /*2990*/  IADD3 R111, PT, PT, R147, 0x28, RZ ;  /* 0x00000028936f7810 */ /* 0x004fe20007ffe0ff */
[--C-:B------:R-:W-:Y:S02]  /*29a0*/  IMAD.WIDE.U32 R142, R143, 0x4, R80.reuse ;  /* 0x000000048f8e7825 */ /* 0x100fe400078e0050 */
[----:B------:R2:W-:Y:S01]  /*29b0*/  STG.E desc[UR8][R108.64], R100 ;  /* 0x000000646c007986 */ /* 0x0005e2000c101908 */
[----:B0-----:R-:W-:Y:S01]  /*29c0*/  IADD3 R103, PT, PT, R153, 0x28, RZ ;  /* 0x0000002899677810 */ /* 0x001fe20007ffe0ff */
[--C-:B------:R-:W-:Y:S01]  /*29d0*/  IMAD.WIDE.U32 R84, R105, 0x4, R80.reuse ;  /* 0x0000000469547825 */ /* 0x100fe200078e0050 */
[----:B------:R-:W-:Y:S01]  /*29e0*/  IADD3 R105, PT, PT, R159, 0x28, RZ ;  /* 0x000000289f697810 */ /* 0x000fe20007ffe0ff */
[----:B------:R0:W-:Y:S02]  /*29f0*/  STG.E desc[UR8][R106.64], R99 ;  /* 0x000000636a007986 */ /* 0x0001e4000c101908 */
[--C-:B-1----:R-:W-:Y:S01]  /*2a00*/  IMAD.WIDE.U32 R82, R111, 0x4, R80.reuse ;  /* 0x000000046f527825 */ /* 0x102fe200078e0050 */
[C---:B------:R-:W-:Y:S01]  /*2a10*/  IADD3 R111, PT, PT, R157.reuse, 0x78, RZ ;  /* 0x000000789d6f7810 */ /* 0x040fe20007ffe0ff */
[----:B------:R1:W-:Y:S01]  /*2a20*/  STG.E desc[UR8][R2.64], R98 ;  /* 0x0000006202007986 */ /* 0x0003e2000c101908 */
[----:B---3--:R-:W-:Y:S01]  /*2a30*/  IADD3 R101, PT, PT, R157, 0x28, RZ ;  /* 0x000000289d657810 */ /* 0x008fe20007ffe0ff */
[--C-:B------:R-:W-:Y:S01]  /*2a40*/  IMAD.WIDE.U32 R102, R103, 0x4, R80.reuse ;  /* 0x0000000467667825 */ /* 0x100fe200078e0050 */
[----:B------:R-:W-:Y:S01]  /*2a50*/  IADD3 R89, PT, PT, R155, 0x28, RZ ;  /* 0x000000289b597810 */ /* 0x000fe20007ffe0ff */
[----:B------:R3:W-:Y:S01]  /*2a60*/  STG.E desc[UR8][R84.64], R97 ;  /* 0x0000006154007986 */ /* 0x0007e2000c101908 */
[----:B--2---:R-:W-:Y:S01]  /*2a70*/  IADD3 R109, PT, PT, R147, 0x78, RZ ;  /* 0x00000078936d7810 */ /* 0x004fe20007ffe0ff */
[--C-:B------:R-:W-:Y:S01]  /*2a80*/  IMAD.WIDE.U32 R100, R101, 0x4, R80.reuse ;  /* 0x0000000465647825 */ /* 0x100fe200078e0050 */
[----:B0-----:R-:W-:Y:S01]  /*2a90*/  IADD3 R99, PT, PT, R151, 0x30, RZ ;  /* 0x0000003097637810 */ /* 0x001fe20007ffe0ff */
[----:B------:R0:W-:Y:S02]  /*2aa0*/  STG.E desc[UR8][R82.64], R96 ;  /* 0x0000006052007986 */ /* 0x0001e4000c101908 */
[--C-:B------:R-:W-:Y:S01]  /*2ab0*/  IMAD.WIDE.U32 R88, R89, 0x4, R80.reuse ;  /* 0x0000000459587825 */ /* 0x100fe200078e0050 */
[----:B------:R-:W-:Y:S01]  /*2ac0*/  IADD3 R107, PT, PT, R155, 0x70, RZ ;  /* 0x000000709b6b7810 */ /* 0x000fe20007ffe0ff */
[----:B------:R2:W-:Y:S02]  /*2ad0*/  STG.E desc[UR8][R102.64], R95 ;  /* 0x0000005f66007986 */ /* 0x0005e4000c101908 */
[----:B-1----:R-:W-:Y:S01]  /*2ae0*/  IMAD.WIDE.U32 R2, R105, 0x4, R80 ;  /* 0x0000000469027825 */ /* 0x002fe200078e0050 */
        /* <DEDUP_REMOVED lines=8> */
[----:B--2---:R-:W-:Y:S01]  /*2b70*/  IADD3 R95, PT, PT, R153, 0x30, RZ ;  /* 0x00000030995f7810 */ /* 0x004fe20007ffe0ff */
        /* <DEDUP_REMOVED lines=9> */
[--C-:B------:R-:W-:Y:S01]  /*2c10*/  IMAD.WIDE.U32 R88, R95, 0x4, R80.reuse ;  /* 0x000000045f587825 */ /* 0x100fe200078e0050 */
[----:B------:R-:W-:Y:S01]  /*2c20*/  IADD3 R95, PT, PT, R149, 0x38, RZ ;  /* 0x00000038955f7810 */ /* 0x000fe20007ffe0ff */
[----:B------:R3:W-:Y:S02]  /*2c30*/  STG.E desc[UR8][R96.64], R87 ;  /* 0x0000005760007986 */ /* 0x0007e4000c101908 */
[----:B--2---:R-:W-:Y:S01]  /*2c40*/  IMAD.WIDE.U32 R2, R101, 0x4, R80 ;  /* 0x0000000465027825 */ /* 0x004fe200078e0050 */
[----:B------:R-:W-:-:S02]  /*2c50*/  IADD3 R101, PT, PT, R149, 0x50, RZ ;  /* 0x0000005095657810 */ /* 0x000fc40007ffe0ff */
[----:B-1----:R-:W-:Y:S01]  /*2c60*/  IADD3 R91, PT, PT, R159, 0x30, RZ ;  /* 0x000000309f5b7810 */ /* 0x002fe20007ffe0ff */
[----:B------:R1:W-:Y:S01]  /*2c70*/  STG.E desc[UR8][R82.64], R86 ;  /* 0x0000005652007986 */ /* 0x0003e2000c101908 */
[----:B------:R-:W-:Y:S01]  /*2c80*/  IADD3 R85, PT, PT, R151, 0x38, RZ ;  /* 0x0000003897557810 */ /* 0x000fe20007ffe0ff */
[--C-:B------:R-:W-:Y:S01]  /*2c90*/  IMAD.WIDE.U32 R92, R93, 0x4, R80.reuse ;  /* 0x000000045d5c7825 */ /* 0x100fe200078e0050 */
[----:B0-----:R-:W-:Y:S01]  /*2ca0*/  IADD3 R99, PT, PT, R145, 0x50, RZ ;  /* 0x0000005091637810 */ /* 0x001fe20007ffe0ff */
[----:B------:R0:W-:Y:S02]  /*2cb0*/  STG.E desc[UR8][R88.64], R79 ;  /* 0x0000004f58007986 */ /* 0x0001e4000c101908 */
[--C-:B------:R-:W-:Y:S01]  /*2cc0*/  IMAD.WIDE.U32 R90, R91, 0x4, R80.reuse ;  /* 0x000000045b5a7825 */ /* 0x100fe200078e0050 */
[----:B---3--:R-:W-:Y:S01]  /*2cd0*/  IADD3 R87, PT, PT, R145, 0x38, RZ ;  /* 0x0000003891577810 */ /* 0x008fe20007ffe0ff */
[----:B------:R2:W-:Y:S01]  /*2ce0*/  STG.E desc[UR8][R2.64], R78 ;  /* 0x0000004e02007986 */ /* 0x0005e2000c101908 */
[----:B------:R-:W-:Y:S01]  /*2cf0*/  IADD3 R97, PT, PT, R153, 0x50, RZ ;  /* 0x0000005099617810 */ /* 0x000fe20007ffe0ff */
[----:B------:R-:W-:-:S02]  /*2d00*/  IMAD.WIDE.U32 R84, R85, 0x4, R80 ;  /* 0x0000000455547825 */ /* 0x000fc400078e0050 */
[----:B------:R3:W-:Y:S02]  /*2d10*/  STG.E desc[UR8][R92.64], R77 ;  /* 0x0000004d5c007986 */ /* 0x0007e4000c101908 */
[--C-:B-1----:R-:W-:Y:S01]  /*2d20*/  IMAD.WIDE.U32 R82, R95, 0x4, R80.reuse ;  /* 0x000000045f527825 */ /* 0x102fe200078e0050 */
[----:B------:R-:W-:Y:S01]  /*2d30*/  IADD3 R95, PT, PT, R149, 0x58, RZ ;  /* 0x00000058955f7810 */ /* 0x000fe20007ffe0ff */
[----:B------:R1:W-:Y:S01]  /*2d40*/  STG.E desc[UR8][R90.64], R76 ;  /* 0x0000004c5a007986 */ /* 0x0003e2000c101908 */
[----:B0-----:R-:W-:Y:S01]  /*2d50*/  IADD3 R79, PT, PT, R147, 0x38, RZ ;  /* 0x00000038934f7810 */ /* 0x001fe20007ffe0ff */
[--C-:B------:R-:W-:Y:S01]  /*2d60*/  IMAD.WIDE.U32 R86, R87, 0x4, R80.reuse ;  /* 0x0000000457567825 */ /* 0x100fe200078e0050 */
[----:B------:R-:W-:Y:S01]  /*2d70*/  IADD3 R89, PT, PT, R153, 0x38, RZ ;  /* 0x0000003899597810 */ /* 0x000fe20007ffe0ff */
[----:B------:R0:W-:Y:S01]  /*2d80*/  STG.E desc[UR8][R84.64], R75 ;  /* 0x0000004b54007986 */ /* 0x0001e2000c101908 */
[----:B--2---:R-:W-:Y:S01]  /*2d90*/  IADD3 R3, PT, PT, R157, 0x38, RZ ;  /* 0x000000389d037810 */ /* 0x004fe20007ffe0ff */
[--C-:B------:R-:W-:Y:S01]  /*2da0*/  IMAD.WIDE.U32 R78, R79, 0x4, R80.reuse ;  /* 0x000000044f4e7825 */ /* 0x100fe200078e0050 */
[----:B---3--:R-:W-:Y:S01]  /*2db0*/  IADD3 R77, PT, PT, R155, 0x38, RZ ;  /* 0x000000389b4d7810 */ /* 0x008fe20007ffe0ff */
[----:B------:R2:W-:Y:S02]  /*2dc0*/  STG.E desc[UR8][R82.64], R74 ;  /* 0x0000004a52007986 */ /* 0x0005e4000c101908 */
[----:B------:R-:W-:Y:S01]  /*2dd0*/  IMAD.WIDE.U32 R88, R89, 0x4, R80 ;  /* 0x0000000459587825 */ /* 0x000fe200078e0050 */
[----:B------:R-:W-:-:S02]  /*2de0*/  IADD3 R93, PT, PT, R145, 0x58, RZ ;  /* 0x00000058915d7810 */ /* 0x000fc40007ffe0ff */
[----:B-1----:R-:W-:Y:S01]  /*2df0*/  IADD3 R91, PT, PT, R159, 0x38, RZ ;  /* 0x000000389f5b7810 */ /* 0x002fe20007ffe0ff */
[----:B------:R1:W-:Y:S01]  /*2e00*/  STG.E desc[UR8][R86.64], R73 ;  /* 0x0000004956007986 */ /* 0x0003e2000c101908 */
[--C-:B------:R-:W-:Y:S01]  /*2e10*/  IMAD.WIDE.U32 R2, R3, 0x4, R80.reuse ;  /* 0x0000000403027825 */ /* 0x100fe200078e0050 */
[----:B0-----:R-:W-:Y:S02]  /*2e20*/  IADD3 R85, PT, PT, R145, 0x40, RZ ;  /* 0x0000004091557810 */ /* 0x001fe40007ffe0ff */
[----:B------:R0:W-:Y:S01]  /*2e30*/  STG.E desc[UR8][R78.64], R72 ;  /* 0x000000484e007986 */ /* 0x0001e2000c101908 */
[--C-:B------:R-:W-:Y:S01]  /*2e40*/  IMAD.WIDE.U32 R76, R77, 0x4, R80.reuse ;  /* 0x000000044d4c7825 */ /* 0x100fe200078e0050 */
[----:B--2---:R-:W-:Y:S02]  /*2e50*/  IADD3 R83, PT, PT, R151, 0x40, RZ ;  /* 0x0000004097537810 */ /* 0x004fe40007ffe0ff */
[----:B------:R2:W-:Y:S01]  /*2e60*/  STG.E desc[UR8][R88.64], R71 ;  /* 0x0000004758007986 */ /* 0x0005e2000c101908 */
[----:B------:R-:W-:Y:S01]  /*2e70*/  IMAD.WIDE.U32 R74, R91, 0x4, R80 ;  /* 0x000000045b4a7825 */ /* 0x000fe200078e0050 */
[----:B------:R-:W-:-:S02]  /*2e80*/  IADD3 R91, PT, PT, R153, 0x58, RZ ;  /* 0x00000058995b7810 */ /* 0x000fc40007ffe0ff */
[----:B-1----:R-:W-:Y:S01]  /*2e90*/  IADD3 R73, PT, PT, R149, 0x40, RZ ;  /* 0x0000004095497810 */ /* 0x002fe20007ffe0ff */
[--C-:B------:R-:W-:Y:S01]  /*2ea0*/  IMAD.WIDE.U32 R82, R83, 0x4, R80.reuse ;  /* 0x0000000453527825 */ /* 0x100fe200078e0050 */
[----:B------:R-:W-:Y:S01]  /*2eb0*/  IADD3 R87, PT, PT, R147, 0x40, RZ ;  /* 0x0000004093577810 */ /* 0x000fe20007ffe0ff */
[----:B------:R1:W-:Y:S02]  /*2ec0*/  STG.E desc[UR8][R2.64], R70 ;  /* 0x0000004602007986 */ /* 0x0003e4000c101908 */
[--C-:B0-----:R-:W-:Y:S02]  /*2ed0*/  IMAD.WIDE.U32 R72, R73, 0x4, R80.reuse ;  /* 0x0000000449487825 */ /* 0x101fe400078e0050 */
[----:B------:R0:W-:Y:S01]  /*2ee0*/  STG.E desc[UR8][R76.64], R69 ;  /* 0x000000454c007986 */ /* 0x0001e2000c101908 */
[----:B--2---:R-:W-:Y:S01]  /*2ef0*/  IADD3 R71, PT, PT, R153, 0x40, RZ ;  /* 0x0000004099477810 */ /* 0x004fe20007ffe0ff */
[--C-:B------:R-:W-:Y:S01]  /*2f00*/  IMAD.WIDE.U32 R78, R85, 0x4, R80.reuse ;  /* 0x00000004554e7825 */ /* 0x100fe200078e0050 */
[C---:B------:R-:W-:Y:S01]  /*2f10*/  IADD3 R85, PT, PT, R149.reuse, 0x48, RZ ;  /* 0x0000004895557810 */ /* 0x040fe20007ffe0ff */
        /* <DEDUP_REMOVED lines=15> */
[----:B------:R-:W-:-:S02]  /*3010*/  IMAD.WIDE.U32 R74, R75, 0x4, R80 ;  /* 0x000000044b4a7825 */ /* 0x000fc400078e0050 */
[----:B------:R3:W-:Y:S02]  /*3020*/  STG.E desc[UR8][R70.64], R63 ;  /* 0x0000003f46007986 */ /* 0x0007e4000c101908 */
[--C-:B-1----:R-:W-:Y:S01]  /*3030*/  IMAD.WIDE.U32 R66, R77, 0x4, R80.reuse ;  /* 0x000000044d427825 */ /* 0x102fe200078e0050 */
[----:B------:R-:W-:Y:S02]  /*3040*/  IADD3 R77, PT, PT, R157, 0x48, RZ ;  /* 0x000000489d4d7810 */ /* 0x000fe40007ffe0ff */
[----:B0-----:R-:W-:Y:S01]  /*3050*/  IADD3 R65, PT, PT, R145, 0x48, RZ ;  /* 0x0000004891417810 */ /* 0x001fe20007ffe0ff */
[--C-:B------:R-:W-:Y:S01]  /*3060*/  IMAD.WIDE.U32 R72, R83, 0x4, R80.reuse ;  /* 0x0000000453487825 */ /* 0x100fe200078e0050 */
[----:B------:R0:W-:Y:S01]  /*3070*/  STG.E desc[UR8][R68.64], R62 ;  /* 0x0000003e44007986 */ /* 0x0001e2000c101908 */
[----:B------:R-:W-:Y:S02]  /*3080*/  IADD3 R83, PT, PT, R149, 0x68, RZ ;  /* 0x0000006895537810 */ /* 0x000fe40007ffe0ff */
[----:B--2---:R-:W-:Y:S01]  /*3090*/  IMAD.WIDE.U32 R2, R85, 0x4, R80 ;  /* 0x0000000455027825 */ /* 0x004fe200078e0050 */
[----:B------:R1:W-:Y:S01]  /*30a0*/  STG.E desc[UR8][R74.64], R61 ;  /* 0x0000003d4a007986 */ /* 0x0003e2000c101908 */
[----:B------:R-:W-:-:S02]  /*30b0*/  IADD3 R79, PT, PT, R145, 0x68, RZ ;  /* 0x00000068914f7810 */ /* 0x000fc40007ffe0ff */
[----:B---3--:R-:W-:Y:S01]  /*30c0*/  IADD3 R63, PT, PT, R147, 0x48, RZ ;  /* 0x00000048933f7810 */ /* 0x008fe20007ffe0ff */
[--C-:B------:R-:W-:Y:S01]  /*30d0*/  IMAD.WIDE.U32 R64, R65, 0x4, R80.reuse ;  /* 0x0000000441407825 */ /* 0x100fe200078e0050 */
[C---:B------:R-:W-:Y:S01]  /*30e0*/  IADD3 R71, PT, PT, R153.reuse, 0x48, RZ ;  /* 0x0000004899477810 */ /* 0x040fe20007ffe0ff */
[----:B------:R2:W-:Y:S01]  /*30f0*/  STG.E desc[UR8][R66.64], R60 ;  /* 0x0000003c42007986 */ /* 0x0005e2000c101908 */
[----:B------:R-:W-:Y:S01]  /*3100*/  IADD3 R85, PT, PT, R153, 0x60, RZ ;  /* 0x0000006099557810 */ /* 0x000fe20007ffe0ff */
[--C-:B0-----:R-:W-:Y:S02]  /*3110*/  IMAD.WIDE.U32 R62, R63, 0x4, R80.reuse ;  /* 0x000000043f3e7825 */ /* 0x101fe400078e0050 */
[----:B------:R0:W-:Y:S01]  /*3120*/  STG.E desc[UR8][R72.64], R59 ;  /* 0x0000003b48007986 */ /* 0x0001e2000c101908 */
[----:B-1----:R-:W-:Y:S01]  /*3130*/  IADD3 R75, PT, PT, R155, 0x48, RZ ;  /* 0x000000489b4b7810 */ /* 0x002fe20007ffe0ff */
[--C-:B------:R-:W-:Y:S02]  /*3140*/  IMAD.WIDE.U32 R68, R71, 0x4, R80.reuse ;  /* 0x0000000447447825 */ /* 0x100fe400078e0050 */
[----:B------:R1:W-:Y:S01]  /*3150*/  STG.E desc[UR8][R2.64], R58 ;  /* 0x0000003a02007986 */ /* 0x0003e2000c101908 */
[----:B------:R-:W-:Y:S01]  /*3160*/  IADD3 R71, PT, PT, R151, 0x60, RZ ;  /* 0x0000006097477810 */ /* 0x000fe20007ffe0ff */
[----:B------:R-:W-:-:S02]  /*3170*/  IMAD.WIDE.U32 R98, R99, 0x4, R80 ;  /* 0x0000000463627825 */ /* 0x000fc400078e0050 */
[----:B------:R-:W-:Y:S02]  /*3180*/  STG.E desc[UR8][R64.64], R57 ;  /* 0x0000003940007986 */ /* 0x000fe4000c101908 */
[--C-:B--2---:R-:W-:Y:S02]  /*3190*/  IMAD.WIDE.U32 R60, R77, 0x4, R80.reuse ;  /* 0x000000044d3c7825 */ /* 0x104fe400078e0050 */
[----:B------:R2:W-:Y:S01]  /*31a0*/  STG.E desc[UR8][R62.64], R56 ;  /* 0x000000383e007986 */ /* 0x0005e2000c101908 */
[----:B0-----:R-:W-:Y:S01]  /*31b0*/  IADD3 R59, PT, PT, R151, 0x58, RZ ;  /* 0x00000058973b7810 */ /* 0x001fe20007ffe0ff */
[--C-:B------:R-:W-:Y:S02]  /*31c0*/  IMAD.WIDE.U32 R66, R75, 0x4, R80.reuse ;  /* 0x000000044b427825 */ /* 0x100fe400078e0050 */
[----:B------:R0:W-:Y:S01]  /*31d0*/  STG.E desc[UR8][R68.64], R55 ;  /* 0x0000003744007986 */ /* 0x0001e2000c101908 */
[C---:B------:R-:W-:Y:S02]  /*31e0*/  IADD3 R75, PT, PT, R149.reuse, 0x70, RZ ;  /* 0x00000070954b7810 */ /* 0x040fe40007ffe0ff */
[----:B------:R-:W-:Y:S01]  /*31f0*/  IADD3 R149, PT, PT, R149, 0x78, RZ ;  /* 0x0000007895957810 */ /* 0x000fe20007ffe0ff */
[----:B------:R3:W-:Y:S01]  /*3200*/  STG.E desc[UR8][R60.64], R54 ;  /* 0x000000363c007986 */ /* 0x0007e2000c101908 */
[----:B-1----:R-:W-:Y:S01]  /*3210*/  IADD3 R3, PT, PT, R151, 0x50, RZ ;  /* 0x0000005097037810 */ /* 0x002fe20007ffe0ff */
[--C-:B------:R-:W-:Y:S01]  /*3220*/  IMAD.WIDE.U32 R96, R97, 0x4, R80.reuse ;  /* 0x0000000461607825 */ /* 0x100fe200078e0050 */
[----:B------:R-:W-:Y:S01]  /*3230*/  IADD3 R73, PT, PT, R151, 0x68, RZ ;  /* 0x0000006897497810 */ /* 0x000fe20007ffe0ff */
[----:B------:R1:W-:Y:S01]  /*3240*/  STG.E desc[UR8][R66.64], R53 ;  /* 0x0000003542007986 */ /* 0x0003e2000c101908 */
[----:B------:R-:W-:Y:S01]  /*3250*/  IADD3 R77, PT, PT, R153, 0x68, RZ ;  /* 0x00000068994d7810 */ /* 0x000fe20007ffe0ff */
[----:B--2---:R-:W-:Y:S01]  /*3260*/  IMAD.WIDE.U32 R62, R3, 0x4, R80 ;  /* 0x00000004033e7825 */ /* 0x004fe200078e0050 */
[----:B------:R-:W-:-:S02]  /*3270*/  IADD3 R65, PT, PT, R151, 0x70, RZ ;  /* 0x0000007097417810 */ /* 0x000fc40007ffe0ff */
[----:B0-----:R-:W-:Y:S01]  /*3280*/  IADD3 R69, PT, PT, R153, 0x70, RZ ;  /* 0x0000007099457810 */ /* 0x001fe20007ffe0ff */
[--C-:B------:R-:W-:Y:S01]  /*3290*/  IMAD.WIDE.U32 R94, R95, 0x4, R80.reuse ;  /* 0x000000045f5e7825 */ /* 0x100fe200078e0050 */
[----:B------:R-:W-:Y:S02]  /*32a0*/  IADD3 R151, PT, PT, R151, 0x78, RZ ;  /* 0x0000007897977810 */ /* 0x000fe40007ffe0ff */
[----:B------:R-:W-:Y:S01]  /*32b0*/  IADD3 R153, PT, PT, R153, 0x78, RZ ;  /* 0x0000007899997810 */ /* 0x000fe20007ffe0ff */
[----:B---3--:R-:W-:Y:S01]  /*32c0*/  IMAD.WIDE.U32 R60, R59, 0x4, R80 ;  /* 0x000000043b3c7825 */ /* 0x008fe200078e0050 */
[----:B-1----:R-:W-:-:S03]  /*32d0*/  IADD3 R53, PT, PT, R147, 0x50, RZ ;  /* 0x0000005093357810 */ /* 0x002fc60007ffe0ff */
[--C-:B------:R-:W-:Y:S01]  /*32e0*/  IMAD.WIDE.U32 R58, R71, 0x4, R80.reuse ;  /* 0x00000004473a7825 */ /* 0x100fe200078e0050 */
[----:B------:R-:W-:Y:S02]  /*32f0*/  IADD3 R67, PT, PT, R145, 0x70, RZ ;  /* 0x0000007091437810 */ /* 0x000fe40007ffe0ff */
[----:B------:R-:W-:Y:S01]  /*3300*/  IADD3 R145, PT, PT, R157, 0x50, RZ ;  /* 0x000000509d917810 */ /* 0x000fe20007ffe0ff */
[----:B------:R-:W-:-:S04]  /*3310*/  IMAD.WIDE.U32 R70, R69, 0x4, R80 ;  /* 0x0000000445467825 */ /* 0x000fc800078e0050 */
[----:B------:R-:W-:Y:S01]  /*3320*/  IMAD.WIDE.U32 R68, R149, 0x4, R80 ;  /* 0x0000000495447825 */ /* 0x000fe200078e0050 */
[----:B------:R-:W-:-:S03]  /*3330*/  IADD3 R149, PT, PT, R159, 0x48, RZ ;  /* 0x000000489f957810 */ /* 0x000fc60007ffe0ff */
[----:B------:R-:W-:-:S04]  /*3340*/  IMAD.WIDE.U32 R146, R53, 0x4, R80 ;  /* 0x0000000435927825 */ /* 0x000fc800078e0050 */
[----:B------:R-:W-:-:S04]  /*3350*/  IMAD.WIDE.U32 R148, R149, 0x4, R80 ;  /* 0x0000000495947825 */ /* 0x000fc800078e0050 */
[--C-:B------:R-:W-:Y:S01]  /*3360*/  IMAD.WIDE.U32 R144, R145, 0x4, R80.reuse ;  /* 0x0000000491907825 */ /* 0x100fe200078e0050 */
[----:B------:R-:W-:Y:S03]  /*3370*/  STG.E desc[UR8][R148.64], R52 ;  /* 0x0000003494007986 */ /* 0x000fe6000c101908 */
        /* <DEDUP_REMOVED lines=32> */
[----:B------:R-:W-:Y:S01]  /*3580*/  IMAD.WIDE.U32 R66, R115, 0x4, R80 ;  /* 0x0000000473427825 */ /* 0x000fe200078e0050 */
[----:B------:R-:W-:Y:S01]  /*3590*/  STG.E desc[UR8][R58.64], R35 ;  /* 0x000000233a007986 */ /* 0x000fe2000c101908 */
[----:B------:R-:W-:-:S02]  /*35a0*/  IADD3 R115, PT, PT, R159, 0x68, RZ ;  /* 0x000000689f737810 */ /* 0x000fc40007ffe0ff */
[--C-:B------:R-:W-:Y:S01]  /*35b0*/  IMAD.WIDE.U32 R78, R79, 0x4, R80.reuse ;  /* 0x000000044f4e7825 */ /* 0x100fe200078e0050 */
[----:B------:R-:W-:Y:S01]  /*35c0*/  STG.E desc[UR8][R88.64], R34 ;  /* 0x0000002258007986 */ /* 0x000fe2000c101908 */
[----:B------:R-:W-:Y:S02]  /*35d0*/  IADD3 R159, PT, PT, R159, 0x78, RZ ;  /* 0x000000789f9f7810 */ /* 0x000fe40007ffe0ff */
        /* <DEDUP_REMOVED lines=33> */
[----:B------:R-:W-:Y:S04]  /*37f0*/  STG.E desc[UR8][R72.64], R17 ;  /* 0x0000001148007986 */ /* 0x000fe8000c101908 */
        /* <DEDUP_REMOVED lines=14> */
.L_x_9:
        /* <DEDUP_REMOVED lines=10> */
.L_x_20:


//--------------------- .text._Z9transposejjPKfPf --------------------------
	.section	.text._Z9transposejjPKfPf,"ax",@progbits
	.align	128
        .global         _Z9transposejjPKfPf
        .type           _Z9transposejjPKfPf,@function
        .size           _Z9transposejjPKfPf,(.L_x_21 - _Z9transposejjPKfPf)
        .other          _Z9transposejjPKfPf,@"STO_CUDA_ENTRY STV_DEFAULT"
_Z9transposejjPKfPf:
.text._Z9transposejjPKfPf:
[----:B------:R-:W-:Y:S01]  /*0000*/  LDC R1, c[0x0][0x37c] ;  /* 0x0000df00ff017b82 */ /* 0x000fe20000000800 */
[----:B------:R-:W0:Y:S01]  /*0010*/  S2R R11, SR_TID.Y ;  /* 0x00000000000b7919 */ /* 0x000e220000002200 */
[----:B------:R-:W1:Y:S01]  /*0020*/  LDCU.64 UR8, c[0x0][0x380] ;  /* 0x00007000ff0877ac */ /* 0x000e620008000a00 */
[----:B------:R-:W0:Y:S01]  /*0030*/  S2R R4, SR_CTAID.Y ;  /* 0x0000000000047919 */ /* 0x000e220000002600 */
[----:B------:R-:W2:Y:S01]  /*0040*/  LDCU.64 UR6, c[0x0][0x358] ;  /* 0x00006b00ff0677ac */ /* 0x000ea20008000a00 */
[----:B------:R-:W3:Y:S01]  /*0050*/  S2R R9, SR_TID.X ;  /* 0x0000000000097919 */ /* 0x000ee20000002100 */
[----:B------:R-:W3:Y:S01]  /*0060*/  S2R R6, SR_CTAID.X ;  /* 0x0000000000067919 */ /* 0x000ee20000002500 */
[----:B0-----:R-:W-:-:S05]  /*0070*/  IMAD R5, R4, 0x10, R11 ;  /* 0x0000001004057824 */ /* 0x001fca00078e020b */
[----:B-1----:R-:W-:Y:S01]  /*0080*/  ISETP.GE.U32.AND P0, PT, R5, UR9, PT ;  /* 0x0000000905007c0c */ /* 0x002fe2000bf06070 */
[----:B---3--:R-:W-:-:S05]  /*0090*/  IMAD R0, R6, 0x10, R9 ;  /* 0x0000001006007824 */ /* 0x008fca00078e0209 */
[----:B------:R-:W-:-:S13]  /*00a0*/  ISETP.GE.U32.OR P0, PT, R0, UR8, P0 ;  /* 0x0000000800007c0c */ /* 0x000fda0008706470 */
[----:B------:R-:W0:Y:S01]  /*00b0*/  @!P0 LDC.64 R2, c[0x0][0x388] ;  /* 0x0000e200ff028b82 */ /* 0x000e220000000a00 */
[----:B------:R-:W-:-:S04]  /*00c0*/  @!P0 IMAD R5, R5, UR8, R0 ;  /* 0x0000000805058c24 */ /* 0x000fc8000f8e0200 */
[----:B0-----:R-:W-:-:S06]  /*00d0*/  @!P0 IMAD.WIDE.U32 R2, R5, 0x4, R2 ;  /* 0x0000000405028825 */ /* 0x001fcc00078e0002 */
[----:B--2---:R-:W2:Y:S01]  /*00e0*/  @!P0 LDG.E R2, desc[UR6][R2.64] ;  /* 0x0000000602028981 */ /* 0x004ea2000c1e1900 */
[----:B------:R-:W-:Y:S01]  /*00f0*/  @!P0 MOV R0, 0x400 ;  /* 0x0000040000008802 */ /* 0x000fe20000000f00 */
[----:B------:R-:W-:Y:S01]  /*0100*/  IMAD R7, R6, 0x10, R11 ;  /* 0x0000001006077824 */ /* 0x000fe200078e020b */
[----:B------:R-:W-:Y:S01]  /*0110*/  LEA R4, R4, R9, 0x4 ;  /* 0x0000000904047211 */ /* 0x000fe200078e20ff */
[----:B------:R-:W0:Y:S03]  /*0120*/  @!P0 S2R R5, SR_CgaCtaId ;  /* 0x0000000000058919 */ /* 0x000e260000008800 */
[----:B------:R-:W-:-:S04]  /*0130*/  ISETP.GE.U32.AND P1, PT, R4, UR9, PT ;  /* 0x0000000904007c0c */ /* 0x000fc8000bf26070 */
[----:B------:R-:W-:Y:S02]  /*0140*/  ISETP.GE.U32.OR P1, PT, R7, UR8, P1 ;  /* 0x0000000807007c0c */ /* 0x000fe40008f26470 */
[----:B0-----:R-:W-:-:S04]  /*0150*/  @!P0 LEA R0, R5, R0, 0x18 ;  /* 0x0000000005008211 */ /* 0x001fc800078ec0ff */
[----:B------:R-:W-:-:S05]  /*0160*/  @!P0 LEA R0, R11, R0, 0x6 ;  /* 0x000000000b008211 */ /* 0x000fca00078e30ff */
[----:B------:R-:W-:-:S05]  /*0170*/  @!P0 IMAD R5, R9, 0x4, R0 ;  /* 0x0000000409058824 */ /* 0x000fca00078e0200 */
[----:B--2---:R0:W-:Y:S01]  /*0180*/  @!P0 STS [R5], R2 ;  /* 0x0000000205008388 */ /* 0x0041e20000000800 */
[----:B------:R-:W-:Y:S06]  /*0190*/  BAR.SYNC.DEFER_BLOCKING 0x0 ;  /* 0x0000000000007b1d */ /* 0x000fec0000010000 */
[----:B------:R-:W-:Y:S05]  /*01a0*/  @P1 EXIT ;  /* 0x000000000000194d */ /* 0x000fea0003800000 */
[----:B------:R-:W1:Y:S01]  /*01b0*/  S2UR UR5, SR_CgaCtaId ;  /* 0x00000000000579c3 */ /* 0x000e620000008800 */
[----:B------:R-:W-:Y:S01]  /*01c0*/  UMOV UR4, 0x400 ;  /* 0x0000040000047882 */ /* 0x000fe20000000000 */
[----:B------:R-:W-:-:S06]  /*01d0*/  IMAD R7, R7, UR9, R4 ;  /* 0x0000000907077c24 */ /* 0x000fcc000f8e0204 */
[----:B0-----:R-:W0:Y:S01]  /*01e0*/  LDC.64 R2, c[0x0][0x390] ;  /* 0x0000e400ff027b82 */ /* 0x001e220000000a00 */
[----:B-1----:R-:W-:-:S06]  /*01f0*/  ULEA UR4, UR5, UR4, 0x18 ;  /* 0x0000000405047291 */ /* 0x002fcc000f8ec0ff */
[----:B------:R-:W-:Y:S01]  /*0200*/  LEA R0, R9, UR4, 0x6 ;  /* 0x0000000409007c11 */ /* 0x000fe2000f8e30ff */
[----:B0-----:R-:W-:-:S03]  /*0210*/  IMAD.WIDE.U32 R2, R7, 0x4, R2 ;  /* 0x0000000407027825 */ /* 0x001fc600078e0002 */
[----:B------:R-:W-:-:S05]  /*0220*/  LEA R0, R11, R0, 0x2 ;  /* 0x000000000b007211 */ /* 0x000fca00078e10ff */
[----:B------:R-:W0:Y:S04]  /*0230*/  LDS R5, [R0] ;  /* 0x0000000000057984 */ /* 0x000e280000000800 */
[----:B0-----:R-:W-:Y:S01]  /*0240*/  STG.E desc[UR6][R2.64], R5 ;  /* 0x0000000502007986 */ /* 0x001fe2000c101906 */
[----:B------:R-:W-:Y:S05]  /*0250*/  EXIT ;  /* 0x000000000000794d */ /* 0x000fea0003800000 */
.L_x_10:
        /* <DEDUP_REMOVED lines=10> */
.L_x_21:


//--------------------- .text._Z10sgemm_6_cmPfjS_jS_jjjj --------------------------
	.section	.text._Z10sgemm_6_cmPfjS_jS_jjjj,"ax",@progbits
	.align	128
        .global         _Z10sgemm_6_cmPfjS_jS_jjjj
        .type           _Z10sgemm_6_cmPfjS_jS_jjjj,@function
        .size           _Z10sgemm_6_cmPfjS_jS_jjjj,(.L_x_22 - _Z10sgemm_6_cmPfjS_jS_jjjj)
        .other          _Z10sgemm_6_cmPfjS_jS_jjjj,@"STO_CUDA_ENTRY STV_DEFAULT"
_Z10sgemm_6_cmPfjS_jS_jjjj:
.text._Z10sgemm_6_cmPfjS_jS_jjjj:
[----:B------:R-:W-:Y:S01]  /*0000*/  LDC R1, c[0x0][0x37c] ;  /* 0x0000df00ff017b82 */ /* 0x000fe20000000800 */
[----:B------:R-:W0:Y:S01]  /*0010*/  S2R R9, SR_TID.Y ;  /* 0x0000000000097919 */ /* 0x000e220000002200 */
[----:B------:R-:W1:Y:S01]  /*0020*/  LDCU UR5, c[0x0][0x3ac] ;  /* 0x00007580ff0577ac */ /* 0x000e620008000800 */
[----:B------:R-:W-:Y:S01]  /*0030*/  HFMA2 R34, -RZ, RZ, 0, 0 ;  /* 0x00000000ff227431 */ /* 0x000fe200000001ff */
[----:B------:R-:W-:Y:S01]  /*0040*/  MOV R24, RZ ;  /* 0x000000ff00187202 */ /* 0x000fe20000000f00 */
[----:B------:R-:W0:Y:S01]  /*0050*/  S2R R2, SR_CTAID.Y ;  /* 0x0000000000027919 */ /* 0x000e220000002600 */
[----:B------:R-:W-:Y:S01]  /*0060*/  HFMA2 R42, -RZ, RZ, 0, 0 ;  /* 0x00000000ff2a7431 */ /* 0x000fe200000001ff */
[----:B------:R-:W-:Y:S02]  /*0070*/  CS2R R6, SRZ ;  /* 0x0000000000067805 */ /* 0x000fe4000001ff00 */
[----:B------:R-:W-:Y:S01]  /*0080*/  CS2R R4, SRZ ;  /* 0x0000000000047805 */ /* 0x000fe2000001ff00 */
[----:B------:R-:W2:Y:S01]  /*0090*/  S2R R59, SR_TID.X ;  /* 0x00000000003b7919 */ /* 0x000ea20000002100 */
[----:B------:R-:W-:Y:S01]  /*00a0*/  MOV R8, RZ ;  /* 0x000000ff00087202 */ /* 0x000fe20000000f00 */
[----:B------:R-:W3:Y:S01]  /*00b0*/  LDCU.64 UR8, c[0x0][0x358] ;  /* 0x00006b00ff0877ac */ /* 0x000ee20008000a00 */
[----:B------:R-:W4:Y:S01]  /*00c0*/  S2R R0, SR_CTAID.X ;  /* 0x0000000000007919 */ /* 0x000f220000002500 */
[----:B-1----:R-:W-:Y:S01]  /*00d0*/  UISETP.GE.U32.AND UP0, UPT, UR5, 0x40, UPT ;  /* 0x000000400500788c */ /* 0x002fe2000bf06070 */
[----:B0-----:R-:W-:-:S08]  /*00e0*/  LEA R63, R2, R9, 0x6 ;  /* 0x00000009023f7211 */ /* 0x001fd000078e30ff */
[----:B---3--:R-:W-:Y:S05]  /*00f0*/  BRA.U !UP0, `(.L_x_11) ;  /* 0x0000003108ec7547 */ /* 0x008fea000b800000 */
[----:B------:R-:W0:Y:S01]  /*0100*/  S2UR UR6, SR_CgaCtaId ;  /* 0x00000000000679c3 */ /* 0x000e220000008800 */
[----:B------:R-:W2:Y:S01]  /*0110*/  LDCU UR10, c[0x0][0x398] ;  /* 0x00007300ff0a77ac */ /* 0x000ea20008000800 */
[C---:B------:R-:W-:Y:S02]  /*0120*/  IADD3 R10, PT, PT, R9.reuse, 0x10, RZ ;  /* 0x00000010090a7810 */ /* 0x040fe40007ffe0ff */
[C---:B------:R-:W-:Y:S01]  /*0130*/  IADD3 R12, PT, PT, R9.reuse, 0x14, RZ ;  /* 0x00000014090c7810 */ /* 0x040fe20007ffe0ff */
[----:B------:R-:W-:Y:S01]  /*0140*/  UMOV UR4, 0x400 ;  /* 0x0000040000047882 */ /* 0x000fe20000000000 */
[C---:B------:R-:W-:Y:S01]  /*0150*/  IADD3 R13, PT, PT, R9.reuse, 0x18, RZ ;  /* 0x00000018090d7810 */ /* 0x040fe20007ffe0ff */
[----:B------:R-:W-:Y:S01]  /*0160*/  USHF.R.U32.HI UR5, URZ, 0x6, UR5 ;  /* 0x00000006ff057899 */ /* 0x000fe20008011605 */
[----:B------:R-:W1:Y:S01]  /*0170*/  LDC R2, c[0x0][0x388] ;  /* 0x0000e200ff027b82 */ /* 0x000e620000000800 */
[C---:B------:R-:W-:Y:S02]  /*0180*/  IADD3 R14, PT, PT, R9.reuse, 0x1c, RZ ;  /* 0x0000001c090e7810 */ /* 0x040fe40007ffe0ff */
[C---:B------:R-:W-:Y:S01]  /*0190*/  IADD3 R15, PT, PT, R9.reuse, 0x8, RZ ;  /* 0x00000008090f7810 */ /* 0x040fe20007ffe0ff */
[----:B------:R-:W-:Y:S01]  /*01a0*/  UIADD3 UR5, UPT, UPT, -UR5, URZ, URZ ;  /* 0x000000ff05057290 */ /* 0x000fe2000fffe1ff */
[----:B------:R-:W-:-:S02]  /*01b0*/  IADD3 R16, PT, PT, R9, 0xc, RZ ;  /* 0x0000000c09107810 */ /* 0x000fc40007ffe0ff */
[----:B------:R-:W-:Y:S02]  /*01c0*/  IADD3 R17, PT, PT, R9, 0x4, RZ ;  /* 0x0000000409117810 */ /* 0x000fe40007ffe0ff */
[C---:B------:R-:W-:Y:S02]  /*01d0*/  IADD3 R50, PT, PT, R63.reuse, 0x10, RZ ;  /* 0x000000103f327810 */ /* 0x040fe40007ffe0ff */
[C---:B------:R-:W-:Y:S01]  /*01e0*/  IADD3 R18, PT, PT, R63.reuse, 0x14, RZ ;  /* 0x000000143f127810 */ /* 0x040fe20007ffe0ff */
[C-C-:B--2---:R-:W-:Y:S01]  /*01f0*/  IMAD R3, R63.reuse, UR10, R59.reuse ;  /* 0x0000000a3f037c24 */ /* 0x144fe2000f8e023b */
[C---:B------:R-:W-:Y:S01]  /*0200*/  IADD3 R48, PT, PT, R63.reuse, 0x18, RZ ;  /* 0x000000183f307810 */ /* 0x040fe20007ffe0ff */
[--C-:B------:R-:W-:Y:S01]  /*0210*/  IMAD R50, R50, UR10, R59.reuse ;  /* 0x0000000a32327c24 */ /* 0x100fe2000f8e023b */
[C---:B------:R-:W-:Y:S01]  /*0220*/  IADD3 R20, PT, PT, R63.reuse, 0x1c, RZ ;  /* 0x0000001c3f147810 */ /* 0x040fe20007ffe0ff */
[----:B0-----:R-:W-:Y:S01]  /*0230*/  ULEA UR7, UR6, UR4, 0x18 ;  /* 0x0000000406077291 */ /* 0x001fe2000f8ec0ff */
[C---:B------:R-:W-:Y:S01]  /*0240*/  IADD3 R46, PT, PT, R63.reuse, 0x8, RZ ;  /* 0x000000083f2e7810 */ /* 0x040fe20007ffe0ff */
[----:B------:R-:W-:Y:S01]  /*0250*/  UIADD3 UR4, UPT, UPT, UR4, 0x4000, URZ ;  /* 0x0000400004047890 */ /* 0x000fe2000fffe0ff */
[C---:B------:R-:W-:Y:S01]  /*0260*/  IADD3 R22, PT, PT, R63.reuse, 0xc, RZ ;  /* 0x0000000c3f167810 */ /* 0x040fe20007ffe0ff */
[--C-:B------:R-:W-:Y:S01]  /*0270*/  IMAD R49, R18, UR10, R59.reuse ;  /* 0x0000000a12317c24 */ /* 0x100fe2000f8e023b */
[----:B------:R-:W-:Y:S01]  /*0280*/  IADD3 R44, PT, PT, R63, 0x4, RZ ;  /* 0x000000043f2c7810 */ /* 0x000fe20007ffe0ff */
[----:B------:R-:W-:Y:S01]  /*0290*/  ULEA UR4, UR6, UR4, 0x18 ;  /* 0x0000000406047291 */ /* 0x000fe2000f8ec0ff */
[----:B------:R-:W-:Y:S01]  /*02a0*/  LEA R62, R59, UR7, 0x2 ;  /* 0x000000073b3e7c11 */ /* 0x000fe2000f8e10ff */
[-CC-:B-1----:R-:W-:Y:S01]  /*02b0*/  IMAD R11, R10, R2.reuse, R59.reuse ;  /* 0x000000020a0b7224 */ /* 0x182fe200078e023b */
[----:B------:R-:W-:Y:S01]  /*02c0*/  MOV R34, RZ ;  /* 0x000000ff00227202 */ /* 0x000fe20000000f00 */
[--C-:B------:R-:W-:Y:S01]  /*02d0*/  IMAD R57, R12, R2, R59.reuse ;  /* 0x000000020c397224 */ /* 0x100fe200078e023b */
[----:B------:R-:W-:Y:S01]  /*02e0*/  LEA R60, R9, R62, 0x8 ;  /* 0x0000003e093c7211 */ /* 0x000fe200078e40ff */
[-CC-:B------:R-:W-:Y:S01]  /*02f0*/  IMAD R13, R13, R2.reuse, R59.reuse ;  /* 0x000000020d0d7224 */ /* 0x180fe200078e023b */
[----:B------:R-:W-:Y:S01]  /*0300*/  LEA R61, R9, UR4, 0x8 ;  /* 0x00000004093d7c11 */ /* 0x000fe2000f8e40ff */
[-CC-:B------:R-:W-:Y:S01]  /*0310*/  IMAD R55, R14, R2.reuse, R59.reuse ;  /* 0x000000020e377224 */ /* 0x180fe200078e023b */
[C---:B----4-:R-:W-:Y:S01]  /*0320*/  LEA R58, R0.reuse, R11, 0x6 ;  /* 0x0000000b003a7211 */ /* 0x050fe200078e30ff */
[-CC-:B------:R-:W-:Y:S01]  /*0330*/  IMAD R15, R15, R2.reuse, R59.reuse ;  /* 0x000000020f0f7224 */ /* 0x180fe200078e023b */
[----:B------:R-:W-:Y:S01]  /*0340*/  LEA R57, R0, R57, 0x6 ;  /* 0x0000003900397211 */ /* 0x000fe200078e30ff */
[-CC-:B------:R-:W-:Y:S01]  /*0350*/  IMAD R53, R16, R2.reuse, R59.reuse ;  /* 0x0000000210357224 */ /* 0x180fe200078e023b */
[C---:B------:R-:W-:Y:S01]  /*0360*/  LEA R56, R0.reuse, R13, 0x6 ;  /* 0x0000000d00387211 */ /* 0x040fe200078e30ff */
[-CC-:B------:R-:W-:Y:S01]  /*0370*/  IMAD R17, R17, R2.reuse, R59.reuse ;  /* 0x0000000211117224 */ /* 0x180fe200078e023b */
[C---:B------:R-:W-:Y:S01]  /*0380*/  LEA R55, R0.reuse, R55, 0x6 ;  /* 0x0000003700377211 */ /* 0x040fe200078e30ff */
[--C-:B------:R-:W-:Y:S01]  /*0390*/  IMAD R51, R9, R2, R59.reuse ;  /* 0x0000000209337224 */ /* 0x100fe200078e023b */
[----:B------:R-:W-:Y:S01]  /*03a0*/  LEA R54, R0, R15, 0x6 ;  /* 0x0000000f00367211 */ /* 0x000fe200078e30ff */
[--C-:B------:R-:W-:Y:S01]  /*03b0*/  IMAD R48, R48, UR10, R59.reuse ;  /* 0x0000000a30307c24 */ /* 0x100fe2000f8e023b */
[----:B------:R-:W-:Y:S01]  /*03c0*/  LEA R53, R0, R53, 0x6 ;  /* 0x0000003500357211 */ /* 0x000fe200078e30ff */
[--C-:B------:R-:W-:Y:S01]  /*03d0*/  IMAD R47, R20, UR10, R59.reuse ;  /* 0x0000000a142f7c24 */ /* 0x100fe2000f8e023b */
[----:B------:R-:W-:Y:S01]  /*03e0*/  LEA R52, R0, R17, 0x6 ;  /* 0x0000001100347211 */ /* 0x000fe200078e30ff */
[--C-:B------:R-:W-:Y:S01]  /*03f0*/  IMAD R46, R46, UR10, R59.reuse ;  /* 0x0000000a2e2e7c24 */ /* 0x100fe2000f8e023b */
[----:B------:R-:W-:Y:S01]  /*0400*/  LEA R51, R0, R51, 0x6 ;  /* 0x0000003300337211 */ /* 0x000fe200078e30ff */
[----:B------:R-:W-:-:S02]  /*0410*/  IMAD R45, R22, UR10, R59 ;  /* 0x0000000a162d7c24 */ /* 0x000fc4000f8e023b */
[----:B------:R-:W-:Y:S01]  /*0420*/  IMAD R44, R44, UR10, R59 ;  /* 0x0000000a2c2c7c24 */ /* 0x000fe2000f8e023b */
[----:B------:R-:W-:-:S07]  /*0430*/  LEA R59, R59, R61, 0x2 ;  /* 0x0000003d3b3b7211 */ /* 0x000fce00078e10ff */
.L_x_12:
[----:B------:R-:W0:Y:S08]  /*0440*/  LDC.64 R12, c[0x0][0x380] ;  /* 0x0000e000ff0c7b82 */ /* 0x000e300000000a00 */
[----:B------:R-:W1:Y:S01]  /*0450*/  LDC.64 R10, c[0x0][0x390] ;  /* 0x0000e400ff0a7b82 */ /* 0x000e620000000a00 */
[----:B0-----:R-:W-:-:S04]  /*0460*/  IMAD.WIDE.U32 R16, R52, 0x4, R12 ;  /* 0x0000000434107825 */ /* 0x001fc800078e000c */
[--C-:B------:R-:W-:Y:S02]  /*0470*/  IMAD.WIDE.U32 R22, R54, 0x4, R12.reuse ;  /* 0x0000000436167825 */ /* 0x100fe400078e000c */
[----:B------:R-:W2:Y:S02]  /*0480*/  LDG.E R16, desc[UR8][R16.64] ;  /* 0x0000000810107981 */ /* 0x000ea4000c1e1900 */
[----:B------:R-:W-:-:S04]  /*0490*/  IMAD.WIDE.U32 R18, R53, 0x4, R12 ;  /* 0x0000000435127825 */ /* 0x000fc800078e000c */
[--C-:B------:R-:W-:Y:S02]  /*04a0*/  IMAD.WIDE.U32 R14, R58, 0x4, R12.reuse ;  /* 0x000000043a0e7825 */ /* 0x100fe400078e000c */
[----:B------:R-:W3:Y:S02]  /*04b0*/  LDG.E R18, desc[UR8][R18.64] ;  /* 0x0000000812127981 */ /* 0x000ee4000c1e1900 */
[--C-:B------:R-:W-:Y:S02]  /*04c0*/  IMAD.WIDE.U32 R20, R57, 0x4, R12.reuse ;  /* 0x0000000439147825 */ /* 0x100fe400078e000c */
[----:B------:R1:W4:Y:S02]  /*04d0*/  LDG.E R17, desc[UR8][R22.64] ;  /* 0x0000000816117981 */ /* 0x000324000c1e1900 */
[--C-:B------:R-:W-:Y:S02]  /*04e0*/  IMAD.WIDE.U32 R26, R56, 0x4, R12.reuse ;  /* 0x00000004381a7825 */ /* 0x100fe400078e000c */
[----:B------:R-:W5:Y:S02]  /*04f0*/  LDG.E R20, desc[UR8][R20.64] ;  /* 0x0000000814147981 */ /* 0x000f64000c1e1900 */
[----:B------:R-:W-:-:S02]  /*0500*/  IMAD.WIDE.U32 R28, R51, 0x4, R12 ;  /* 0x00000004331c7825 */ /* 0x000fc400078e000c */
[----:B------:R0:W5:Y:S02]  /*0510*/  LDG.E R19, desc[UR8][R14.64] ;  /* 0x000000080e137981 */ /* 0x000164000c1e1900 */
[--C-:B-1----:R-:W-:Y:S02]  /*0520*/  IMAD.WIDE.U32 R22, R3, 0x4, R10.reuse ;  /* 0x0000000403167825 */ /* 0x102fe400078e000a */
[----:B------:R-:W2:Y:S04]  /*0530*/  LDG.E R9, desc[UR8][R28.64] ;  /* 0x000000081c097981 */ /* 0x000ea8000c1e1900 */
[----:B------:R-:W3:Y:S01]  /*0540*/  LDG.E R22, desc[UR8][R22.64] ;  /* 0x0000000816167981 */ /* 0x000ee2000c1e1900 */
[----:B0-----:R-:W-:-:S03]  /*0550*/  IMAD.WIDE.U32 R14, R44, 0x4, R10 ;  /* 0x000000042c0e7825 */ /* 0x001fc600078e000a */
[----:B------:R0:W5:Y:S04]  /*0560*/  LDG.E R21, desc[UR8][R26.64] ;  /* 0x000000081a157981 */ /* 0x000168000c1e1900 */
[----:B------:R1:W4:Y:S01]  /*0570*/  LDG.E R23, desc[UR8][R14.64] ;  /* 0x000000080e177981 */ /* 0x000322000c1e1900 */
[----:B0-----:R-:W-:-:S04]  /*0580*/  IMAD.WIDE.U32 R26, R45, 0x4, R10 ;  /* 0x000000042d1a7825 */ /* 0x001fc800078e000a */
[--C-:B-1----:R-:W-:Y:S02]  /*0590*/  IMAD.WIDE.U32 R14, R46, 0x4, R10.reuse ;  /* 0x000000042e0e7825 */ /* 0x102fe400078e000a */
[----:B------:R-:W5:Y:S04]  /*05a0*/  LDG.E R26, desc[UR8][R26.64] ;  /* 0x000000081a1a7981 */ /* 0x000f68000c1e1900 */
[----:B------:R0:W5:Y:S01]  /*05b0*/  LDG.E R25, desc[UR8][R14.64] ;  /* 0x000000080e197981 */ /* 0x000162000c1e1900 */
[----:B------:R-:W-:-:S04]  /*05c0*/  IMAD.WIDE.U32 R28, R49, 0x4, R10 ;  /* 0x00000004311c7825 */ /* 0x000fc800078e000a */
[----:B------:R-:W-:Y:S02]  /*05d0*/  IMAD.WIDE.U32 R12, R55, 0x4, R12 ;  /* 0x00000004370c7825 */ /* 0x000fe400078e000c */
[----:B------:R-:W5:Y:S02]  /*05e0*/  LDG.E R28, desc[UR8][R28.64] ;  /* 0x000000081c1c7981 */ /* 0x000f64000c1e1900 */
[--C-:B0-----:R-:W-:Y:S02]  /*05f0*/  IMAD.WIDE.U32 R14, R50, 0x4, R10.reuse ;  /* 0x00000004320e7825 */ /* 0x101fe400078e000a */
[----:B------:R-:W5:Y:S04]  /*0600*/  LDG.E R31, desc[UR8][R12.64] ;  /* 0x000000080c1f7981 */ /* 0x000f68000c1e1900 */
[----:B------:R0:W5:Y:S02]  /*0610*/  LDG.E R27, desc[UR8][R14.64] ;  /* 0x000000080e1b7981 */ /* 0x000164000c1e1900 */
[----:B0-----:R-:W-:-:S04]  /*0620*/  IMAD.WIDE.U32 R14, R48, 0x4, R10 ;  /* 0x00000004300e7825 */ /* 0x001fc800078e000a */
[----:B------:R-:W-:Y:S01]  /*0630*/  IMAD.WIDE.U32 R10, R47, 0x4, R10 ;  /* 0x000000042f0a7825 */ /* 0x000fe200078e000a */
[----:B------:R-:W5:Y:S05]  /*0640*/  LDG.E R30, desc[UR8][R14.64] ;  /* 0x000000080e1e7981 */ /* 0x000f6a000c1e1900 */
[----:B------:R-:W5:Y:S04]  /*0650*/  LDG.E R10, desc[UR8][R10.64] ;  /* 0x000000080a0a7981 */ /* 0x000f68000c1e1900 */
[----:B--2---:R-:W-:Y:S04]  /*0660*/  STS [R60], R9 ;  /* 0x000000093c007388 */ /* 0x004fe80000000800 */
[----:B---3--:R-:W-:Y:S04]  /*0670*/  STS [R59], R22 ;  /* 0x000000163b007388 */ /* 0x008fe80000000800 */
[----:B------:R-:W-:Y:S04]  /*0680*/  STS [R60+0x400], R16 ;  /* 0x000400103c007388 */ /* 0x000fe80000000800 */
[----:B----4-:R-:W-:Y:S04]  /*0690*/  STS [R59+0x400], R23 ;  /* 0x000400173b007388 */ /* 0x010fe80000000800 */
[----:B------:R-:W-:Y:S04]  /*06a0*/  STS [R60+0x800], R17 ;  /* 0x000800113c007388 */ /* 0x000fe80000000800 */
[----:B-----5:R-:W-:Y:S04]  /*06b0*/  STS [R59+0x800], R25 ;  /* 0x000800193b007388 */ /* 0x020fe80000000800 */
        /* <DEDUP_REMOVED lines=9> */
[----:B------:R-:W-:Y:S01]  /*0750*/  STS [R59+0x1c00], R10 ;  /* 0x001c000a3b007388 */ /* 0x000fe20000000800 */
[----:B------:R-:W-:Y:S06]  /*0760*/  BAR.SYNC.DEFER_BLOCKING 0x0 ;  /* 0x0000000000007b1d */ /* 0x000fec0000010000 */
[----:B------:R-:W-:Y:S04]  /*0770*/  LDS R33, [R62] ;  /* 0x000000003e217984 */ /* 0x000fe80000000800 */
[----:B------:R-:W0:Y:S04]  /*0780*/  LDS.128 R36, [R61] ;  /* 0x000000003d247984 */ /* 0x000e280000000c00 */
[----:B------:R-:W1:Y:S04]  /*0790*/  LDS R32, [R62+0x100] ;  /* 0x000100003e207984 */ /* 0x000e680000000800 */
[----:B------:R-:W2:Y:S04]  /*07a0*/  LDS R40, [R62+0x200] ;  /* 0x000200003e287984 */ /* 0x000ea80000000800 */
[----:B------:R-:W3:Y:S04]  /*07b0*/  LDS.128 R12, [R61+0x400] ;  /* 0x000400003d0c7984 */ /* 0x000ee80000000c00 */
[----:B------:R-:W4:Y:S04]  /*07c0*/  LDS.128 R16, [R61+0x800] ;  /* 0x000800003d107984 */ /* 0x000f280000000c00 */
[----:B------:R-:W5:Y:S04]  /*07d0*/  LDS.128 R28, [R61+0xc00] ;  /* 0x000c00003d1c7984 */ /* 0x000f680000000c00 */
[----:B------:R-:W5:Y:S01]  /*07e0*/  LDS.128 R20, [R61+0x1400] ;  /* 0x001400003d147984 */ /* 0x000f620000000c00 */
[----:B0-----:R-:W-:-:S04]  /*07f0*/  FFMA R9, R33, R36, R8 ;  /* 0x0000002421097223 */ /* 0x001fc80000000008 */
[----:B-1----:R-:W-:-:S04]  /*0800*/  FFMA R9, R32, R37, R9 ;  /* 0x0000002520097223 */ /* 0x002fc80000000009 */
[----:B--2---:R-:W-:Y:S02]  /*0810*/  FFMA R38, R40, R38, R9 ;  /* 0x0000002628267223 */ /* 0x004fe40000000009 */
[----:B------:R-:W0:Y:S01]  /*0820*/  LDS.128 R8, [R61+0x1000] ;  /* 0x001000003d087984 */ /* 0x000e220000000c00 */
[----:B---3--:R-:W-:-:S04]  /*0830*/  FFMA R12, R33, R12, R42 ;  /* 0x0000000c210c7223 */ /* 0x008fc8000000002a */
[----:B------:R-:W-:Y:S01]  /*0840*/  FFMA R13, R32, R13, R12 ;  /* 0x0000000d200d7223 */ /* 0x000fe2000000000c */
[----:B----4-:R-:W-:-:S03]  /*0850*/  FFMA R16, R33, R16, R7 ;  /* 0x0000001021107223 */ /* 0x010fc60000000007 */
[----:B------:R-:W-:Y:S01]  /*0860*/  FFMA R14, R40, R14, R13 ;  /* 0x0000000e280e7223 */ /* 0x000fe2000000000d */
[C---:B-----5:R-:W-:Y:S01]  /*0870*/  FFMA R13, R33.reuse, R28, R4 ;  /* 0x0000001c210d7223 */ /* 0x060fe20000000004 */
[C---:B------:R-:W-:Y:S01]  /*0880*/  FFMA R20, R33.reuse, R20, R6 ;  /* 0x0000001421147223 */ /* 0x040fe20000000006 */
[C---:B0-----:R-:W-:Y:S01]  /*0890*/  FFMA R8, R33.reuse, R8, R5 ;  /* 0x0000000821087223 */ /* 0x041fe20000000005 */
[C---:B------:R-:W-:Y:S01]  /*08a0*/  FFMA R17, R32.reuse, R17, R16 ;  /* 0x0000001120117223 */ /* 0x040fe20000000010 */
[----:B------:R-:W0:Y:S02]  /*08b0*/  LDS.128 R4, [R61+0x1800] ;  /* 0x001800003d047984 */ /* 0x000e240000000c00 */
[C---:B------:R-:W-:Y:S01]  /*08c0*/  FFMA R9, R32.reuse, R9, R8 ;  /* 0x0000000920097223 */ /* 0x040fe20000000008 */
[----:B------:R-:W-:Y:S01]  /*08d0*/  FFMA R29, R32, R29, R13 ;  /* 0x0000001d201d7223 */ /* 0x000fe2000000000d */
[----:B------:R-:W-:Y:S04]  /*08e0*/  LDS R16, [R62+0x400] ;  /* 0x000400003e107984 */ /* 0x000fe80000000800 */
[----:B------:R-:W-:Y:S01]  /*08f0*/  LDS R28, [R62+0x700] ;  /* 0x000700003e1c7984 */ /* 0x000fe20000000800 */
[----:B0-----:R-:W-:-:S03]  /*0900*/  FFMA R4, R33, R4, R24 ;  /* 0x0000000421047223 */ /* 0x001fc60000000018 */
[----:B------:R-:W0:Y:S01]  /*0910*/  LDS.128 R24, [R61+0x1c00] ;  /* 0x001c00003d187984 */ /* 0x000e220000000c00 */
[----:B------:R-:W-:-:S03]  /*0920*/  FFMA R5, R32, R5, R4 ;  /* 0x0000000520057223 */ /* 0x000fc60000000004 */
[----:B------:R-:W1:Y:S01]  /*0930*/  LDS R4, [R62+0x300] ;  /* 0x000300003e047984 */ /* 0x000e620000000800 */
[C---:B------:R-:W-:Y:S01]  /*0940*/  FFMA R10, R40.reuse, R10, R9 ;  /* 0x0000000a280a7223 */ /* 0x040fe20000000009 */
[----:B------:R-:W-:Y:S01]  /*0950*/  FFMA R6, R40, R6, R5 ;  /* 0x0000000628067223 */ /* 0x000fe20000000005 */
[----:B------:R-:W-:Y:S01]  /*0960*/  FFMA R8, R32, R21, R20 ;  /* 0x0000001520087223 */ /* 0x000fe20000000014 */
[----:B------:R-:W-:Y:S02]  /*0970*/  FFMA R18, R40, R18, R17 ;  /* 0x0000001228127223 */ /* 0x000fe40000000011 */
[----:B------:R-:W-:Y:S01]  /*0980*/  LDS R17, [R62+0x500] ;  /* 0x000500003e117984 */ /* 0x000fe20000000800 */
[----:B0-----:R-:W-:-:S04]  /*0990*/  FFMA R33, R33, R24, R34 ;  /* 0x0000001821217223 */ /* 0x001fc80000000022 */
[----:B------:R-:W-:Y:S01]  /*09a0*/  FFMA R25, R32, R25, R33 ;  /* 0x0000001920197223 */ /* 0x000fe20000000021 */
[C---:B-1----:R-:W-:Y:S01]  /*09b0*/  FFMA R5, R4.reuse, R39, R38 ;  /* 0x0000002704057223 */ /* 0x042fe20000000026 */
[----:B------:R-:W-:Y:S01]  /*09c0*/  FFMA R9, R4, R15, R14 ;  /* 0x0000000f04097223 */ /* 0x000fe2000000000e */
[----:B------:R-:W0:Y:S04]  /*09d0*/  LDS.128 R32, [R61+0x10] ;  /* 0x000010003d207984 */ /* 0x000e280000000c00 */
[----:B------:R-:W1:Y:S04]  /*09e0*/  LDS.128 R36, [R61+0x410] ;  /* 0x000410003d247984 */ /* 0x000e680000000c00 */
[----:B------:R-:W2:Y:S01]  /*09f0*/  LDS.128 R12, [R61+0x810] ;  /* 0x000810003d0c7984 */ /* 0x000ea20000000c00 */
[----:B------:R-:W-:Y:S01]  /*0a00*/  FFMA R22, R40, R22, R8 ;  /* 0x0000001628167223 */ /* 0x000fe20000000008 */
[----:B------:R-:W-:-:S02]  /*0a10*/  FFMA R8, R4, R19, R18 ;  /* 0x0000001304087223 */ /* 0x000fc40000000012 */
[----:B------:R-:W3:Y:S01]  /*0a20*/  LDS R18, [R62+0x600] ;  /* 0x000600003e127984 */ /* 0x000ee20000000800 */
[C---:B------:R-:W-:Y:S01]  /*0a30*/  FFMA R21, R40.reuse, R30, R29 ;  /* 0x0000001e28157223 */ /* 0x040fe2000000001d */
[----:B------:R-:W-:Y:S01]  /*0a40*/  FFMA R26, R40, R26, R25 ;  /* 0x0000001a281a7223 */ /* 0x000fe20000000019 */
[C---:B------:R-:W-:Y:S01]  /*0a50*/  FFMA R20, R4.reuse, R11, R10 ;  /* 0x0000000b04147223 */ /* 0x040fe2000000000a */
[C---:B------:R-:W-:Y:S01]  /*0a60*/  FFMA R19, R4.reuse, R23, R22 ;  /* 0x0000001704137223 */ /* 0x040fe20000000016 */
[C---:B------:R-:W-:Y:S01]  /*0a70*/  FFMA R21, R4.reuse, R31, R21 ;  /* 0x0000001f04157223 */ /* 0x040fe20000000015 */
[C---:B------:R-:W-:Y:S01]  /*0a80*/  FFMA R31, R4.reuse, R7, R6 ;  /* 0x00000007041f7223 */ /* 0x040fe20000000006 */
[----:B------:R-:W-:Y:S01]  /*0a90*/  FFMA R30, R4, R27, R26 ;  /* 0x0000001b041e7223 */ /* 0x000fe2000000001a */
[----:B------:R-:W-:Y:S04]  /*0aa0*/  LDS R40, [R62+0xa00] ;  /* 0x000a00003e287984 */ /* 0x000fe80000000800 */
[----:B------:R-:W-:Y:S01]  /*0ab0*/  LDS.128 R24, [R61+0x1c10] ;  /* 0x001c10003d187984 */ /* 0x000fe20000000c00 */
[----:B0-----:R-:W-:-:S03]  /*0ac0*/  FFMA R32, R16, R32, R5 ;  /* 0x0000002010207223 */ /* 0x001fc60000000005 */
[----:B------:R-:W0:Y:S01]  /*0ad0*/  LDS.128 R4, [R61+0xc10] ;  /* 0x000c10003d047984 */ /* 0x000e220000000c00 */
[C---:B-1----:R-:W-:Y:S01]  /*0ae0*/  FFMA R36, R16.reuse, R36, R9 ;  /* 0x0000002410247223 */ /* 0x042fe20000000009 */
[----:B--2---:R-:W-:Y:S02]  /*0af0*/  FFMA R12, R16, R12, R8 ;  /* 0x0000000c100c7223 */ /* 0x004fe40000000008 */
[----:B------:R-:W1:Y:S02]  /*0b00*/  LDS.128 R8, [R61+0x1010] ;  /* 0x001010003d087984 */ /* 0x000e640000000c00 */
[----:B------:R-:W-:-:S04]  /*0b10*/  FFMA R13, R17, R13, R12 ;  /* 0x0000000d110d7223 */ /* 0x000fc8000000000c */
[----:B---3--:R-:W-:-:S04]  /*0b20*/  FFMA R14, R18, R14, R13 ;  /* 0x0000000e120e7223 */ /* 0x008fc8000000000d */
[----:B------:R-:W-:Y:S02]  /*0b30*/  FFMA R29, R28, R15, R14 ;  /* 0x0000000f1c1d7223 */ /* 0x000fe4000000000e */
[----:B------:R-:W2:Y:S01]  /*0b40*/  LDS.128 R12, [R61+0x1410] ;  /* 0x001410003d0c7984 */ /* 0x000ea20000000c00 */
[C---:B0-----:R-:W-:Y:S01]  /*0b50*/  FFMA R4, R16.reuse, R4, R21 ;  /* 0x0000000410047223 */ /* 0x041fe20000000015 */
[----:B-1----:R-:W-:Y:S02]  /*0b60*/  FFMA R8, R16, R8, R20 ;  /* 0x0000000810087223 */ /* 0x002fe40000000014 */
[----:B------:R-:W0:Y:S01]  /*0b70*/  LDS.128 R20, [R61+0x1810] ;  /* 0x001810003d147984 */ /* 0x000e220000000c00 */
[C---:B------:R-:W-:Y:S01]  /*0b80*/  FFMA R5, R17.reuse, R5, R4 ;  /* 0x0000000511057223 */ /* 0x040fe20000000004 */
[----:B------:R-:W-:-:S03]  /*0b90*/  FFMA R9, R17, R9, R8 ;  /* 0x0000000911097223 */ /* 0x000fc60000000008 */
[----:B------:R-:W-:Y:S01]  /*0ba0*/  FFMA R5, R18, R6, R5 ;  /* 0x0000000612057223 */ /* 0x000fe20000000005 */
[C---:B------:R-:W-:Y:S01]  /*0bb0*/  FFMA R33, R17.reuse, R33, R32 ;  /* 0x0000002111217223 */ /* 0x040fe20000000020 */
[----:B------:R-:W-:Y:S01]  /*0bc0*/  FFMA R24, R16, R24, R30 ;  /* 0x0000001810187223 */ /* 0x000fe2000000001e */
[----:B------:R-:W-:Y:S01]  /*0bd0*/  LDS R32, [R62+0x800] ;  /* 0x000800003e207984 */ /* 0x000fe20000000800 */
[----:B------:R-:W-:Y:S01]  /*0be0*/  FFMA R7, R28, R7, R5 ;  /* 0x000000071c077223 */ /* 0x000fe20000000005 */
[----:B--2---:R-:W-:Y:S01]  /*0bf0*/  FFMA R12, R16, R12, R19 ;  /* 0x0000000c100c7223 */ /* 0x004fe20000000013 */
[C---:B------:R-:W-:Y:S01]  /*0c00*/  FFMA R5, R18.reuse, R10, R9 ;  /* 0x0000000a12057223 */ /* 0x040fe20000000009 */
[----:B------:R-:W-:Y:S02]  /*0c10*/  FFMA R33, R18, R34, R33 ;  /* 0x0000002212217223 */ /* 0x000fe40000000021 */
[----:B------:R-:W-:Y:S01]  /*0c20*/  FFMA R13, R17, R13, R12 ;  /* 0x0000000d110d7223 */ /* 0x000fe2000000000c */
[----:B------:R-:W-:-:S02]  /*0c30*/  FFMA R5, R28, R11, R5 ;  /* 0x0000000b1c057223 */ /* 0x000fc40000000005 */
[----:B------:R-:W1:Y:S01]  /*0c40*/  LDS.128 R8, [R61+0x420] ;  /* 0x000420003d087984 */ /* 0x000e620000000c00 */
[----:B------:R-:W-:Y:S01]  /*0c50*/  FFMA R35, R28, R35, R33 ;  /* 0x000000231c237223 */ /* 0x000fe20000000021 */
[C---:B------:R-:W-:Y:S01]  /*0c60*/  FFMA R14, R18.reuse, R14, R13 ;  /* 0x0000000e120e7223 */ /* 0x040fe2000000000d */
[C---:B------:R-:W-:Y:S01]  /*0c70*/  FFMA R37, R17.reuse, R37, R36 ;  /* 0x0000002511257223 */ /* 0x040fe20000000024 */
[----:B------:R-:W-:Y:S01]  /*0c80*/  FFMA R13, R17, R25, R24 ;  /* 0x00000019110d7223 */ /* 0x000fe20000000018 */
[----:B------:R-:W2:Y:S02]  /*0c90*/  LDS R33, [R62+0x900] ;  /* 0x000900003e217984 */ /* 0x000ea40000000800 */
[C---:B------:R-:W-:Y:S01]  /*0ca0*/  FFMA R38, R18.reuse, R38, R37 ;  /* 0x0000002612267223 */ /* 0x040fe20000000025 */
[----:B------:R-:W-:Y:S01]  /*0cb0*/  FFMA R13, R18, R26, R13 ;  /* 0x0000001a120d7223 */ /* 0x000fe2000000000d */
[----:B0-----:R-:W-:-:S04]  /*0cc0*/  FFMA R20, R16, R20, R31 ;  /* 0x0000001410147223 */ /* 0x001fc8000000001f */
[----:B------:R-:W-:-:S04]  /*0cd0*/  FFMA R21, R17, R21, R20 ;  /* 0x0000001511157223 */ /* 0x000fc80000000014 */
[----:B------:R-:W-:Y:S02]  /*0ce0*/  FFMA R22, R18, R22, R21 ;  /* 0x0000001612167223 */ /* 0x000fe40000000015 */
[----:B------:R-:W0:Y:S01]  /*0cf0*/  LDS.128 R16, [R61+0x820] ;  /* 0x000820003d107984 */ /* 0x000e220000000c00 */
[----:B------:R-:W-:-:S03]  /*0d00*/  FFMA R4, R28, R39, R38 ;  /* 0x000000271c047223 */ /* 0x000fc60000000026 */
[----:B------:R-:W-:Y:S01]  /*0d10*/  LDS.128 R36, [R61+0x20] ;  /* 0x000020003d247984 */ /* 0x000fe20000000c00 */
[----:B-1----:R-:W-:Y:S01]  /*0d20*/  FFMA R6, R32, R8, R4 ;  /* 0x0000000820067223 */ /* 0x002fe20000000004 */
[----:B------:R-:W-:-:S03]  /*0d30*/  FFMA R4, R28, R15, R14 ;  /* 0x0000000f1c047223 */ /* 0x000fc6000000000e */
[----:B--2---:R-:W-:Y:S01]  /*0d40*/  FFMA R15, R33, R9, R6 ;  /* 0x00000009210f7223 */ /* 0x004fe20000000006 */
[C---:B------:R-:W-:Y:S01]  /*0d50*/  FFMA R8, R28.reuse, R23, R22 ;  /* 0x000000171c087223 */ /* 0x040fe20000000016 */
[----:B------:R-:W-:Y:S01]  /*0d60*/  FFMA R9, R28, R27, R13 ;  /* 0x0000001b1c097223 */ /* 0x000fe2000000000d */
[----:B------:R-:W1:Y:S01]  /*0d70*/  LDS.128 R20, [R61+0x1420] ;  /* 0x001420003d147984 */ /* 0x000e620000000c00 */
[----:B------:R-:W-:-:S03]  /*0d80*/  FFMA R10, R40, R10, R15 ;  /* 0x0000000a280a7223 */ /* 0x000fc6000000000f */
[----:B------:R-:W2:Y:S04]  /*0d90*/  LDS.128 R12, [R61+0x1020] ;  /* 0x001020003d0c7984 */ /* 0x000ea80000000c00 */
[----:B------:R-:W-:Y:S01]  /*0da0*/  LDS.128 R24, [R61+0x1c20] ;  /* 0x001c20003d187984 */ /* 0x000fe20000000c00 */
[----:B0-----:R-:W-:-:S03]  /*0db0*/  FFMA R16, R32, R16, R29 ;  /* 0x0000001020107223 */ /* 0x001fc6000000001d */
[----:B------:R-:W0:Y:S01]  /*0dc0*/  LDS.128 R28, [R61+0xc20] ;  /* 0x000c20003d1c7984 */ /* 0x000e220000000c00 */
[C---:B-1----:R-:W-:Y:S01]  /*0dd0*/  FFMA R20, R32.reuse, R20, R4 ;  /* 0x0000001420147223 */ /* 0x042fe20000000004 */
[C---:B--2---:R-:W-:Y:S01]  /*0de0*/  FFMA R12, R32.reuse, R12, R5 ;  /* 0x0000000c200c7223 */ /* 0x044fe20000000005 */
[C---:B0-----:R-:W-:Y:S02]  /*0df0*/  FFMA R28, R32.reuse, R28, R7 ;  /* 0x0000001c201c7223 */ /* 0x041fe40000000007 */
[----:B------:R-:W0:Y:S01]  /*0e00*/  LDS.128 R4, [R61+0x1820] ;  /* 0x001820003d047984 */ /* 0x000e220000000c00 */
[C---:B------:R-:W-:Y:S01]  /*0e10*/  FFMA R36, R32.reuse, R36, R35 ;  /* 0x0000002420247223 */ /* 0x040fe20000000023 */
[C---:B------:R-:W-:Y:S01]  /*0e20*/  FFMA R24, R32.reuse, R24, R9 ;  /* 0x0000001820187223 */ /* 0x040fe20000000009 */
[----:B0-----:R-:W-:-:S04]  /*0e30*/  FFMA R4, R32, R4, R8 ;  /* 0x0000000420047223 */ /* 0x001fc80000000008 */
[C---:B------:R-:W-:Y:S02]  /*0e40*/  FFMA R5, R33.reuse, R5, R4 ;  /* 0x0000000521057223 */ /* 0x040fe40000000004 */
[----:B------:R-:W0:Y:S01]  /*0e50*/  LDS R4, [R62+0xb00] ;  /* 0x000b00003e047984 */ /* 0x000e220000000800 */
[C---:B------:R-:W-:Y:S01]  /*0e60*/  FFMA R37, R33.reuse, R37, R36 ;  /* 0x0000002521257223 */ /* 0x040fe20000000024 */
[C---:B------:R-:W-:Y:S01]  /*0e70*/  FFMA R13, R33.reuse, R13, R12 ;  /* 0x0000000d210d7223 */ /* 0x040fe2000000000c */
[C---:B------:R-:W-:Y:S01]  /*0e80*/  FFMA R17, R33.reuse, R17, R16 ;  /* 0x0000001121117223 */ /* 0x040fe20000000010 */
[C---:B------:R-:W-:Y:S01]  /*0e90*/  FFMA R29, R33.reuse, R29, R28 ;  /* 0x0000001d211d7223 */ /* 0x040fe2000000001c */
[C---:B------:R-:W-:Y:S01]  /*0ea0*/  FFMA R38, R40.reuse, R38, R37 ;  /* 0x0000002628267223 */ /* 0x040fe20000000025 */
[C---:B------:R-:W-:Y:S01]  /*0eb0*/  FFMA R12, R33.reuse, R21, R20 ;  /* 0x00000015210c7223 */ /* 0x040fe20000000014 */
[----:B------:R-:W-:Y:S01]  /*0ec0*/  FFMA R25, R33, R25, R24 ;  /* 0x0000001921197223 */ /* 0x000fe20000000018 */
[----:B------:R-:W-:Y:S01]  /*0ed0*/  LDS R16, [R62+0xc00] ;  /* 0x000c00003e107984 */ /* 0x000fe20000000800 */
[----:B------:R-:W-:-:S03]  /*0ee0*/  FFMA R14, R40, R14, R13 ;  /* 0x0000000e280e7223 */ /* 0x000fc6000000000d */
[----:B------:R-:W1:Y:S01]  /*0ef0*/  LDS.128 R32, [R61+0x30] ;  /* 0x000030003d207984 */ /* 0x000e620000000c00 */
[C---:B------:R-:W-:Y:S01]  /*0f00*/  FFMA R6, R40.reuse, R6, R5 ;  /* 0x0000000628067223 */ /* 0x040fe20000000005 */
[----:B------:R-:W-:Y:S02]  /*0f10*/  FFMA R18, R40, R18, R17 ;  /* 0x0000001228127223 */ /* 0x000fe40000000011 */
[----:B------:R-:W2:Y:S04]  /*0f20*/  LDS R17, [R62+0xd00] ;  /* 0x000d00003e117984 */ /* 0x000ea80000000800 */
[----:B------:R-:W-:Y:S01]  /*0f30*/  LDS R28, [R62+0xf00] ;  /* 0x000f00003e1c7984 */ /* 0x000fe20000000800 */
[C---:B0-----:R-:W-:Y:S01]  /*0f40*/  FFMA R5, R4.reuse, R39, R38 ;  /* 0x0000002704057223 */ /* 0x041fe20000000026 */
[----:B------:R-:W-:-:S02]  /*0f50*/  FFMA R13, R4, R11, R10 ;  /* 0x0000000b040d7223 */ /* 0x000fc4000000000a */
[----:B------:R-:W0:Y:S04]  /*0f60*/  LDS.128 R36, [R61+0x430] ;  /* 0x000430003d247984 */ /* 0x000e280000000c00 */
[----:B------:R-:W3:Y:S01]  /*0f70*/  LDS.128 R8, [R61+0x830] ;  /* 0x000830003d087984 */ /* 0x000ee20000000c00 */
[----:B------:R-:W-:Y:S01]  /*0f80*/  FFMA R22, R40, R22, R12 ;  /* 0x0000001628167223 */ /* 0x000fe2000000000c */
[C---:B------:R-:W-:Y:S02]  /*0f90*/  FFMA R12, R4.reuse, R19, R18 ;  /* 0x00000013040c7223 */ /* 0x040fe40000000012 */
[----:B------:R-:W4:Y:S01]  /*0fa0*/  LDS R18, [R62+0xe00] ;  /* 0x000e00003e127984 */ /* 0x000f220000000800 */
[----:B------:R-:W-:Y:S01]  /*0fb0*/  FFMA R20, R4, R15, R14 ;  /* 0x0000000f04147223 */ /* 0x000fe2000000000e */
[----:B------:R-:W-:Y:S01]  /*0fc0*/  FFMA R21, R40, R30, R29 ;  /* 0x0000001e28157223 */ /* 0x000fe2000000001d */
[----:B-1----:R-:W-:Y:S01]  /*0fd0*/  FFMA R14, R16, R32, R5 ;  /* 0x00000020100e7223 */ /* 0x002fe20000000005 */
[----:B------:R-:W-:Y:S01]  /*0fe0*/  FFMA R26, R40, R26, R25 ;  /* 0x0000001a281a7223 */ /* 0x000fe20000000019 */
[C---:B------:R-:W-:Y:S01]  /*0ff0*/  FFMA R19, R4.reuse, R23, R22 ;  /* 0x0000001704137223 */ /* 0x040fe20000000016 */
[C---:B------:R-:W-:Y:S01]  /*1000*/  FFMA R21, R4.reuse, R31, R21 ;  /* 0x0000001f04157223 */ /* 0x040fe20000000015 */
[C---:B------:R-:W-:Y:S01]  /*1010*/  FFMA R32, R4.reuse, R7, R6 ;  /* 0x0000000704207223 */ /* 0x040fe20000000006 */
[----:B------:R-:W-:Y:S01]  /*1020*/  FFMA R31, R4, R27, R26 ;  /* 0x0000001b041f7223 */ /* 0x000fe2000000001a */
[----:B--2---:R-:W-:Y:S01]  /*1030*/  FFMA R33, R17, R33, R14 ;  /* 0x0000002111217223 */ /* 0x004fe2000000000e */
[----:B------:R-:W1:Y:S04]  /*1040*/  LDS.128 R4, [R61+0xc30] ;  /* 0x000c30003d047984 */ /* 0x000e680000000c00 */
[----:B------:R-:W-:Y:S04]  /*1050*/  LDS.128 R24, [R61+0x1c30] ;  /* 0x001c30003d187984 */ /* 0x000fe80000000c00 */
[----:B------:R-:W-:Y:S01]  /*1060*/  LDS R40, [R62+0x1200] ;  /* 0x001200003e287984 */ /* 0x000fe20000000800 */
[C---:B0-----:R-:W-:Y:S01]  /*1070*/  FFMA R36, R16.reuse, R36, R13 ;  /* 0x0000002410247223 */ /* 0x041fe2000000000d */
[----:B---3--:R-:W-:-:S02]  /*1080*/  FFMA R8, R16, R8, R12 ;  /* 0x0000000810087223 */ /* 0x008fc4000000000c */
[----:B------:R-:W0:Y:S02]  /*1090*/  LDS.128 R12, [R61+0x1030] ;  /* 0x001030003d0c7984 */ /* 0x000e240000000c00 */
[----:B------:R-:W-:-:S04]  /*10a0*/  FFMA R9, R17, R9, R8 ;  /* 0x0000000911097223 */ /* 0x000fc80000000008 */
[----:B----4-:R-:W-:-:S04]  /*10b0*/  FFMA R10, R18, R10, R9 ;  /* 0x0000000a120a7223 */ /* 0x010fc80000000009 */
[----:B------:R-:W-:Y:S02]  /*10c0*/  FFMA R30, R28, R11, R10 ;  /* 0x0000000b1c1e7223 */ /* 0x000fe4000000000a */
[----:B------:R-:W2:Y:S01]  /*10d0*/  LDS.128 R8, [R61+0x1430] ;  /* 0x001430003d087984 */ /* 0x000ea20000000c00 */
[C---:B-1----:R-:W-:Y:S01]  /*10e0*/  FFMA R4, R16.reuse, R4, R21 ;  /* 0x0000000410047223 */ /* 0x042fe20000000015 */
[----:B0-----:R-:W-:Y:S02]  /*10f0*/  FFMA R12, R16, R12, R20 ;  /* 0x0000000c100c7223 */ /* 0x001fe40000000014 */
[----:B------:R-:W0:Y:S01]  /*1100*/  LDS.128 R20, [R61+0x1830] ;  /* 0x001830003d147984 */ /* 0x000e220000000c00 */
[----:B------:R-:W-:-:S04]  /*1110*/  FFMA R5, R17, R5, R4 ;  /* 0x0000000511057223 */ /* 0x000fc80000000004 */
[----:B------:R-:W-:Y:S01]  /*1120*/  FFMA R5, R18, R6, R5 ;  /* 0x0000000612057223 */ /* 0x000fe20000000005 */
[----:B--2---:R-:W-:-:S03]  /*1130*/  FFMA R4, R16, R8, R19 ;  /* 0x0000000810047223 */ /* 0x004fc60000000013 */
[----:B------:R-:W-:Y:S01]  /*1140*/  FFMA R8, R28, R7, R5 ;  /* 0x000000071c087223 */ /* 0x000fe20000000005 */
[C---:B------:R-:W-:Y:S01]  /*1150*/  FFMA R13, R17.reuse, R13, R12 ;  /* 0x0000000d110d7223 */ /* 0x040fe2000000000c */
[C---:B------:R-:W-:Y:S01]  /*1160*/  FFMA R5, R17.reuse, R9, R4 ;  /* 0x0000000911057223 */ /* 0x040fe20000000004 */
[C---:B------:R-:W-:Y:S02]  /*1170*/  FFMA R33, R18.reuse, R34, R33 ;  /* 0x0000002212217223 */ /* 0x040fe40000000021 */
[----:B------:R-:W-:Y:S01]  /*1180*/  FFMA R13, R18, R14, R13 ;  /* 0x0000000e120d7223 */ /* 0x000fe2000000000d */
[----:B------:R-:W-:Y:S01]  /*1190*/  FFMA R24, R16, R24, R31 ;  /* 0x0000001810187223 */ /* 0x000fe2000000001f */
[----:B------:R-:W-:Y:S02]  /*11a0*/  FFMA R10, R18, R10, R5 ;  /* 0x0000000a120a7223 */ /* 0x000fe40000000005 */
[----:B------:R-:W-:Y:S01]  /*11b0*/  LDS.128 R4, [R61+0x440] ;  /* 0x000440003d047984 */ /* 0x000fe20000000c00 */
[C---:B------:R-:W-:Y:S01]  /*11c0*/  FFMA R35, R28.reuse, R35, R33 ;  /* 0x000000231c237223 */ /* 0x040fe20000000021 */
[----:B------:R-:W-:Y:S01]  /*11d0*/  FFMA R9, R28, R15, R13 ;  /* 0x0000000f1c097223 */ /* 0x000fe2000000000d */
[C---:B------:R-:W-:Y:S01]  /*11e0*/  FFMA R37, R17.reuse, R37, R36 ;  /* 0x0000002511257223 */ /* 0x040fe20000000024 */
[----:B------:R-:W-:Y:S01]  /*11f0*/  FFMA R13, R17, R25, R24 ;  /* 0x00000019110d7223 */ /* 0x000fe20000000018 */
[----:B------:R-:W-:Y:S02]  /*1200*/  LDS R33, [R62+0x1100] ;  /* 0x001100003e217984 */ /* 0x000fe40000000800 */
[C---:B------:R-:W-:Y:S01]  /*1210*/  FFMA R38, R18.reuse, R38, R37 ;  /* 0x0000002612267223 */ /* 0x040fe20000000025 */
[----:B------:R-:W-:Y:S01]  /*1220*/  FFMA R13, R18, R26, R13 ;  /* 0x0000001a120d7223 */ /* 0x000fe2000000000d */
[----:B0-----:R-:W-:-:S02]  /*1230*/  FFMA R20, R16, R20, R32 ;  /* 0x0000001410147223 */ /* 0x001fc40000000020 */
[----:B------:R-:W0:Y:S02]  /*1240*/  LDS R32, [R62+0x1000] ;  /* 0x001000003e207984 */ /* 0x000e240000000800 */
[----:B------:R-:W-:-:S04]  /*1250*/  FFMA R21, R17, R21, R20 ;  /* 0x0000001511157223 */ /* 0x000fc80000000014 */
[----:B------:R-:W-:Y:S02]  /*1260*/  FFMA R22, R18, R22, R21 ;  /* 0x0000001612167223 */ /* 0x000fe40000000015 */
[----:B------:R-:W1:Y:S01]  /*1270*/  LDS.128 R16, [R61+0x840] ;  /* 0x000840003d107984 */ /* 0x000e620000000c00 */
[C---:B------:R-:W-:Y:S01]  /*1280*/  FFMA R29, R28.reuse, R39, R38 ;  /* 0x000000271c1d7223 */ /* 0x040fe20000000026 */
[----:B------:R-:W-:Y:S02]  /*1290*/  FFMA R11, R28, R11, R10 ;  /* 0x0000000b1c0b7223 */ /* 0x000fe4000000000a */
[----:B------:R-:W-:Y:S01]  /*12a0*/  LDS.128 R36, [R61+0x40] ;  /* 0x000040003d247984 */ /* 0x000fe20000000c00 */
[----:B0-----:R-:W-:-:S04]  /*12b0*/  FFMA R12, R32, R4, R29 ;  /* 0x00000004200c7223 */ /* 0x001fc8000000001d */
[----:B------:R-:W-:Y:S01]  /*12c0*/  FFMA R15, R33, R5, R12 ;  /* 0x00000005210f7223 */ /* 0x000fe2000000000c */
[C---:B------:R-:W-:Y:S01]  /*12d0*/  FFMA R4, R28.reuse, R23, R22 ;  /* 0x000000171c047223 */ /* 0x040fe20000000016 */
[----:B------:R-:W-:Y:S01]  /*12e0*/  FFMA R5, R28, R27, R13 ;  /* 0x0000001b1c057223 */ /* 0x000fe2000000000d */
[----:B------:R-:W0:Y:S01]  /*12f0*/  LDS.128 R20, [R61+0x1440] ;  /* 0x001440003d147984 */ /* 0x000e220000000c00 */
[----:B-1----:R-:W-:Y:S01]  /*1300*/  FFMA R16, R32, R16, R30 ;  /* 0x0000001020107223 */ /* 0x002fe2000000001e */
[----:B------:R-:W-:Y:S02]  /*1310*/  FFMA R6, R40, R6, R15 ;  /* 0x0000000628067223 */ /* 0x000fe4000000000f */
[----:B------:R-:W1:Y:S04]  /*1320*/  LDS.128 R28, [R61+0xc40] ;  /* 0x000c40003d1c7984 */ /* 0x000e680000000c00 */
[----:B------:R-:W2:Y:S04]  /*1330*/  LDS.128 R12, [R61+0x1040] ;  /* 0x001040003d0c7984 */ /* 0x000ea80000000c00 */
[----:B------:R-:W3:Y:S01]  /*1340*/  LDS.128 R24, [R61+0x1c40] ;  /* 0x001c40003d187984 */ /* 0x000ee20000000c00 */
[C---:B0-----:R-:W-:Y:S01]  /*1350*/  FFMA R20, R32.reuse, R20, R11 ;  /* 0x0000001420147223 */ /* 0x041fe2000000000b */
[C---:B-1----:R-:W-:Y:S01]  /*1360*/  FFMA R28, R32.reuse, R28, R8 ;  /* 0x0000001c201c7223 */ /* 0x042fe20000000008 */
[----:B--2---:R-:W-:-:S02]  /*1370*/  FFMA R12, R32, R12, R9 ;  /* 0x0000000c200c7223 */ /* 0x004fc40000000009 */
[----:B------:R-:W0:Y:S01]  /*1380*/  LDS.128 R8, [R61+0x1840] ;  /* 0x001840003d087984 */ /* 0x000e220000000c00 */
[C---:B------:R-:W-:Y:S01]  /*1390*/  FFMA R36, R32.reuse, R36, R35 ;  /* 0x0000002420247223 */ /* 0x040fe20000000023 */
[----:B---3--:R-:W-:-:S03]  /*13a0*/  FFMA R24, R32, R24, R5 ;  /* 0x0000001820187223 */ /* 0x008fc60000000005 */
[C---:B------:R-:W-:Y:S01]  /*13b0*/  FFMA R37, R33.reuse, R37, R36 ;  /* 0x0000002521257223 */ /* 0x040fe20000000024 */
[----:B0-----:R-:W-:Y:S02]  /*13c0*/  FFMA R4, R32, R8, R4 ;  /* 0x0000000820047223 */ /* 0x001fe40000000004 */
        /* <DEDUP_REMOVED lines=8> */
[----:B------:R-:W-:Y:S04]  /*1450*/  LDS R20, [R62+0x1400] ;  /* 0x001400003e147984 */ /* 0x000fe80000000800 */
[----:B------:R-:W1:Y:S01]  /*1460*/  LDS.128 R32, [R61+0x50] ;  /* 0x000050003d207984 */ /* 0x000e620000000c00 */
[C---:B------:R-:W-:Y:S01]  /*1470*/  FFMA R10, R40.reuse, R10, R9 ;  /* 0x0000000a280a7223 */ /* 0x040fe20000000009 */
[----:B------:R-:W-:-:S02]  /*1480*/  FFMA R22, R40, R22, R21 ;  /* 0x0000001628167223 */ /* 0x000fc40000000015 */
[----:B------:R-:W-:Y:S01]  /*1490*/  LDS R21, [R62+0x1500] ;  /* 0x001500003e157984 */ /* 0x000fe20000000800 */
[----:B------:R-:W-:-:S03]  /*14a0*/  FFMA R18, R40, R18, R17 ;  /* 0x0000001228127223 */ /* 0x000fc60000000011 */
[----:B------:R-:W-:Y:S01]  /*14b0*/  LDS R28, [R62+0x1600] ;  /* 0x001600003e1c7984 */ /* 0x000fe20000000800 */
[----:B0-----:R-:W-:-:S03]  /*14c0*/  FFMA R9, R8, R39, R38 ;  /* 0x0000002708097223 */ /* 0x001fc60000000026 */
[----:B------:R-:W0:Y:S01]  /*14d0*/  LDS.128 R36, [R61+0x450] ;  /* 0x000450003d247984 */ /* 0x000e220000000c00 */
[----:B------:R-:W-:-:S03]  /*14e0*/  FFMA R12, R8, R7, R6 ;  /* 0x00000007080c7223 */ /* 0x000fc60000000006 */
[----:B------:R-:W2:Y:S01]  /*14f0*/  LDS.128 R4, [R61+0x850] ;  /* 0x000850003d047984 */ /* 0x000ea20000000c00 */
[C---:B------:R-:W-:Y:S01]  /*1500*/  FFMA R30, R40.reuse, R30, R29 ;  /* 0x0000001e281e7223 */ /* 0x040fe2000000001d */
[C---:B------:R-:W-:Y:S01]  /*1510*/  FFMA R14, R40.reuse, R14, R13 ;  /* 0x0000000e280e7223 */ /* 0x040fe2000000000d */
[----:B------:R-:W-:Y:S01]  /*1520*/  FFMA R26, R40, R26, R25 ;  /* 0x0000001a281a7223 */ /* 0x000fe20000000019 */
[C---:B------:R-:W-:Y:S01]  /*1530*/  FFMA R23, R8.reuse, R23, R22 ;  /* 0x0000001708177223 */ /* 0x040fe20000000016 */
[C---:B------:R-:W-:Y:S01]  /*1540*/  FFMA R18, R8.reuse, R19, R18 ;  /* 0x0000001308127223 */ /* 0x040fe20000000012 */
[C---:B------:R-:W-:Y:S01]  /*1550*/  FFMA R31, R8.reuse, R31, R30 ;  /* 0x0000001f081f7223 */ /* 0x040fe2000000001e */
[----:B------:R-:W-:Y:S01]  /*1560*/  FFMA R16, R8, R15, R14 ;  /* 0x0000000f08107223 */ /* 0x000fe2000000000e */
[----:B-1----:R-:W-:Y:S01]  /*1570*/  FFMA R32, R20, R32, R9 ;  /* 0x0000002014207223 */ /* 0x002fe20000000009 */
[C---:B------:R-:W-:Y:S01]  /*1580*/  FFMA R22, R8.reuse, R11, R10 ;  /* 0x0000000b08167223 */ /* 0x040fe2000000000a */
[----:B------:R-:W-:Y:S01]  /*1590*/  FFMA R27, R8, R27, R26 ;  /* 0x0000001b081b7223 */ /* 0x000fe2000000001a */
[----:B------:R-:W-:Y:S04]  /*15a0*/  LDS.128 R40, [R61+0x1460] ;  /* 0x001460003d287984 */ /* 0x000fe80000000c00 */
[----:B------:R-:W1:Y:S01]  /*15b0*/  LDS.128 R8, [R61+0xc50] ;  /* 0x000c50003d087984 */ /* 0x000e620000000c00 */
[----:B0-----:R-:W-:-:S03]  /*15c0*/  FFMA R12, R20, R36, R12 ;  /* 0x00000024140c7223 */ /* 0x001fc6000000000c */
[----:B------:R-:W0:Y:S01]  /*15d0*/  LDS R36, [R62+0x1700] ;  /* 0x001700003e247984 */ /* 0x000e220000000800 */
[----:B------:R-:W-:-:S03]  /*15e0*/  FFMA R37, R21, R37, R12 ;  /* 0x0000002515257223 */ /* 0x000fc6000000000c */
[----:B------:R-:W3:Y:S01]  /*15f0*/  LDS.128 R12, [R61+0x1050] ;  /* 0x001050003d0c7984 */ /* 0x000ee20000000c00 */
[----:B--2---:R-:W-:-:S04]  /*1600*/  FFMA R4, R20, R4, R18 ;  /* 0x0000000414047223 */ /* 0x004fc80000000012 */
[C---:B------:R-:W-:Y:S01]  /*1610*/  FFMA R5, R21.reuse, R5, R4 ;  /* 0x0000000515057223 */ /* 0x040fe20000000004 */
[----:B------:R-:W-:-:S03]  /*1620*/  FFMA R33, R21, R33, R32 ;  /* 0x0000002115217223 */ /* 0x000fc60000000020 */
[----:B------:R-:W-:Y:S01]  /*1630*/  FFMA R6, R28, R6, R5 ;  /* 0x000000061c067223 */ /* 0x000fe20000000005 */
[----:B-1----:R-:W-:Y:S01]  /*1640*/  FFMA R8, R20, R8, R31 ;  /* 0x0000000814087223 */ /* 0x002fe2000000001f */
[----:B------:R-:W-:-:S03]  /*1650*/  FFMA R33, R28, R34, R33 ;  /* 0x000000221c217223 */ /* 0x000fc60000000021 */
[C---:B------:R-:W-:Y:S01]  /*1660*/  FFMA R25, R21.reuse, R9, R8 ;  /* 0x0000000915197223 */ /* 0x040fe20000000008 */
[C---:B0-----:R-:W-:Y:S02]  /*1670*/  FFMA R9, R36.reuse, R7, R6 ;  /* 0x0000000724097223 */ /* 0x041fe40000000006 */
[----:B------:R-:W0:Y:S01]  /*1680*/  LDS.128 R4, [R61+0x1450] ;  /* 0x001450003d047984 */ /* 0x000e220000000c00 */
[----:B------:R-:W-:Y:S01]  /*1690*/  FFMA R8, R36, R35, R33 ;  /* 0x0000002324087223 */ /* 0x000fe20000000021 */
[----:B---3--:R-:W-:Y:S02]  /*16a0*/  FFMA R12, R20, R12, R16 ;  /* 0x0000000c140c7223 */ /* 0x008fe40000000010 */
[----:B------:R-:W1:Y:S04]  /*16b0*/  LDS.128 R32, [R61+0x1c50] ;  /* 0x001c50003d207984 */ /* 0x000e680000000c00 */
[----:B------:R-:W2:Y:S01]  /*16c0*/  LDS.128 R16, [R61+0x1850] ;  /* 0x001850003d107984 */ /* 0x000ea20000000c00 */
[----:B------:R-:W-:Y:S01]  /*16d0*/  FFMA R13, R21, R13, R12 ;  /* 0x0000000d150d7223 */ /* 0x000fe2000000000c */
[----:B------:R-:W-:-:S02]  /*16e0*/  FFMA R25, R28, R10, R25 ;  /* 0x0000000a1c197223 */ /* 0x000fc40000000019 */
[----:B------:R-:W3:Y:S01]  /*16f0*/  LDS R12, [R62+0x1800] ;  /* 0x001800003e0c7984 */ /* 0x000ee20000000800 */
[----:B------:R-:W-:Y:S01]  /*1700*/  FFMA R13, R28, R14, R13 ;  /* 0x0000000e1c0d7223 */ /* 0x000fe2000000000d */
[----:B------:R-:W-:Y:S01]  /*1710*/  FFMA R11, R36, R11, R25 ;  /* 0x0000000b240b7223 */ /* 0x000fe20000000019 */
[----:B------:R-:W-:Y:S02]  /*1720*/  FFMA R38, R28, R38, R37 ;  /* 0x000000261c267223 */ /* 0x000fe40000000025 */
[----:B------:R-:W-:Y:S02]  /*1730*/  FFMA R15, R36, R15, R13 ;  /* 0x0000000f240f7223 */ /* 0x000fe4000000000d */
[----:B------:R-:W-:Y:S01]  /*1740*/  LDS R13, [R62+0x1900] ;  /* 0x001900003e0d7984 */ /* 0x000fe20000000800 */
[----:B0-----:R-:W-:-:S04]  /*1750*/  FFMA R4, R20, R4, R23 ;  /* 0x0000000414047223 */ /* 0x001fc80000000017 */
[C---:B------:R-:W-:Y:S01]  /*1760*/  FFMA R5, R21.reuse, R5, R4 ;  /* 0x0000000515057223 */ /* 0x040fe20000000004 */
[C---:B-1----:R-:W-:Y:S02]  /*1770*/  FFMA R32, R20.reuse, R32, R27 ;  /* 0x0000002014207223 */ /* 0x042fe4000000001b */
[----:B------:R-:W0:Y:S01]  /*1780*/  LDS.128 R24, [R61+0x460] ;  /* 0x000460003d187984 */ /* 0x000e220000000c00 */
[----:B--2---:R-:W-:Y:S01]  /*1790*/  FFMA R16, R20, R16, R22 ;  /* 0x0000001014107223 */ /* 0x004fe20000000016 */
[C---:B------:R-:W-:Y:S01]  /*17a0*/  FFMA R6, R28.reuse, R6, R5 ;  /* 0x000000061c067223 */ /* 0x040fe20000000005 */
[C---:B------:R-:W-:Y:S02]  /*17b0*/  FFMA R5, R21.reuse, R33, R32 ;  /* 0x0000002115057223 */ /* 0x040fe40000000020 */
[----:B------:R-:W-:Y:S02]  /*17c0*/  FFMA R17, R21, R17, R16 ;  /* 0x0000001115117223 */ /* 0x000fe40000000010 */
[----:B------:R-:W1:Y:S01]  /*17d0*/  LDS.128 R20, [R61+0x60] ;  /* 0x000060003d147984 */ /* 0x000e620000000c00 */
[C---:B------:R-:W-:Y:S01]  /*17e0*/  FFMA R5, R28.reuse, R34, R5 ;  /* 0x000000221c057223 */ /* 0x040fe20000000005 */
[----:B------:R-:W-:-:S02]  /*17f0*/  FFMA R18, R28, R18, R17 ;  /* 0x000000121c127223 */ /* 0x000fc40000000011 */
[----:B------:R-:W2:Y:S01]  /*1800*/  LDS.128 R28, [R61+0x860] ;  /* 0x000860003d1c7984 */ /* 0x000ea20000000c00 */
[----:B------:R-:W-:-:S03]  /*1810*/  FFMA R14, R36, R35, R5 ;  /* 0x00000023240e7223 */ /* 0x000fc60000000005 */
[----:B------:R-:W4:Y:S01]  /*1820*/  LDS.128 R32, [R61+0xc60] ;  /* 0x000c60003d207984 */ /* 0x000f220000000c00 */
[C---:B------:R-:W-:Y:S01]  /*1830*/  FFMA R7, R36.reuse, R7, R6 ;  /* 0x0000000724077223 */ /* 0x040fe20000000006 */
[----:B------:R-:W-:Y:S02]  /*1840*/  FFMA R39, R36, R39, R38 ;  /* 0x0000002724277223 */ /* 0x000fe40000000026 */
[----:B------:R-:W-:Y:S01]  /*1850*/  LDS R16, [R62+0x1a00] ;  /* 0x001a00003e107984 */ /* 0x000fe20000000800 */
[----:B---3--:R-:W-:-:S03]  /*1860*/  FFMA R40, R12, R40, R7 ;  /* 0x000000280c287223 */ /* 0x008fc60000000007 */
[----:B------:R-:W3:Y:S01]  /*1870*/  LDS.128 R4, [R61+0x1860] ;  /* 0x001860003d047984 */ /* 0x000ee20000000c00 */
[----:B------:R-:W-:Y:S01]  /*1880*/  FFMA R19, R36, R19, R18 ;  /* 0x0000001324137223 */ /* 0x000fe20000000012 */
[C---:B0-----:R-:W-:Y:S02]  /*1890*/  FFMA R24, R12.reuse, R24, R39 ;  /* 0x000000180c187223 */ /* 0x041fe40000000027 */
[----:B------:R-:W0:Y:S01]  /*18a0*/  LDS.128 R36, [R61+0x1060] ;  /* 0x001060003d247984 */ /* 0x000e220000000c00 */
[----:B-1----:R-:W-:-:S04]  /*18b0*/  FFMA R8, R12, R20, R8 ;  /* 0x000000140c087223 */ /* 0x002fc80000000008 */
[----:B------:R-:W-:Y:S01]  /*18c0*/  FFMA R21, R13, R21, R8 ;  /* 0x000000150d157223 */ /* 0x000fe20000000008 */
[C---:B--2---:R-:W-:Y:S01]  /*18d0*/  FFMA R28, R12.reuse, R28, R9 ;  /* 0x0000001c0c1c7223 */ /* 0x044fe20000000009 */
[C---:B----4-:R-:W-:Y:S02]  /*18e0*/  FFMA R32, R12.reuse, R32, R11 ;  /* 0x000000200c207223 */ /* 0x050fe4000000000b */
[----:B------:R-:W1:Y:S01]  /*18f0*/  LDS.128 R8, [R61+0x1c60] ;  /* 0x001c60003d087984 */ /* 0x000e620000000c00 */
[----:B---3--:R-:W-:-:S04]  /*1900*/  FFMA R4, R12, R4, R19 ;  /* 0x000000040c047223 */ /* 0x008fc80000000013 */
[C---:B------:R-:W-:Y:S02]  /*1910*/  FFMA R5, R13.reuse, R5, R4 ;  /* 0x000000050d057223 */ /* 0x040fe40000000004 */
[----:B------:R-:W2:Y:S01]  /*1920*/  LDS R4, [R62+0x1b00] ;  /* 0x001b00003e047984 */ /* 0x000ea20000000800 */
[C---:B------:R-:W-:Y:S01]  /*1930*/  FFMA R25, R13.reuse, R25, R24 ;  /* 0x000000190d197223 */ /* 0x040fe20000000018 */
[C---:B------:R-:W-:Y:S01]  /*1940*/  FFMA R29, R13.reuse, R29, R28 ;  /* 0x0000001d0d1d7223 */ /* 0x040fe2000000001c */
[C---:B------:R-:W-:Y:S01]  /*1950*/  FFMA R33, R13.reuse, R33, R32 ;  /* 0x000000210d217223 */ /* 0x040fe20000000020 */
[----:B------:R-:W-:Y:S01]  /*1960*/  FFMA R41, R13, R41, R40 ;  /* 0x000000290d297223 */ /* 0x000fe20000000028 */
[----:B0-----:R-:W-:-:S04]  /*1970*/  FFMA R36, R12, R36, R15 ;  /* 0x000000240c247223 */ /* 0x001fc8000000000f */
[----:B------:R-:W-:Y:S02]  /*1980*/  FFMA R37, R13, R37, R36 ;  /* 0x000000250d257223 */ /* 0x000fe40000000024 */
[----:B------:R-:W-:Y:S01]  /*1990*/  LDS R36, [R62+0x1c00] ;  /* 0x001c00003e247984 */ /* 0x000fe20000000800 */
[----:B-1----:R-:W-:-:S04]  /*19a0*/  FFMA R8, R12, R8, R14 ;  /* 0x000000080c087223 */ /* 0x002fc8000000000e */
[----:B------:R-:W-:Y:S02]  /*19b0*/  FFMA R9, R13, R9, R8 ;  /* 0x000000090d097223 */ /* 0x000fe40000000008 */
[----:B------:R-:W0:Y:S01]  /*19c0*/  LDS.128 R12, [R61+0x70] ;  /* 0x000070003d0c7984 */ /* 0x000e220000000c00 */
[----:B------:R-:W-:-:S03]  /*19d0*/  FFMA R38, R16, R38, R37 ;  /* 0x0000002610267223 */ /* 0x000fc60000000025 */
[----:B------:R-:W1:Y:S01]  /*19e0*/  LDS R37, [R62+0x1d00] ;  /* 0x001d00003e257984 */ /* 0x000e620000000800 */
[C---:B------:R-:W-:Y:S01]  /*19f0*/  FFMA R22, R16.reuse, R22, R21 ;  /* 0x0000001610167223 */ /* 0x040fe20000000015 */
[C---:B------:R-:W-:Y:S01]  /*1a00*/  FFMA R26, R16.reuse, R26, R25 ;  /* 0x0000001a101a7223 */ /* 0x040fe20000000019 */
[C---:B------:R-:W-:Y:S01]  /*1a10*/  FFMA R30, R16.reuse, R30, R29 ;  /* 0x0000001e101e7223 */ /* 0x040fe2000000001d */
[C---:B------:R-:W-:Y:S01]  /*1a20*/  FFMA R34, R16.reuse, R34, R33 ;  /* 0x0000002210227223 */ /* 0x040fe20000000021 */
[C---:B------:R-:W-:Y:S01]  /*1a30*/  FFMA R42, R16.reuse, R42, R41 ;  /* 0x0000002a102a7223 */ /* 0x040fe20000000029 */
[C---:B------:R-:W-:Y:S01]  /*1a40*/  FFMA R6, R16.reuse, R6, R5 ;  /* 0x0000000610067223 */ /* 0x040fe20000000005 */
[----:B------:R-:W-:Y:S02]  /*1a50*/  FFMA R10, R16, R10, R9 ;  /* 0x0000000a100a7223 */ /* 0x000fe40000000009 */
[----:B------:R-:W3:Y:S01]  /*1a60*/  LDS.128 R16, [R61+0x470] ;  /* 0x000470003d107984 */ /* 0x000ee20000000c00 */
[C---:B--2---:R-:W-:Y:S01]  /*1a70*/  FFMA R23, R4.reuse, R23, R22 ;  /* 0x0000001704177223 */ /* 0x044fe20000000016 */
[----:B------:R-:W-:-:S03]  /*1a80*/  FFMA R27, R4, R27, R26 ;  /* 0x0000001b041b7223 */ /* 0x000fc6000000001a */
[----:B0-----:R-:W-:Y:S02]  /*1a90*/  FFMA R12, R36, R12, R23 ;  /* 0x0000000c240c7223 */ /* 0x001fe40000000017 */
[----:B------:R-:W0:Y:S02]  /*1aa0*/  LDS.128 R20, [R61+0xc70] ;  /* 0x000c70003d147984 */ /* 0x000e240000000c00 */
[----:B-1----:R-:W-:Y:S01]  /*1ab0*/  FFMA R5, R37, R13, R12 ;  /* 0x0000000d25057223 */ /* 0x002fe2000000000c */
[----:B------:R-:W-:Y:S01]  /*1ac0*/  FFMA R13, R4, R11, R10 ;  /* 0x0000000b040d7223 */ /* 0x000fe2000000000a */
[----:B------:R-:W-:Y:S04]  /*1ad0*/  LDS R12, [R62+0x1e00] ;  /* 0x001e00003e0c7984 */ /* 0x000fe80000000800 */
[----:B------:R-:W1:Y:S01]  /*1ae0*/  LDS.128 R8, [R61+0x1870] ;  /* 0x001870003d087984 */ /* 0x000e620000000c00 */
[----:B---3--:R-:W-:-:S03]  /*1af0*/  FFMA R16, R36, R16, R27 ;  /* 0x0000001024107223 */ /* 0x008fc6000000001b */
[----:B------:R-:W2:Y:S01]  /*1b00*/  LDS.128 R24, [R61+0x870] ;  /* 0x000870003d187984 */ /* 0x000ea20000000c00 */
[C---:B------:R-:W-:Y:S01]  /*1b10*/  FFMA R6, R4.reuse, R7, R6 ;  /* 0x0000000704067223 */ /* 0x040fe20000000006 */
[C---:B------:R-:W-:Y:S01]  /*1b20*/  FFMA R30, R4.reuse, R31, R30 ;  /* 0x0000001f041e7223 */ /* 0x040fe2000000001e */
[C---:B------:R-:W-:Y:S01]  /*1b30*/  FFMA R34, R4.reuse, R35, R34 ;  /* 0x0000002304227223 */ /* 0x040fe20000000022 */
[C---:B------:R-:W-:Y:S01]  /*1b40*/  FFMA R39, R4.reuse, R39, R38 ;  /* 0x0000002704277223 */ /* 0x040fe20000000026 */
[----:B------:R-:W-:Y:S02]  /*1b50*/  FFMA R43, R4, R43, R42 ;  /* 0x0000002b042b7223 */ /* 0x000fe4000000002a */
[C---:B0-----:R-:W-:Y:S02]  /*1b60*/  FFMA R20, R36.reuse, R20, R34 ;  /* 0x0000001424147223 */ /* 0x041fe40000000022 */
[----:B------:R-:W0:Y:S01]  /*1b70*/  LDS.128 R32, [R61+0x1070] ;  /* 0x001070003d207984 */ /* 0x000e220000000c00 */
[----:B-1----:R-:W-:Y:S01]  /*1b80*/  FFMA R6, R36, R8, R6 ;  /* 0x0000000824067223 */ /* 0x002fe20000000006 */
[----:B------:R-:W-:-:S02]  /*1b90*/  FFMA R14, R12, R14, R5 ;  /* 0x0000000e0c0e7223 */ /* 0x000fc40000000005 */
[----:B------:R-:W-:Y:S01]  /*1ba0*/  LDS R8, [R62+0x1f00] ;  /* 0x001f00003e087984 */ /* 0x000fe20000000800 */
[C---:B------:R-:W-:Y:S01]  /*1bb0*/  FFMA R9, R37.reuse, R9, R6 ;  /* 0x0000000925097223 */ /* 0x040fe20000000006 */
[----:B--2---:R-:W-:Y:S02]  /*1bc0*/  FFMA R24, R36, R24, R30 ;  /* 0x0000001824187223 */ /* 0x004fe4000000001e */
[----:B------:R-:W1:Y:S04]  /*1bd0*/  LDS.128 R4, [R61+0x1c70] ;  /* 0x001c70003d047984 */ /* 0x000e680000000c00 */
[----:B------:R-:W2:Y:S01]  /*1be0*/  LDS.128 R28, [R61+0x1470] ;  /* 0x001470003d1c7984 */ /* 0x000ea20000000c00 */
[C---:B------:R-:W-:Y:S01]  /*1bf0*/  FFMA R17, R37.reuse, R17, R16 ;  /* 0x0000001125117223 */ /* 0x040fe20000000010 */
[C---:B------:R-:W-:Y:S01]  /*1c00*/  FFMA R25, R37.reuse, R25, R24 ;  /* 0x0000001925197223 */ /* 0x040fe20000000018 */
[----:B------:R-:W-:Y:S01]  /*1c10*/  FFMA R21, R37, R21, R20 ;  /* 0x0000001525157223 */ /* 0x000fe20000000014 */
[C---:B------:R-:W-:Y:S01]  /*1c20*/  FFMA R10, R12.reuse, R10, R9 ;  /* 0x0000000a0c0a7223 */ /* 0x040fe20000000009 */
[C---:B------:R-:W-:Y:S01]  /*1c30*/  FFMA R18, R12.reuse, R18, R17 ;  /* 0x000000120c127223 */ /* 0x040fe20000000011 */
[----:B------:R-:W-:Y:S01]  /*1c40*/  FFMA R16, R12, R26, R25 ;  /* 0x0000001a0c107223 */ /* 0x000fe20000000019 */
[----:B------:R-:W-:Y:S04]  /*1c50*/  LDS R24, [R62+0x2000] ;  /* 0x002000003e187984 */ /* 0x000fe80000000800 */
[----:B------:R-:W-:Y:S01]  /*1c60*/  LDS R25, [R62+0x2100] ;  /* 0x002100003e197984 */ /* 0x000fe20000000800 */
[----:B0-----:R-:W-:-:S04]  /*1c70*/  FFMA R32, R36, R32, R39 ;  /* 0x0000002024207223 */ /* 0x001fc80000000027 */
[C---:B------:R-:W-:Y:S01]  /*1c80*/  FFMA R33, R37.reuse, R33, R32 ;  /* 0x0000002125217223 */ /* 0x040fe20000000020 */
[C---:B-1----:R-:W-:Y:S01]  /*1c90*/  FFMA R4, R36.reuse, R4, R13 ;  /* 0x0000000424047223 */ /* 0x042fe2000000000d */
[----:B--2---:R-:W-:Y:S01]  /*1ca0*/  FFMA R28, R36, R28, R43 ;  /* 0x0000001c241c7223 */ /* 0x004fe2000000002b */
[C---:B------:R-:W-:Y:S01]  /*1cb0*/  FFMA R9, R8.reuse, R15, R14 ;  /* 0x0000000f08097223 */ /* 0x040fe2000000000e */
[C---:B------:R-:W-:Y:S01]  /*1cc0*/  FFMA R26, R8.reuse, R19, R18 ;  /* 0x00000013081a7223 */ /* 0x040fe20000000012 */
[----:B------:R-:W-:Y:S01]  /*1cd0*/  FFMA R27, R8, R27, R16 ;  /* 0x0000001b081b7223 */ /* 0x000fe20000000010 */
[C---:B------:R-:W-:Y:S01]  /*1ce0*/  FFMA R29, R37.reuse, R29, R28 ;  /* 0x0000001d251d7223 */ /* 0x040fe2000000001c */
[----:B------:R-:W-:Y:S01]  /*1cf0*/  FFMA R37, R37, R5, R4 ;  /* 0x0000000525257223 */ /* 0x000fe20000000004 */
[C---:B------:R-:W-:Y:S01]  /*1d00*/  FFMA R4, R12.reuse, R22, R21 ;  /* 0x000000160c047223 */ /* 0x040fe20000000015 */
[C---:B------:R-:W-:Y:S01]  /*1d10*/  FFMA R5, R12.reuse, R34, R33 ;  /* 0x000000220c057223 */ /* 0x040fe20000000021 */
[C---:B------:R-:W-:Y:S01]  /*1d20*/  FFMA R30, R12.reuse, R30, R29 ;  /* 0x0000001e0c1e7223 */ /* 0x040fe2000000001d */
[----:B------:R-:W-:Y:S01]  /*1d30*/  FFMA R6, R12, R6, R37 ;  /* 0x000000060c067223 */ /* 0x000fe20000000025 */
[----:B------:R-:W-:Y:S04]  /*1d40*/  LDS.128 R16, [R61+0x80] ;  /* 0x000080003d107984 */ /* 0x000fe80000000c00 */
[----:B------:R-:W0:Y:S01]  /*1d50*/  LDS.128 R12, [R61+0x480] ;  /* 0x000480003d0c7984 */ /* 0x000e220000000c00 */
[----:B------:R-:W-:-:S03]  /*1d60*/  FFMA R5, R8, R35, R5 ;  /* 0x0000002308057223 */ /* 0x000fc60000000005 */
[----:B------:R-:W1:Y:S04]  /*1d70*/  LDS.128 R32, [R61+0xc80] ;  /* 0x000c80003d207984 */ /* 0x000e680000000c00 */
[----:B------:R-:W2:Y:S01]  /*1d80*/  LDS.128 R36, [R61+0x1080] ;  /* 0x001080003d247984 */ /* 0x000ea20000000c00 */
[C---:B------:R-:W-:Y:S01]  /*1d90*/  FFMA R4, R8.reuse, R23, R4 ;  /* 0x0000001708047223 */ /* 0x040fe20000000004 */
[C---:B------:R-:W-:Y:S01]  /*1da0*/  FFMA R11, R8.reuse, R11, R10 ;  /* 0x0000000b080b7223 */ /* 0x040fe2000000000a */
[----:B------:R-:W-:Y:S01]  /*1db0*/  FFMA R31, R8, R31, R30 ;  /* 0x0000001f081f7223 */ /* 0x000fe2000000001e */
[----:B------:R-:W-:Y:S04]  /*1dc0*/  LDS.128 R20, [R61+0x880] ;  /* 0x000880003d147984 */ /* 0x000fe80000000c00 */
[----:B------:R-:W-:Y:S04]  /*1dd0*/  LDS.128 R40, [R61+0x1480] ;  /* 0x001480003d287984 */ /* 0x000fe80000000c00 */
[----:B------:R-:W-:Y:S01]  /*1de0*/  LDS R28, [R62+0x2200] ;  /* 0x002200003e1c7984 */ /* 0x000fe20000000800 */
[----:B0-----:R-:W-:-:S04]  /*1df0*/  FFMA R12, R24, R12, R26 ;  /* 0x0000000c180c7223 */ /* 0x001fc8000000001a */
[C---:B------:R-:W-:Y:S01]  /*1e00*/  FFMA R13, R25.reuse, R13, R12 ;  /* 0x0000000d190d7223 */ /* 0x040fe2000000000c */
[----:B------:R-:W-:Y:S01]  /*1e10*/  FFMA R12, R8, R7, R6 ;  /* 0x00000007080c7223 */ /* 0x000fe20000000006 */
[C---:B-1----:R-:W-:Y:S01]  /*1e20*/  FFMA R32, R24.reuse, R32, R4 ;  /* 0x0000002018207223 */ /* 0x042fe20000000004 */
[C---:B--2---:R-:W-:Y:S02]  /*1e30*/  FFMA R36, R24.reuse, R36, R5 ;  /* 0x0000002418247223 */ /* 0x044fe40000000005 */
[----:B------:R-:W0:Y:S01]  /*1e40*/  LDS.128 R4, [R61+0x1880] ;  /* 0x001880003d047984 */ /* 0x000e220000000c00 */
[C---:B------:R-:W-:Y:S01]  /*1e50*/  FFMA R16, R24.reuse, R16, R9 ;  /* 0x0000001018107223 */ /* 0x040fe20000000009 */
[C---:B0-----:R-:W-:Y:S02]  /*1e60*/  FFMA R4, R24.reuse, R4, R11 ;  /* 0x0000000418047223 */ /* 0x041fe4000000000b */
[----:B------:R-:W0:Y:S01]  /*1e70*/  LDS.128 R8, [R61+0x1c80] ;  /* 0x001c80003d087984 */ /* 0x000e220000000c00 */
[C---:B------:R-:W-:Y:S01]  /*1e80*/  FFMA R20, R24.reuse, R20, R27 ;  /* 0x0000001418147223 */ /* 0x040fe2000000001b */
[----:B------:R-:W-:Y:S01]  /*1e90*/  FFMA R40, R24, R40, R31 ;  /* 0x0000002818287223 */ /* 0x000fe2000000001f */
[----:B------:R-:W-:-:S02]  /*1ea0*/  FFMA R5, R25, R5, R4 ;  /* 0x0000000519057223 */ /* 0x000fc40000000004 */
[----:B------:R-:W1:Y:S01]  /*1eb0*/  LDS R4, [R62+0x2300] ;  /* 0x002300003e047984 */ /* 0x000e620000000800 */
[C---:B------:R-:W-:Y:S01]  /*1ec0*/  FFMA R37, R25.reuse, R37, R36 ;  /* 0x0000002519257223 */ /* 0x040fe20000000024 */
[C---:B------:R-:W-:Y:S01]  /*1ed0*/  FFMA R17, R25.reuse, R17, R16 ;  /* 0x0000001119117223 */ /* 0x040fe20000000010 */
[C---:B------:R-:W-:Y:S01]  /*1ee0*/  FFMA R21, R25.reuse, R21, R20 ;  /* 0x0000001519157223 */ /* 0x040fe20000000014 */
[C---:B------:R-:W-:Y:S01]  /*1ef0*/  FFMA R33, R25.reuse, R33, R32 ;  /* 0x0000002119217223 */ /* 0x040fe20000000020 */
[----:B------:R-:W-:Y:S01]  /*1f00*/  FFMA R41, R25, R41, R40 ;  /* 0x0000002919297223 */ /* 0x000fe20000000028 */
[----:B------:R-:W-:Y:S01]  /*1f10*/  LDS R36, [R62+0x2400] ;  /* 0x002400003e247984 */ /* 0x000fe20000000800 */
[----:B------:R-:W-:-:S03]  /*1f20*/  FFMA R38, R28, R38, R37 ;  /* 0x000000261c267223 */ /* 0x000fc60000000025 */
[----:B------:R-:W-:Y:S01]  /*1f30*/  LDS R37, [R62+0x2500] ;  /* 0x002500003e257984 */ /* 0x000fe20000000800 */
[C---:B------:R-:W-:Y:S01]  /*1f40*/  FFMA R18, R28.reuse, R18, R17 ;  /* 0x000000121c127223 */ /* 0x040fe20000000011 */
[C---:B------:R-:W-:Y:S01]  /*1f50*/  FFMA R14, R28.reuse, R14, R13 ;  /* 0x0000000e1c0e7223 */ /* 0x040fe2000000000d */
[C---:B------:R-:W-:Y:S01]  /*1f60*/  FFMA R22, R28.reuse, R22, R21 ;  /* 0x000000161c167223 */ /* 0x040fe20000000015 */
[C---:B------:R-:W-:Y:S01]  /*1f70*/  FFMA R34, R28.reuse, R34, R33 ;  /* 0x000000221c227223 */ /* 0x040fe20000000021 */
[C---:B------:R-:W-:Y:S01]  /*1f80*/  FFMA R42, R28.reuse, R42, R41 ;  /* 0x0000002a1c2a7223 */ /* 0x040fe20000000029 */
[----:B------:R-:W-:Y:S01]  /*1f90*/  FFMA R6, R28, R6, R5 ;  /* 0x000000061c067223 */ /* 0x000fe20000000005 */
[----:B0-----:R-:W-:-:S04]  /*1fa0*/  FFMA R8, R24, R8, R12 ;  /* 0x0000000818087223 */ /* 0x001fc8000000000c */
[----:B------:R-:W-:Y:S02]  /*1fb0*/  FFMA R9, R25, R9, R8 ;  /* 0x0000000919097223 */ /* 0x000fe40000000008 */
[----:B------:R-:W0:Y:S02]  /*1fc0*/  LDS.128 R24, [R61+0x90] ;  /* 0x000090003d187984 */ /* 0x000e240000000c00 */
[----:B------:R-:W-:Y:S02]  /*1fd0*/  FFMA R10, R28, R10, R9 ;  /* 0x0000000a1c0a7223 */ /* 0x000fe40000000009 */
[----:B------:R-:W2:Y:S01]  /*1fe0*/  LDS.128 R28, [R61+0x490] ;  /* 0x000490003d1c7984 */ /* 0x000ea20000000c00 */
[C---:B-1----:R-:W-:Y:S01]  /*1ff0*/  FFMA R19, R4.reuse, R19, R18 ;  /* 0x0000001304137223 */ /* 0x042fe20000000012 */
[----:B------:R-:W-:-:S03]  /*2000*/  FFMA R15, R4, R15, R14 ;  /* 0x0000000f040f7223 */ /* 0x000fc6000000000e */
[----:B0-----:R-:W-:Y:S02]  /*2010*/  FFMA R24, R36, R24, R19 ;  /* 0x0000001824187223 */ /* 0x001fe40000000013 */
[----:B------:R-:W0:Y:S02]  /*2020*/  LDS.128 R16, [R61+0x890] ;  /* 0x000890003d107984 */ /* 0x000e240000000c00 */
[----:B------:R-:W-:Y:S01]  /*2030*/  FFMA R5, R37, R25, R24 ;  /* 0x0000001925057223 */ /* 0x000fe20000000018 */
[----:B------:R-:W-:Y:S01]  /*2040*/  FFMA R25, R4, R11, R10 ;  /* 0x0000000b04197223 */ /* 0x000fe2000000000a */
[----:B--2---:R-:W-:Y:S01]  /*2050*/  FFMA R28, R36, R28, R15 ;  /* 0x0000001c241c7223 */ /* 0x004fe2000000000f */
[----:B------:R-:W1:Y:S04]  /*2060*/  LDS.128 R8, [R61+0x1890] ;  /* 0x001890003d087984 */ /* 0x000e680000000c00 */
[----:B------:R-:W2:Y:S04]  /*2070*/  LDS.128 R12, [R61+0xc90] ;  /* 0x000c90003d0c7984 */ /* 0x000ea80000000c00 */
[----:B------:R-:W3:Y:S01]  /*2080*/  LDS R24, [R62+0x2600] ;  /* 0x002600003e187984 */ /* 0x000ee20000000800 */
[C---:B------:R-:W-:Y:S01]  /*2090*/  FFMA R6, R4.reuse, R7, R6 ;  /* 0x0000000704067223 */ /* 0x040fe20000000006 */
[C---:B------:R-:W-:Y:S01]  /*20a0*/  FFMA R34, R4.reuse, R35, R34 ;  /* 0x0000002304227223 */ /* 0x040fe20000000022 */
[C---:B------:R-:W-:Y:S01]  /*20b0*/  FFMA R22, R4.reuse, R23, R22 ;  /* 0x0000001704167223 */ /* 0x040fe20000000016 */
[C---:B------:R-:W-:Y:S01]  /*20c0*/  FFMA R39, R4.reuse, R39, R38 ;  /* 0x0000002704277223 */ /* 0x040fe20000000026 */
[----:B------:R-:W-:-:S02]  /*20d0*/  FFMA R43, R4, R43, R42 ;  /* 0x0000002b042b7223 */ /* 0x000fc4000000002a */
[C---:B0-----:R-:W-:Y:S02]  /*20e0*/  FFMA R16, R36.reuse, R16, R22 ;  /* 0x0000001024107223 */ /* 0x041fe40000000016 */
[----:B------:R-:W0:Y:S01]  /*20f0*/  LDS.128 R20, [R61+0x1490] ;  /* 0x001490003d147984 */ /* 0x000e220000000c00 */
[----:B-1----:R-:W-:-:S03]  /*2100*/  FFMA R6, R36, R8, R6 ;  /* 0x0000000824067223 */ /* 0x002fc60000000006 */
[----:B------:R-:W-:Y:S01]  /*2110*/  LDS R8, [R62+0x2700] ;  /* 0x002700003e087984 */ /* 0x000fe20000000800 */
[----:B--2---:R-:W-:Y:S01]  /*2120*/  FFMA R12, R36, R12, R34 ;  /* 0x0000000c240c7223 */ /* 0x004fe20000000022 */
[----:B------:R-:W-:Y:S02]  /*2130*/  FFMA R9, R37, R9, R6 ;  /* 0x0000000925097223 */ /* 0x000fe40000000006 */
[----:B------:R-:W1:Y:S01]  /*2140*/  LDS.128 R32, [R61+0x1090] ;  /* 0x001090003d207984 */ /* 0x000e620000000c00 */
[----:B---3--:R-:W-:-:S03]  /*2150*/  FFMA R26, R24, R26, R5 ;  /* 0x0000001a181a7223 */ /* 0x008fc60000000005 */
[----:B------:R-:W2:Y:S01]  /*2160*/  LDS.128 R4, [R61+0x1c90] ;  /* 0x001c90003d047984 */ /* 0x000ea20000000c00 */
[C---:B------:R-:W-:Y:S01]  /*2170*/  FFMA R13, R37.reuse, R13, R12 ;  /* 0x0000000d250d7223 */ /* 0x040fe2000000000c */
[C---:B------:R-:W-:Y:S01]  /*2180*/  FFMA R29, R37.reuse, R29, R28 ;  /* 0x0000001d251d7223 */ /* 0x040fe2000000001c */
[----:B------:R-:W-:Y:S01]  /*2190*/  FFMA R17, R37, R17, R16 ;  /* 0x0000001125117223 */ /* 0x000fe20000000010 */
[C---:B0-----:R-:W-:Y:S01]  /*21a0*/  FFMA R20, R36.reuse, R20, R43 ;  /* 0x0000001424147223 */ /* 0x041fe2000000002b */
[----:B-1----:R-:W-:-:S03]  /*21b0*/  FFMA R32, R36, R32, R39 ;  /* 0x0000002024207223 */ /* 0x002fc60000000027 */
[C---:B------:R-:W-:Y:S01]  /*21c0*/  FFMA R21, R37.reuse, R21, R20 ;  /* 0x0000001525157223 */ /* 0x040fe20000000014 */
[----:B--2---:R-:W-:Y:S01]  /*21d0*/  FFMA R4, R36, R4, R25 ;  /* 0x0000000424047223 */ /* 0x004fe20000000019 */
[C---:B------:R-:W-:Y:S01]  /*21e0*/  FFMA R33, R37.reuse, R33, R32 ;  /* 0x0000002125217223 */ /* 0x040fe20000000020 */
[----:B------:R-:W-:Y:S02]  /*21f0*/  LDS R20, [R62+0x2800] ;  /* 0x002800003e147984 */ /* 0x000fe40000000800 */
[----:B------:R-:W-:Y:S01]  /*2200*/  FFMA R37, R37, R5, R4 ;  /* 0x0000000525257223 */ /* 0x000fe20000000004 */
[C---:B------:R-:W-:Y:S01]  /*2210*/  FFMA R4, R24.reuse, R14, R13 ;  /* 0x0000000e18047223 */ /* 0x040fe2000000000d */
[C---:B------:R-:W-:Y:S01]  /*2220*/  FFMA R5, R24.reuse, R34, R33 ;  /* 0x0000002218057223 */ /* 0x040fe20000000021 */
[C---:B------:R-:W-:Y:S01]  /*2230*/  FFMA R18, R24.reuse, R18, R17 ;  /* 0x0000001218127223 */ /* 0x040fe20000000011 */
[----:B------:R-:W-:Y:S01]  /*2240*/  FFMA R6, R24, R6, R37 ;  /* 0x0000000618067223 */ /* 0x000fe20000000025 */
[C---:B------:R-:W-:Y:S01]  /*2250*/  FFMA R4, R8.reuse, R15, R4 ;  /* 0x0000000f08047223 */ /* 0x040fe20000000004 */
[----:B------:R-:W-:Y:S01]  /*2260*/  FFMA R5, R8, R35, R5 ;  /* 0x0000002308057223 */ /* 0x000fe20000000005 */
[----:B------:R-:W-:Y:S04]  /*2270*/  LDS.128 R12, [R61+0x8a0] ;  /* 0x0008a0003d0c7984 */ /* 0x000fe80000000c00 */
[----:B------:R-:W0:Y:S04]  /*2280*/  LDS.128 R32, [R61+0xca0] ;  /* 0x000ca0003d207984 */ /* 0x000e280000000c00 */
[----:B------:R-:W1:Y:S01]  /*2290*/  LDS.128 R36, [R61+0x10a0] ;  /* 0x0010a0003d247984 */ /* 0x000e620000000c00 */
[C---:B------:R-:W-:Y:S01]  /*22a0*/  FFMA R30, R24.reuse, R30, R29 ;  /* 0x0000001e181e7223 */ /* 0x040fe2000000001d */
[----:B------:R-:W-:Y:S01]  /*22b0*/  FFMA R10, R24, R10, R9 ;  /* 0x0000000a180a7223 */ /* 0x000fe20000000009 */
[----:B------:R-:W-:Y:S01]  /*22c0*/  FFMA R29, R8, R19, R18 ;  /* 0x00000013081d7223 */ /* 0x000fe20000000012 */
[----:B------:R-:W-:Y:S01]  /*22d0*/  FFMA R22, R24, R22, R21 ;  /* 0x0000001618167223 */ /* 0x000fe20000000015 */
[C---:B------:R-:W-:Y:S01]  /*22e0*/  FFMA R9, R8.reuse, R27, R26 ;  /* 0x0000001b08097223 */ /* 0x040fe2000000001a */
[----:B------:R-:W-:Y:S01]  /*22f0*/  FFMA R11, R8, R11, R10 ;  /* 0x0000000b080b7223 */ /* 0x000fe2000000000a */
[----:B------:R-:W2:Y:S04]  /*2300*/  LDS.128 R24, [R61+0xa0] ;  /* 0x0000a0003d187984 */ /* 0x000ea80000000c00 */
[----:B------:R-:W3:Y:S04]  /*2310*/  LDS R21, [R62+0x2900] ;  /* 0x002900003e157984 */ /* 0x000ee80000000800 */
[----:B------:R-:W-:Y:S04]  /*2320*/  LDS.128 R40, [R61+0x14a0] ;  /* 0x0014a0003d287984 */ /* 0x000fe80000000c00 */
[----:B------:R-:W-:Y:S01]  /*2330*/  LDS R28, [R62+0x2a00] ;  /* 0x002a00003e1c7984 */ /* 0x000fe20000000800 */
[C---:B0-----:R-:W-:Y:S01]  /*2340*/  FFMA R32, R20.reuse, R32, R4 ;  /* 0x0000002014207223 */ /* 0x041fe20000000004 */
[----:B------:R-:W-:Y:S01]  /*2350*/  FFMA R10, R20, R12, R29 ;  /* 0x0000000c140a7223 */ /* 0x000fe2000000001d */
[----:B------:R-:W-:Y:S01]  /*2360*/  FFMA R12, R8, R7, R6 ;  /* 0x00000007080c7223 */ /* 0x000fe20000000006 */
[----:B-1----:R-:W-:Y:S01]  /*2370*/  FFMA R36, R20, R36, R5 ;  /* 0x0000002414247223 */ /* 0x002fe20000000005 */
[C---:B------:R-:W-:Y:S01]  /*2380*/  FFMA R30, R8.reuse, R31, R30 ;  /* 0x0000001f081e7223 */ /* 0x040fe2000000001e */
[----:B------:R-:W0:Y:S01]  /*2390*/  LDS.128 R4, [R61+0x18a0] ;  /* 0x0018a0003d047984 */ /* 0x000e220000000c00 */
[----:B------:R-:W-:-:S03]  /*23a0*/  FFMA R23, R8, R23, R22 ;  /* 0x0000001708177223 */ /* 0x000fc60000000016 */
[----:B------:R-:W1:Y:S01]  /*23b0*/  LDS.128 R16, [R61+0x4a0] ;  /* 0x0004a0003d107984 */ /* 0x000e620000000c00 */
[C---:B--2---:R-:W-:Y:S01]  /*23c0*/  FFMA R24, R20.reuse, R24, R9 ;  /* 0x0000001814187223 */ /* 0x044fe20000000009 */
[C---:B---3--:R-:W-:Y:S01]  /*23d0*/  FFMA R13, R21.reuse, R13, R10 ;  /* 0x0000000d150d7223 */ /* 0x048fe2000000000a */
[C---:B0-----:R-:W-:Y:S02]  /*23e0*/  FFMA R4, R20.reuse, R4, R11 ;  /* 0x0000000414047223 */ /* 0x041fe4000000000b */
[----:B------:R-:W0:Y:S01]  /*23f0*/  LDS.128 R8, [R61+0x1ca0] ;  /* 0x001ca0003d087984 */ /* 0x000e220000000c00 */
[C---:B------:R-:W-:Y:S01]  /*2400*/  FFMA R40, R20.reuse, R40, R23 ;  /* 0x0000002814287223 */ /* 0x040fe20000000017 */
[----:B-1----:R-:W-:Y:S01]  /*2410*/  FFMA R16, R20, R16, R30 ;  /* 0x0000001014107223 */ /* 0x002fe2000000001e */
[C---:B------:R-:W-:Y:S02]  /*2420*/  FFMA R5, R21.reuse, R5, R4 ;  /* 0x0000000515057223 */ /* 0x040fe40000000004 */
[----:B------:R-:W1:Y:S01]  /*2430*/  LDS R4, [R62+0x2b00] ;  /* 0x002b00003e047984 */ /* 0x000e620000000800 */
[C---:B------:R-:W-:Y:S01]  /*2440*/  FFMA R25, R21.reuse, R25, R24 ;  /* 0x0000001915197223 */ /* 0x040fe20000000018 */
[C---:B------:R-:W-:Y:S01]  /*2450*/  FFMA R17, R21.reuse, R17, R16 ;  /* 0x0000001115117223 */ /* 0x040fe20000000010 */
[C---:B------:R-:W-:Y:S01]  /*2460*/  FFMA R33, R21.reuse, R33, R32 ;  /* 0x0000002115217223 */ /* 0x040fe20000000020 */
[C---:B------:R-:W-:Y:S01]  /*2470*/  FFMA R37, R21.reuse, R37, R36 ;  /* 0x0000002515257223 */ /* 0x040fe20000000024 */
[----:B------:R-:W-:Y:S01]  /*2480*/  FFMA R41, R21, R41, R40 ;  /* 0x0000002915297223 */ /* 0x000fe20000000028 */
[----:B------:R-:W-:Y:S02]  /*2490*/  LDS R36, [R62+0x2c00] ;  /* 0x002c00003e247984 */ /* 0x000fe40000000800 */
[----:B------:R-:W-:-:S02]  /*24a0*/  FFMA R38, R28, R38, R37 ;  /* 0x000000261c267223 */ /* 0x000fc40000000025 */
[----:B------:R-:W-:Y:S01]  /*24b0*/  LDS R37, [R62+0x2d00] ;  /* 0x002d00003e257984 */ /* 0x000fe20000000800 */
[----:B0-----:R-:W-:-:S04]  /*24c0*/  FFMA R8, R20, R8, R12 ;  /* 0x0000000814087223 */ /* 0x001fc8000000000c */
[----:B------:R-:W-:Y:S02]  /*24d0*/  FFMA R9, R21, R9, R8 ;  /* 0x0000000915097223 */ /* 0x000fe40000000008 */
[----:B------:R-:W0:Y:S01]  /*24e0*/  LDS.128 R20, [R61+0xb0] ;  /* 0x0000b0003d147984 */ /* 0x000e220000000c00 */
[----:B------:R-:W-:-:S04]  /*24f0*/  FFMA R26, R28, R26, R25 ;  /* 0x0000001a1c1a7223 */ /* 0x000fc80000000019 */
[----:B-1----:R-:W-:Y:S01]  /*2500*/  FFMA R27, R4, R27, R26 ;  /* 0x0000001b041b7223 */ /* 0x002fe2000000001a */
[C---:B------:R-:W-:Y:S01]  /*2510*/  FFMA R10, R28.reuse, R10, R9 ;  /* 0x0000000a1c0a7223 */ /* 0x040fe20000000009 */
[C---:B------:R-:W-:Y:S01]  /*2520*/  FFMA R18, R28.reuse, R18, R17 ;  /* 0x000000121c127223 */ /* 0x040fe20000000011 */
[C---:B------:R-:W-:Y:S01]  /*2530*/  FFMA R14, R28.reuse, R14, R13 ;  /* 0x0000000e1c0e7223 */ /* 0x040fe2000000000d */
[C---:B------:R-:W-:Y:S01]  /*2540*/  FFMA R34, R28.reuse, R34, R33 ;  /* 0x000000221c227223 */ /* 0x040fe20000000021 */
[C---:B------:R-:W-:Y:S01]  /*2550*/  FFMA R42, R28.reuse, R42, R41 ;  /* 0x0000002a1c2a7223 */ /* 0x040fe20000000029 */
[----:B------:R-:W-:Y:S02]  /*2560*/  FFMA R6, R28, R6, R5 ;  /* 0x000000061c067223 */ /* 0x000fe40000000005 */
[----:B------:R-:W1:Y:S01]  /*2570*/  LDS.128 R28, [R61+0x4b0] ;  /* 0x0004b0003d1c7984 */ /* 0x000e620000000c00 */
[----:B0-----:R-:W-:Y:S01]  /*2580*/  FFMA R20, R36, R20, R27 ;  /* 0x0000001424147223 */ /* 0x001fe2000000001b */
[C---:B------:R-:W-:Y:S01]  /*2590*/  FFMA R19, R4.reuse, R19, R18 ;  /* 0x0000001304137223 */ /* 0x040fe20000000012 */
[C---:B------:R-:W-:Y:S01]  /*25a0*/  FFMA R5, R4.reuse, R15, R14 ;  /* 0x0000000f04057223 */ /* 0x040fe2000000000e */
[C---:B------:R-:W-:Y:S01]  /*25b0*/  FFMA R6, R4.reuse, R7, R6 ;  /* 0x0000000704067223 */ /* 0x040fe20000000006 */
[----:B------:R-:W-:Y:S01]  /*25c0*/  FFMA R9, R37, R21, R20 ;  /* 0x0000001525097223 */ /* 0x000fe20000000014 */
[----:B------:R-:W-:Y:S04]  /*25d0*/  LDS.128 R12, [R61+0xcb0] ;  /* 0x000cb0003d0c7984 */ /* 0x000fe80000000c00 */
[----:B------:R-:W0:Y:S01]  /*25e0*/  LDS R20, [R62+0x2e00] ;  /* 0x002e00003e147984 */ /* 0x000e220000000800 */
[----:B------:R-:W-:Y:S01]  /*25f0*/  FFMA R21, R4, R11, R10 ;  /* 0x0000000b04157223 */ /* 0x000fe2000000000a */
[----:B-1----:R-:W-:Y:S01]  /*2600*/  FFMA R28, R36, R28, R19 ;  /* 0x0000001c241c7223 */ /* 0x002fe20000000013 */
[C---:B------:R-:W-:Y:S01]  /*2610*/  FFMA R34, R4.reuse, R35, R34 ;  /* 0x0000002304227223 */ /* 0x040fe20000000022 */
[----:B------:R-:W1:Y:S01]  /*2620*/  LDS.128 R16, [R61+0x8b0] ;  /* 0x0008b0003d107984 */ /* 0x000e620000000c00 */
[C---:B------:R-:W-:Y:S01]  /*2630*/  FFMA R39, R4.reuse, R39, R38 ;  /* 0x0000002704277223 */ /* 0x040fe20000000026 */
[----:B------:R-:W-:-:S02]  /*2640*/  FFMA R43, R4, R43, R42 ;  /* 0x0000002b042b7223 */ /* 0x000fc4000000002a */
[----:B------:R-:W-:Y:S01]  /*2650*/  LDS.128 R24, [R61+0x14b0] ;  /* 0x0014b0003d187984 */ /* 0x000fe20000000c00 */
[----:B0-----:R-:W-:-:S03]  /*2660*/  FFMA R22, R20, R22, R9 ;  /* 0x0000001614167223 */ /* 0x001fc60000000009 */
[----:B------:R-:W0:Y:S01]  /*2670*/  LDS.128 R8, [R61+0x18b0] ;  /* 0x0018b0003d087984 */ /* 0x000e220000000c00 */
[----:B------:R-:W-:-:S03]  /*2680*/  FFMA R12, R36, R12, R34 ;  /* 0x0000000c240c7223 */ /* 0x000fc60000000022 */
[----:B------:R-:W2:Y:S01]  /*2690*/  LDS.128 R32, [R61+0x10b0] ;  /* 0x0010b0003d207984 */ /* 0x000ea20000000c00 */
[C---:B-1----:R-:W-:Y:S01]  /*26a0*/  FFMA R16, R36.reuse, R16, R5 ;  /* 0x0000001024107223 */ /* 0x042fe20000000005 */
[C---:B0-----:R-:W-:Y:S02]  /*26b0*/  FFMA R6, R36.reuse, R8, R6 ;  /* 0x0000000824067223 */ /* 0x041fe40000000006 */
[----:B------:R-:W-:Y:S02]  /*26c0*/  LDS R8, [R62+0x2f00] ;  /* 0x002f00003e087984 */ /* 0x000fe40000000800 */
[C---:B------:R-:W-:Y:S02]  /*26d0*/  FFMA R9, R37.reuse, R9, R6 ;  /* 0x0000000925097223 */ /* 0x040fe40000000006 */
[----:B------:R-:W0:Y:S01]  /*26e0*/  LDS.128 R4, [R61+0x1cb0] ;  /* 0x001cb0003d047984 */ /* 0x000e220000000c00 */
[C---:B--2---:R-:W-:Y:S01]  /*26f0*/  FFMA R32, R36.reuse, R32, R39 ;  /* 0x0000002024207223 */ /* 0x044fe20000000027 */
[----:B------:R-:W-:Y:S01]  /*2700*/  FFMA R24, R36, R24, R43 ;  /* 0x0000001824187223 */ /* 0x000fe2000000002b */
[C---:B------:R-:W-:Y:S01]  /*2710*/  FFMA R13, R37.reuse, R13, R12 ;  /* 0x0000000d250d7223 */ /* 0x040fe2000000000c */
[C---:B------:R-:W-:Y:S01]  /*2720*/  FFMA R29, R37.reuse, R29, R28 ;  /* 0x0000001d251d7223 */ /* 0x040fe2000000001c */
[C---:B------:R-:W-:Y:S01]  /*2730*/  FFMA R33, R37.reuse, R33, R32 ;  /* 0x0000002125217223 */ /* 0x040fe20000000020 */
[C---:B------:R-:W-:Y:S01]  /*2740*/  FFMA R17, R37.reuse, R17, R16 ;  /* 0x0000001125117223 */ /* 0x040fe20000000010 */
[----:B------:R-:W-:Y:S01]  /*2750*/  FFMA R25, R37, R25, R24 ;  /* 0x0000001925197223 */ /* 0x000fe20000000018 */
[----:B------:R-:W-:Y:S01]  /*2760*/  FFMA R10, R20, R10, R9 ;  /* 0x0000000a140a7223 */ /* 0x000fe20000000009 */
[----:B------:R-:W-:Y:S01]  /*2770*/  LDS R24, [R62+0x3000] ;  /* 0x003000003e187984 */ /* 0x000fe20000000800 */
[----:B0-----:R-:W-:-:S03]  /*2780*/  FFMA R4, R36, R4, R21 ;  /* 0x0000000424047223 */ /* 0x001fc60000000015 */
[----:B------:R-:W-:Y:S01]  /*2790*/  LDS.128 R40, [R61+0x14c0] ;  /* 0x0014c0003d287984 */ /* 0x000fe20000000c00 */
[----:B------:R-:W-:Y:S01]  /*27a0*/  FFMA R37, R37, R5, R4 ;  /* 0x0000000525257223 */ /* 0x000fe20000000004 */
[C---:B------:R-:W-:Y:S01]  /*27b0*/  FFMA R4, R20.reuse, R14, R13 ;  /* 0x0000000e14047223 */ /* 0x040fe2000000000d */
[C---:B------:R-:W-:Y:S01]  /*27c0*/  FFMA R5, R20.reuse, R34, R33 ;  /* 0x0000002214057223 */ /* 0x040fe20000000021 */
[----:B------:R-:W-:Y:S01]  /*27d0*/  LDS R28, [R62+0x3200] ;  /* 0x003200003e1c7984 */ /* 0x000fe20000000800 */
[----:B------:R-:W-:Y:S01]  /*27e0*/  FFMA R6, R20, R6, R37 ;  /* 0x0000000614067223 */ /* 0x000fe20000000025 */
[C---:B------:R-:W-:Y:S01]  /*27f0*/  FFMA R4, R8.reuse, R15, R4 ;  /* 0x0000000f08047223 */ /* 0x040fe20000000004 */
[----:B------:R-:W-:Y:S01]  /*2800*/  FFMA R5, R8, R35, R5 ;  /* 0x0000002308057223 */ /* 0x000fe20000000005 */
[----:B------:R-:W-:Y:S04]  /*2810*/  LDS.128 R12, [R61+0x8c0] ;  /* 0x0008c0003d0c7984 */ /* 0x000fe80000000c00 */
[----:B------:R-:W0:Y:S04]  /*2820*/  LDS.128 R32, [R61+0xcc0] ;  /* 0x000cc0003d207984 */ /* 0x000e280000000c00 */
[----:B------:R-:W1:Y:S01]  /*2830*/  LDS.128 R36, [R61+0x10c0] ;  /* 0x0010c0003d247984 */ /* 0x000e620000000c00 */
[C---:B------:R-:W-:Y:S01]  /*2840*/  FFMA R18, R20.reuse, R18, R17 ;  /* 0x0000001214127223 */ /* 0x040fe20000000011 */
[----:B------:R-:W-:-:S03]  /*2850*/  FFMA R30, R20, R30, R29 ;  /* 0x0000001e141e7223 */ /* 0x000fc6000000001d */
[C---:B------:R-:W-:Y:S01]  /*2860*/  FFMA R29, R8.reuse, R19, R18 ;  /* 0x00000013081d7223 */ /* 0x040fe20000000012 */
[----:B------:R-:W-:Y:S01]  /*2870*/  FFMA R11, R8, R11, R10 ;  /* 0x0000000b080b7223 */ /* 0x000fe2000000000a */
[----:B------:R-:W-:Y:S01]  /*2880*/  FFMA R26, R20, R26, R25 ;  /* 0x0000001a141a7223 */ /* 0x000fe20000000019 */
[----:B------:R-:W-:Y:S01]  /*2890*/  FFMA R9, R8, R23, R22 ;  /* 0x0000001708097223 */ /* 0x000fe20000000016 */
[----:B------:R-:W2:Y:S04]  /*28a0*/  LDS R25, [R62+0x3100] ;  /* 0x003100003e197984 */ /* 0x000ea80000000800 */
[----:B------:R-:W3:Y:S01]  /*28b0*/  LDS.128 R20, [R61+0xc0] ;  /* 0x0000c0003d147984 */ /* 0x000ee20000000c00 */
        /* <DEDUP_REMOVED lines=24> */
[----:B0-----:R-:W-:Y:S01]  /*2a40*/  FFMA R8, R24, R8, R12 ;  /* 0x0000000818087223 */ /* 0x001fe2000000000c */
[C---:B------:R-:W-:Y:S01]  /*2a50*/  FFMA R22, R28.reuse, R22, R21 ;  /* 0x000000161c167223 */ /* 0x040fe20000000015 */
[C---:B------:R-:W-:Y:S01]  /*2a60*/  FFMA R18, R28.reuse, R18, R17 ;  /* 0x000000121c127223 */ /* 0x040fe20000000011 */
[C---:B------:R-:W-:Y:S01]  /*2a70*/  FFMA R14, R28.reuse, R14, R13 ;  /* 0x0000000e1c0e7223 */ /* 0x040fe2000000000d */
[----:B------:R-:W-:Y:S01]  /*2a80*/  FFMA R9, R25, R9, R8 ;  /* 0x0000000919097223 */ /* 0x000fe20000000008 */
[----:B------:R-:W-:Y:S01]  /*2a90*/  FFMA R34, R28, R34, R33 ;  /* 0x000000221c227223 */ /* 0x000fe20000000021 */
[----:B------:R-:W0:Y:S01]  /*2aa0*/  LDS.128 R24, [R61+0xd0] ;  /* 0x0000d0003d187984 */ /* 0x000e220000000c00 */
[----:B-1----:R-:W-:Y:S01]  /*2ab0*/  FFMA R23, R4, R23, R22 ;  /* 0x0000001704177223 */ /* 0x002fe20000000016 */
[C---:B------:R-:W-:Y:S01]  /*2ac0*/  FFMA R10, R28.reuse, R10, R9 ;  /* 0x0000000a1c0a7223 */ /* 0x040fe20000000009 */
[C---:B------:R-:W-:Y:S01]  /*2ad0*/  FFMA R42, R28.reuse, R42, R41 ;  /* 0x0000002a1c2a7223 */ /* 0x040fe20000000029 */
[----:B------:R-:W-:Y:S01]  /*2ae0*/  FFMA R6, R28, R6, R5 ;  /* 0x000000061c067223 */ /* 0x000fe20000000005 */
[----:B------:R-:W-:Y:S04]  /*2af0*/  LDS R40, [R62+0x3a00] ;  /* 0x003a00003e287984 */ /* 0x000fe80000000800 */
        /* <DEDUP_REMOVED lines=9> */
[----:B-1----:R-:W-:-:S02]  /*2b90*/  FFMA R28, R36, R28, R19 ;  /* 0x0000001c241c7223 */ /* 0x002fc40000000013 */
[----:B------:R-:W1:Y:S01]  /*2ba0*/  LDS.128 R16, [R61+0x8d0] ;  /* 0x0008d0003d107984 */ /* 0x000e620000000c00 */
[C---:B------:R-:W-:Y:S01]  /*2bb0*/  FFMA R34, R4.reuse, R35, R34 ;  /* 0x0000002304227223 */ /* 0x040fe20000000022 */
[C---:B------:R-:W-:Y:S01]  /*2bc0*/  FFMA R39, R4.reuse, R39, R38 ;  /* 0x0000002704277223 */ /* 0x040fe20000000026 */
[----:B------:R-:W-:Y:S01]  /*2bd0*/  FFMA R43, R4, R43, R42 ;  /* 0x0000002b042b7223 */ /* 0x000fe2000000002a */
[----:B------:R-:W-:Y:S01]  /*2be0*/  LDS.128 R20, [R61+0x14d0] ;  /* 0x0014d0003d147984 */ /* 0x000fe20000000c00 */
[----:B0-----:R-:W-:-:S03]  /*2bf0*/  FFMA R26, R24, R26, R9 ;  /* 0x0000001a181a7223 */ /* 0x001fc60000000009 */
[----:B------:R-:W0:Y:S01]  /*2c00*/  LDS.128 R8, [R61+0x18d0] ;  /* 0x0018d0003d087984 */ /* 0x000e220000000c00 */
[C---:B------:R-:W-:Y:S01]  /*2c10*/  FFMA R12, R36.reuse, R12, R34 ;  /* 0x0000000c240c7223 */ /* 0x040fe20000000022 */
[C---:B-1----:R-:W-:Y:S02]  /*2c20*/  FFMA R16, R36.reuse, R16, R5 ;  /* 0x0000001024107223 */ /* 0x042fe40000000005 */
[----:B------:R-:W1:Y:S01]  /*2c30*/  LDS.128 R32, [R61+0x10d0] ;  /* 0x0010d0003d207984 */ /* 0x000e620000000c00 */
[----:B0-----:R-:W-:-:S04]  /*2c40*/  FFMA R6, R36, R8, R6 ;  /* 0x0000000824067223 */ /* 0x001fc80000000006 */
[C---:B------:R-:W-:Y:S02]  /*2c50*/  FFMA R9, R37.reuse, R9, R6 ;  /* 0x0000000925097223 */ /* 0x040fe40000000006 */
[----:B------:R-:W0:Y:S01]  /*2c60*/  LDS.128 R4, [R61+0x1cd0] ;  /* 0x001cd0003d047984 */ /* 0x000e220000000c00 */
[C---:B-1----:R-:W-:Y:S01]  /*2c70*/  FFMA R32, R36.reuse, R32, R39 ;  /* 0x0000002024207223 */ /* 0x042fe20000000027 */
[C---:B------:R-:W-:Y:S01]  /*2c80*/  FFMA R20, R36.reuse, R20, R43 ;  /* 0x0000001424147223 */ /* 0x040fe2000000002b */
[C---:B------:R-:W-:Y:S01]  /*2c90*/  FFMA R13, R37.reuse, R13, R12 ;  /* 0x0000000d250d7223 */ /* 0x040fe2000000000c */
[----:B0-----:R-:W-:Y:S02]  /*2ca0*/  FFMA R36, R36, R4, R25 ;  /* 0x0000000424247223 */ /* 0x001fe40000000019 */
[----:B------:R-:W0:Y:S01]  /*2cb0*/  LDS R4, [R62+0x3700] ;  /* 0x003700003e047984 */ /* 0x000e220000000800 */
[----:B------:R-:W-:Y:S01]  /*2cc0*/  FFMA R13, R24, R14, R13 ;  /* 0x0000000e180d7223 */ /* 0x000fe2000000000d */
[C---:B------:R-:W-:Y:S01]  /*2cd0*/  FFMA R17, R37.reuse, R17, R16 ;  /* 0x0000001125117223 */ /* 0x040fe20000000010 */
[C---:B------:R-:W-:Y:S01]  /*2ce0*/  FFMA R29, R37.reuse, R29, R28 ;  /* 0x0000001d251d7223 */ /* 0x040fe2000000001c */
[----:B------:R-:W-:-:S02]  /*2cf0*/  FFMA R5, R37, R5, R36 ;  /* 0x0000000525057223 */ /* 0x000fc40000000024 */
[----:B------:R-:W-:Y:S01]  /*2d00*/  FFMA R8, R24, R18, R17 ;  /* 0x0000001218087223 */ /* 0x000fe20000000011 */
[----:B------:R-:W-:Y:S01]  /*2d10*/  LDS R36, [R62+0x3800] ;  /* 0x003800003e247984 */ /* 0x000fe20000000800 */
[C---:B------:R-:W-:Y:S01]  /*2d20*/  FFMA R33, R37.reuse, R33, R32 ;  /* 0x0000002125217223 */ /* 0x040fe20000000020 */
[----:B------:R-:W-:Y:S02]  /*2d30*/  FFMA R21, R37, R21, R20 ;  /* 0x0000001525157223 */ /* 0x000fe40000000014 */
[----:B------:R-:W-:Y:S01]  /*2d40*/  LDS R37, [R62+0x3900] ;  /* 0x003900003e257984 */ /* 0x000fe20000000800 */
[----:B0-----:R-:W-:-:S03]  /*2d50*/  FFMA R28, R4, R15, R13 ;  /* 0x0000000f041c7223 */ /* 0x001fc6000000000d */
[----:B------:R-:W0:Y:S01]  /*2d60*/  LDS.128 R12, [R61+0x8e0] ;  /* 0x0008e0003d0c7984 */ /* 0x000e220000000c00 */
[----:B------:R-:W-:-:S03]  /*2d70*/  FFMA R8, R4, R19, R8 ;  /* 0x0000001304087223 */ /* 0x000fc60000000008 */
[----:B------:R-:W1:Y:S01]  /*2d80*/  LDS.128 R16, [R61+0x4e0] ;  /* 0x0004e0003d107984 */ /* 0x000e620000000c00 */
[C---:B------:R-:W-:Y:S01]  /*2d90*/  FFMA R30, R24.reuse, R30, R29 ;  /* 0x0000001e181e7223 */ /* 0x040fe2000000001d */
[C---:B------:R-:W-:Y:S01]  /*2da0*/  FFMA R6, R24.reuse, R6, R5 ;  /* 0x0000000618067223 */ /* 0x040fe20000000005 */
[C---:B------:R-:W-:Y:S01]  /*2db0*/  FFMA R34, R24.reuse, R34, R33 ;  /* 0x0000002218227223 */ /* 0x040fe20000000021 */
[C---:B------:R-:W-:Y:S01]  /*2dc0*/  FFMA R22, R24.reuse, R22, R21 ;  /* 0x0000001618167223 */ /* 0x040fe20000000015 */
[----:B------:R-:W-:Y:S01]  /*2dd0*/  FFMA R10, R24, R10, R9 ;  /* 0x0000000a180a7223 */ /* 0x000fe20000000009 */
[C---:B------:R-:W-:Y:S02]  /*2de0*/  FFMA R5, R4.reuse, R27, R26 ;  /* 0x0000001b04057223 */ /* 0x040fe4000000001a */
[----:B------:R-:W2:Y:S01]  /*2df0*/  LDS.128 R24, [R61+0xe0] ;  /* 0x0000e0003d187984 */ /* 0x000ea20000000c00 */
[----:B------:R-:W-:Y:S01]  /*2e00*/  FFMA R30, R4, R31, R30 ;  /* 0x0000001f041e7223 */ /* 0x000fe2000000001e */
[----:B0-----:R-:W-:-:S03]  /*2e10*/  FFMA R8, R36, R12, R8 ;  /* 0x0000000c24087223 */ /* 0x001fc60000000008 */
[----:B-1----:R-:W-:Y:S01]  /*2e20*/  FFMA R30, R36, R16, R30 ;  /* 0x00000010241e7223 */ /* 0x002fe2000000001e */
[C---:B------:R-:W-:Y:S01]  /*2e30*/  FFMA R16, R4.reuse, R11, R10 ;  /* 0x0000000b04107223 */ /* 0x040fe2000000000a */
[----:B------:R-:W-:Y:S02]  /*2e40*/  FFMA R13, R37, R13, R8 ;  /* 0x0000000d250d7223 */ /* 0x000fe40000000008 */
[----:B------:R-:W0:Y:S01]  /*2e50*/  LDS.128 R8, [R61+0x10e0] ;  /* 0x0010e0003d087984 */ /* 0x000e220000000c00 */
[C---:B------:R-:W-:Y:S01]  /*2e60*/  FFMA R35, R4.reuse, R35, R34 ;  /* 0x0000002304237223 */ /* 0x040fe20000000022 */
[----:B------:R-:W-:Y:S01]  /*2e70*/  FFMA R12, R4, R7, R6 ;  /* 0x00000007040c7223 */ /* 0x000fe20000000006 */
[----:B--2---:R-:W-:Y:S01]  /*2e80*/  FFMA R20, R36, R24, R5 ;  /* 0x0000001824147223 */ /* 0x004fe20000000005 */
[----:B------:R-:W-:Y:S02]  /*2e90*/  FFMA R24, R4, R23, R22 ;  /* 0x0000001704187223 */ /* 0x000fe40000000016 */
[----:B------:R-:W1:Y:S01]  /*2ea0*/  LDS.128 R4, [R61+0xce0] ;  /* 0x000ce0003d047984 */ /* 0x000e620000000c00 */
[----:B0-----:R-:W-:-:S03]  /*2eb0*/  FFMA R8, R36, R8, R35 ;  /* 0x0000000824087223 */ /* 0x001fc60000000023 */
[----:B------:R-:W0:Y:S01]  /*2ec0*/  LDS.128 R32, [R61+0x1ce0] ;  /* 0x001ce0003d207984 */ /* 0x000e220000000c00 */
[C---:B------:R-:W-:Y:S01]  /*2ed0*/  FFMA R25, R37.reuse, R25, R20 ;  /* 0x0000001925197223 */ /* 0x040fe20000000014 */
[----:B------:R-:W-:Y:S02]  /*2ee0*/  FFMA R17, R37, R17, R30 ;  /* 0x0000001125117223 */ /* 0x000fe4000000001e */
[----:B------:R-:W2:Y:S01]  /*2ef0*/  LDS.128 R20, [R61+0x14e0] ;  /* 0x0014e0003d147984 */ /* 0x000ea20000000c00 */
[----:B-1----:R-:W-:-:S03]  /*2f00*/  FFMA R4, R36, R4, R28 ;  /* 0x0000000424047223 */ /* 0x002fc6000000001c */
[----:B------:R-:W1:Y:S01]  /*2f10*/  LDS.128 R28, [R61+0x18e0] ;  /* 0x0018e0003d1c7984 */ /* 0x000e620000000c00 */
[----:B0-----:R-:W-:-:S03]  /*2f20*/  FFMA R32, R36, R32, R12 ;  /* 0x0000002024207223 */ /* 0x001fc6000000000c */
[----:B------:R-:W0:Y:S01]  /*2f30*/  LDS R12, [R62+0x3b00] ;  /* 0x003b00003e0c7984 */ /* 0x000e220000000800 */
[C---:B------:R-:W-:Y:S01]  /*2f40*/  FFMA R5, R37.reuse, R5, R4 ;  /* 0x0000000525057223 */ /* 0x040fe20000000004 */
[C---:B------:R-:W-:Y:S01]  /*2f50*/  FFMA R9, R37.reuse, R9, R8 ;  /* 0x0000000925097223 */ /* 0x040fe20000000008 */
[C---:B--2---:R-:W-:Y:S01]  /*2f60*/  FFMA R20, R36.reuse, R20, R24 ;  /* 0x0000001424147223 */ /* 0x044fe20000000018 */
[----:B-1----:R-:W-:Y:S01]  /*2f70*/  FFMA R16, R36, R28, R16 ;  /* 0x0000001c24107223 */ /* 0x002fe20000000010 */
[C---:B------:R-:W-:Y:S01]  /*2f80*/  FFMA R14, R40.reuse, R14, R13 ;  /* 0x0000000e280e7223 */ /* 0x040fe2000000000d */
[C---:B------:R-:W-:Y:S01]  /*2f90*/  FFMA R6, R40.reuse, R6, R5 ;  /* 0x0000000628067223 */ /* 0x040fe20000000005 */
[C---:B------:R-:W-:Y:S01]  /*2fa0*/  FFMA R10, R40.reuse, R10, R9 ;  /* 0x0000000a280a7223 */ /* 0x040fe20000000009 */
[C---:B------:R-:W-:Y:S01]  /*2fb0*/  FFMA R21, R37.reuse, R21, R20 ;  /* 0x0000001525157223 */ /* 0x040fe20000000014 */
        /* <DEDUP_REMOVED lines=8> */
[----:B------:R-:W1:Y:S04]  /*3040*/  LDS.128 R40, [R61+0x4f0] ;  /* 0x0004f0003d287984 */ /* 0x000e680000000c00 */
[----:B------:R-:W2:Y:S04]  /*3050*/  LDS.128 R36, [R61+0xf0] ;  /* 0x0000f0003d247984 */ /* 0x000ea80000000c00 */
[----:B------:R-:W-:Y:S04]  /*3060*/  LDS R29, [R62+0x3d00] ;  /* 0x003d00003e1d7984 */ /* 0x000fe80000000800 */
[----:B------:R-:W-:Y:S01]  /*3070*/  LDS R30, [R62+0x3e00] ;  /* 0x003e00003e1e7984 */ /* 0x000fe20000000800 */
[C---:B0-----:R-:W-:Y:S01]  /*3080*/  FFMA R14, R12.reuse, R15, R14 ;  /* 0x0000000f0c0e7223 */ /* 0x041fe2000000000e */
[C---:B------:R-:W-:Y:S01]  /*3090*/  FFMA R15, R12.reuse, R7, R6 ;  /* 0x000000070c0f7223 */ /* 0x040fe20000000006 */
[C---:B------:R-:W-:Y:S01]  /*30a0*/  FFMA R20, R12.reuse, R11, R10 ;  /* 0x0000000b0c147223 */ /* 0x040fe2000000000a */
[----:B------:R-:W0:Y:S04]  /*30b0*/  LDS.128 R4, [R61+0x8f0] ;  /* 0x0008f0003d047984 */ /* 0x000e280000000c00 */
[----:B------:R-:W3:Y:S01]  /*30c0*/  LDS.128 R8, [R61+0xcf0] ;  /* 0x000cf0003d087984 */ /* 0x000ee20000000c00 */
[C---:B------:R-:W-:Y:S01]  /*30d0*/  FFMA R19, R12.reuse, R19, R18 ;  /* 0x000000130c137223 */ /* 0x040fe20000000012 */
[C---:B------:R-:W-:Y:S01]  /*30e0*/  FFMA R27, R12.reuse, R27, R26 ;  /* 0x0000001b0c1b7223 */ /* 0x040fe2000000001a */
[C---:B------:R-:W-:Y:S01]  /*30f0*/  FFMA R23, R12.reuse, R23, R22 ;  /* 0x000000170c177223 */ /* 0x040fe20000000016 */
[C---:B------:R-:W-:Y:S01]  /*3100*/  FFMA R31, R12.reuse, R31, R13 ;  /* 0x0000001f0c1f7223 */ /* 0x040fe2000000000d */
[----:B------:R-:W-:Y:S01]  /*3110*/  FFMA R34, R12, R35, R34 ;  /* 0x000000230c227223 */ /* 0x000fe20000000022 */
[----:B-1----:R-:W-:-:S02]  /*3120*/  FFMA R40, R28, R40, R19 ;  /* 0x000000281c287223 */ /* 0x002fc40000000013 */
[----:B------:R-:W1:Y:S01]  /*3130*/  LDS.128 R16, [R61+0x14f0] ;  /* 0x0014f0003d107984 */ /* 0x000e620000000c00 */
[----:B--2---:R-:W-:-:S03]  /*3140*/  FFMA R36, R28, R36, R27 ;  /* 0x000000241c247223 */ /* 0x004fc6000000001b */
[----:B------:R-:W2:Y:S01]  /*3150*/  LDS.128 R24, [R61+0x1cf0] ;  /* 0x001cf0003d187984 */ /* 0x000ea20000000c00 */
[C---:B0-----:R-:W-:Y:S01]  /*3160*/  FFMA R4, R28.reuse, R4, R14 ;  /* 0x000000041c047223 */ /* 0x041fe2000000000e */
[C---:B---3--:R-:W-:Y:S02]  /*3170*/  FFMA R8, R28.reuse, R8, R15 ;  /* 0x000000081c087223 */ /* 0x048fe4000000000f */
[----:B------:R-:W0:Y:S01]  /*3180*/  LDS.128 R12, [R61+0x10f0] ;  /* 0x0010f0003d0c7984 */ /* 0x000e220000000c00 */
[C---:B-1----:R-:W-:Y:S01]  /*3190*/  FFMA R16, R28.reuse, R16, R23 ;  /* 0x000000101c107223 */ /* 0x042fe20000000017 */
[C---:B--2---:R-:W-:Y:S02]  /*31a0*/  FFMA R24, R28.reuse, R24, R34 ;  /* 0x000000181c187223 */ /* 0x044fe40000000022 */
[----:B------:R-:W1:Y:S01]  /*31b0*/  LDS R34, [R62+0x3f00] ;  /* 0x003f00003e227984 */ /* 0x000e620000000800 */
[----:B0-----:R-:W-:-:S03]  /*31c0*/  FFMA R12, R28, R12, R20 ;  /* 0x0000000c1c0c7223 */ /* 0x001fc60000000014 */
[----:B------:R-:W0:Y:S01]  /*31d0*/  LDS.128 R20, [R61+0x18f0] ;  /* 0x0018f0003d147984 */ /* 0x000e220000000c00 */
[----:B------:R-:W-:Y:S01]  /*31e0*/  UIADD3 UR5, UPT, UPT, UR5, 0x1, URZ ;  /* 0x0000000105057890 */ /* 0x000fe2000fffe0ff */
[C---:B------:R-:W-:Y:S01]  /*31f0*/  FFMA R5, R29.reuse, R5, R4 ;  /* 0x000000051d057223 */ /* 0x040fe20000000004 */
[C---:B------:R-:W-:Y:S02]  /*3200*/  FFMA R37, R29.reuse, R37, R36 ;  /* 0x000000251d257223 */ /* 0x040fe40000000024 */
[----:B------:R-:W-:Y:S01]  /*3210*/  UISETP.NE.AND UP0, UPT, UR5, URZ, UPT ;  /* 0x000000ff0500728c */ /* 0x000fe2000bf05270 */
        /* <DEDUP_REMOVED lines=9> */
[C---:B------:R-:W-:Y:S01]  /*32b0*/  FFMA R14, R30.reuse, R14, R13 ;  /* 0x0000000e1e0e7223 */ /* 0x040fe2000000000d */
[C---:B------:R-:W-:Y:S01]  /*32c0*/  FFMA R18, R30.reuse, R18, R17 ;  /* 0x000000121e127223 */ /* 0x040fe20000000011 */
[----:B------:R-:W-:Y:S01]  /*32d0*/  FFMA R26, R30, R26, R25 ;  /* 0x0000001a1e1a7223 */ /* 0x000fe20000000019 */
[C---:B-1----:R-:W-:Y:S01]  /*32e0*/  FFMA R7, R34.reuse, R7, R6 ;  /* 0x0000000722077223 */ /* 0x042fe20000000006 */
[C---:B------:R-:W-:Y:S01]  /*32f0*/  FFMA R8, R34.reuse, R39, R38 ;  /* 0x0000002722087223 */ /* 0x040fe20000000026 */
[C---:B------:R-:W-:Y:S01]  /*3300*/  FFMA R42, R34.reuse, R43, R42 ;  /* 0x0000002b222a7223 */ /* 0x040fe2000000002a */
[C---:B------:R-:W-:Y:S01]  /*3310*/  FFMA R4, R34.reuse, R11, R10 ;  /* 0x0000000b22047223 */ /* 0x040fe2000000000a */
[C---:B------:R-:W-:Y:S01]  /*3320*/  FFMA R5, R34.reuse, R15, R14 ;  /* 0x0000000f22057223 */ /* 0x040fe2000000000e */
[----:B------:R-:W-:Y:S01]  /*3330*/  FFMA R6, R34, R19, R18 ;  /* 0x0000001322067223 */ /* 0x000fe20000000012 */
[----:B------:R-:W-:-:S02]  /*3340*/  LEA R58, R2, R58, 0x6 ;  /* 0x0000003a023a7211 */ /* 0x000fc400078e30ff */
[----:B------:R-:W-:Y:S01]  /*3350*/  LEA R57, R2, R57, 0x6 ;  /* 0x0000003902397211 */ /* 0x000fe200078e30ff */
[----:B0-----:R-:W-:-:S04]  /*3360*/  FFMA R20, R28, R20, R31 ;  /* 0x000000141c147223 */ /* 0x001fc8000000001f */
[----:B------:R-:W-:-:S04]  /*3370*/  FFMA R21, R29, R21, R20 ;  /* 0x000000151d157223 */ /* 0x000fc80000000014 */
[----:B------:R-:W-:Y:S01]  /*3380*/  FFMA R22, R30, R22, R21 ;  /* 0x000000161e167223 */ /* 0x000fe20000000015 */
[C---:B------:R-:W-:Y:S02]  /*3390*/  LEA R56, R2.reuse, R56, 0x6 ;  /* 0x0000003802387211 */ /* 0x040fe400078e30ff */
[----:B------:R-:W-:Y:S01]  /*33a0*/  LEA R55, R2, R55, 0x6 ;  /* 0x0000003702377211 */ /* 0x000fe200078e30ff */
[C---:B------:R-:W-:Y:S01]  /*33b0*/  FFMA R24, R34.reuse, R23, R22 ;  /* 0x0000001722187223 */ /* 0x040fe20000000016 */
[----:B------:R-:W-:Y:S01]  /*33c0*/  FFMA R34, R34, R27, R26 ;  /* 0x0000001b22227223 */ /* 0x000fe2000000001a */
[C---:B------:R-:W-:Y:S02]  /*33d0*/  LEA R54, R2.reuse, R54, 0x6 ;  /* 0x0000003602367211 */ /* 0x040fe400078e30ff */
[C---:B------:R-:W-:Y:S02]  /*33e0*/  LEA R53, R2.reuse, R53, 0x6 ;  /* 0x0000003502357211 */ /* 0x040fe400078e30ff */
[----:B------:R-:W-:-:S02]  /*33f0*/  LEA R52, R2, R52, 0x6 ;  /* 0x0000003402347211 */ /* 0x000fc400078e30ff */
[----:B------:R-:W-:Y:S02]  /*3400*/  LEA R51, R2, R51, 0x6 ;  /* 0x0000003302337211 */ /* 0x000fe400078e30ff */
[----:B------:R-:W-:Y:S02]  /*3410*/  IADD3 R50, PT, PT, R50, 0x40, RZ ;  /* 0x0000004032327810 */ /* 0x000fe40007ffe0ff */
[----:B------:R-:W-:Y:S02]  /*3420*/  IADD3 R49, PT, PT, R49, 0x40, RZ ;  /* 0x0000004031317810 */ /* 0x000fe40007ffe0ff */
[----:B------:R-:W-:Y:S02]  /*3430*/  IADD3 R48, PT, PT, R48, 0x40, RZ ;  /* 0x0000004030307810 */ /* 0x000fe40007ffe0ff */
[----:B------:R-:W-:Y:S02]  /*3440*/  IADD3 R47, PT, PT, R47, 0x40, RZ ;  /* 0x000000402f2f7810 */ /* 0x000fe40007ffe0ff */
[----:B------:R-:W-:-:S02]  /*3450*/  IADD3 R46, PT, PT, R46, 0x40, RZ ;  /* 0x000000402e2e7810 */ /* 0x000fc40007ffe0ff */
[----:B------:R-:W-:Y:S02]  /*3460*/  IADD3 R45, PT, PT, R45, 0x40, RZ ;  /* 0x000000402d2d7810 */ /* 0x000fe40007ffe0ff */
[----:B------:R-:W-:Y:S02]  /*3470*/  IADD3 R44, PT, PT, R44, 0x40, RZ ;  /* 0x000000402c2c7810 */ /* 0x000fe40007ffe0ff */
[----:B------:R-:W-:Y:S01]  /*3480*/  IADD3 R3, PT, PT, R3, 0x40, RZ ;  /* 0x0000004003037810 */ /* 0x000fe20007ffe0ff */
[----:B------:R-:W-:Y:S06]  /*3490*/  BAR.SYNC.DEFER_BLOCKING 0x0 ;  /* 0x0000000000007b1d */ /* 0x000fec0000010000 */
[----:B------:R-:W-:Y:S05]  /*34a0*/  BRA.U UP0, `(.L_x_12) ;  /* 0xffffffcd00e47547 */ /* 0x000fea000b83ffff */
.L_x_11:
[----:B------:R-:W4:Y:S01]  /*34b0*/  S2R R9, SR_TID.X ;  /* 0x0000000000097919 */ /* 0x000f220000002100 */
[----:B------:R-:W0:Y:S08]  /*34c0*/  LDC R16, c[0x0][0x3a8] ;  /* 0x0000ea00ff107b82 */ /* 0x000e300000000800 */
[----:B------:R-:W1:Y:S01]  /*34d0*/  LDC.64 R2, c[0x0][0x3a0] ;  /* 0x0000e800ff027b82 */ /* 0x000e620000000a00 */
[----:B----4-:R-:W-:-:S05]  /*34e0*/  LEA R0, R0, R9, 0x6 ;  /* 0x0000000900007211 */ /* 0x010fca00078e30ff */
[----:B0-----:R-:W-:-:S04]  /*34f0*/  IMAD R63, R63, R16, R0 ;  /* 0x000000103f3f7224 */ /* 0x001fc800078e0200 */
[--C-:B-1----:R-:W-:Y:S01]  /*3500*/  IMAD.WIDE.U32 R10, R63, 0x4, R2.reuse ;  /* 0x000000043f0a7825 */ /* 0x102fe200078e0002 */
[CC--:B------:R-:W-:Y:S02]  /*3510*/  LEA R15, R16.reuse, R63.reuse, 0x3 ;  /* 0x0000003f100f7211 */ /* 0x0c0fe400078e18ff */
[CC--:B------:R-:W-:Y:S02]  /*3520*/  LEA R19, R16.reuse, R63.reuse, 0x4 ;  /* 0x0000003f10137211 */ /* 0x0c0fe400078e20ff */
[C---:B------:R-:W-:Y:S01]  /*3530*/  LEA R13, R16.reuse, R63, 0x2 ;  /* 0x0000003f100d7211 */ /* 0x040fe200078e10ff */
[----:B------:R-:W-:Y:S01]  /*3540*/  STG.E desc[UR8][R10.64], R8 ;  /* 0x000000080a007986 */ /* 0x000fe2000c101908 */
[C---:B------:R-:W-:Y:S01]  /*3550*/  LEA R17, R16.reuse, R15, 0x2 ;  /* 0x0000000f10117211 */ /* 0x040fe200078e10ff */
[--C-:B------:R-:W-:Y:S01]  /*3560*/  IMAD.WIDE.U32 R14, R15, 0x4, R2.reuse ;  /* 0x000000040f0e7825 */ /* 0x100fe200078e0002 */
[CC--:B------:R-:W-:Y:S02]  /*3570*/  LEA R23, R16.reuse, R19.reuse, 0x3 ;  /* 0x0000001310177211 */ /* 0x0c0fe400078e18ff */
[C---:B------:R-:W-:Y:S01]  /*3580*/  LEA R21, R16.reuse, R19, 0x2 ;  /* 0x0000001310157211 */ /* 0x040fe200078e10ff */
[----:B------:R-:W-:Y:S01]  /*3590*/  IMAD.WIDE.U32 R12, R13, 0x4, R2 ;  /* 0x000000040d0c7825 */ /* 0x000fe200078e0002 */
[----:B------:R-:W-:-:S03]  /*35a0*/  LEA R9, R16, R23, 0x2 ;  /* 0x0000001710097211 */ /* 0x000fc600078e10ff */
        /* <DEDUP_REMOVED lines=11> */
[----:B------:R-:W-:Y:S01]  /*3660*/  STG.E desc[UR8][R2.64], R34 ;  /* 0x0000002202007986 */ /* 0x000fe2000c101908 */
[----:B------:R-:W-:Y:S05]  /*3670*/  EXIT ;  /* 0x000000000000794d */ /* 0x000fea0003800000 */
.L_x_13:
        /* <DEDUP_REMOVED lines=16> */
.L_x_22:


//--------------------- .text._Z10sgemm_6_rmPfjS_jS_jjjj --------------------------
	.section	.text._Z10sgemm_6_rmPfjS_jS_jjjj,"ax",@progbits
	.align	128
        .global         _Z10sgemm_6_rmPfjS_jS_jjjj
        .type           _Z10sgemm_6_rmPfjS_jS_jjjj,@function
        .size           _Z10sgemm_6_rmPfjS_jS_jjjj,(.L_x_23 - _Z10sgemm_6_rmPfjS_jS_jjjj)
        .other          _Z10sgemm_6_rmPfjS_jS_jjjj,@"STO_CUDA_ENTRY STV_DEFAULT"
_Z10sgemm_6_rmPfjS_jS_jjjj:
.text._Z10sgemm_6_rmPfjS_jS_jjjj:
[----:B------:R-:W-:Y:S01]  /*0000*/  LDC R1, c[0x0][0x37c] ;  /* 0x0000df00ff017b82 */ /* 0x000fe20000000800 */
[----:B------:R-:W0:Y:S07]  /*0010*/  LDCU UR7, c[0x0][0x3ac] ;  /* 0x00007580ff0777ac */ /* 0x000e2e0008000800 */
[----:B------:R-:W1:Y:S01]  /*0020*/  S2UR UR5, SR_CTAID.X ;  /* 0x00000000000579c3 */ /* 0x000e620000002500 */
[----:B------:R-:W2:Y:S01]  /*0030*/  S2R R58, SR_TID.X ;  /* 0x00000000003a7919 */ /* 0x000ea20000002100 */
[----:B------:R-:W-:Y:S01]  /*0040*/  HFMA2 R60, -RZ, RZ, 0, 0 ;  /* 0x00000000ff3c7431 */ /* 0x000fe200000001ff */
[----:B------:R-:W-:Y:S01]  /*0050*/  MOV R17, RZ ;  /* 0x000000ff00117202 */ /* 0x000fe20000000f00 */
[----:B------:R-:W-:Y:S01]  /*0060*/  HFMA2 R18, -RZ, RZ, 0, 0 ;  /* 0x00000000ff127431 */ /* 0x000fe200000001ff */
[----:B------:R-:W3:Y:S01]  /*0070*/  S2R R57, SR_TID.Y ;  /* 0x0000000000397919 */ /* 0x000ee20000002200 */
[----:B------:R-:W-:Y:S01]  /*0080*/  HFMA2 R21, -RZ, RZ, 0, 0 ;  /* 0x00000000ff157431 */ /* 0x000fe200000001ff */
[----:B------:R-:W-:Y:S01]  /*0090*/  CS2R R8, SRZ ;  /* 0x0000000000087805 */ /* 0x000fe2000001ff00 */
[----:B------:R-:W4:Y:S01]  /*00a0*/  S2UR UR6, SR_CTAID.Y ;  /* 0x00000000000679c3 */ /* 0x000f220000002600 */
[----:B------:R-:W-:Y:S01]  /*00b0*/  MOV R11, RZ ;  /* 0x000000ff000b7202 */ /* 0x000fe20000000f00 */
[----:B------:R-:W2:Y:S01]  /*00c0*/  LDCU.64 UR10, c[0x0][0x358] ;  /* 0x00006b00ff0a77ac */ /* 0x000ea20008000a00 */
[----:B------:R-:W-:Y:S01]  /*00d0*/  MOV R30, RZ ;  /* 0x000000ff001e7202 */ /* 0x000fe20000000f00 */
[----:B0-----:R-:W-:-:S02]  /*00e0*/  UISETP.GE.U32.AND UP0, UPT, UR7, 0x40, UPT ;  /* 0x000000400700788c */ /* 0x001fc4000bf06070 */
[----:B-1----:R-:W-:Y:S02]  /*00f0*/  USHF.L.U32 UR5, UR5, 0x6, URZ ;  /* 0x0000000605057899 */ /* 0x002fe400080006ff */
[----:B----4-:R-:W-:-:S05]  /*0100*/  USHF.L.U32 UR6, UR6, 0x6, URZ ;  /* 0x0000000606067899 */ /* 0x010fca00080006ff */
[----:B--2---:R-:W-:Y:S07]  /*0110*/  BRA.U !UP0, `(.L_x_14) ;  /* 0x0000003508387547 */ /* 0x004fee000b800000 */
[----:B------:R-:W3:Y:S01]  /*0120*/  LDC R49, c[0x0][0x388] ;  /* 0x0000e200ff317b82 */ /* 0x000ee20000000800 */
[----:B------:R-:W-:Y:S01]  /*0130*/  UMOV UR4, 0x400 ;  /* 0x0000040000047882 */ /* 0x000fe20000000000 */
[----:B------:R-:W-:Y:S01]  /*0140*/  USHF.R.U32.HI UR7, URZ, 0x6, UR7 ;  /* 0x00000006ff077899 */ /* 0x000fe20008011607 */
[----:B------:R-:W-:Y:S01]  /*0150*/  MOV R60, RZ ;  /* 0x000000ff003c7202 */ /* 0x000fe20000000f00 */
[----:B------:R-:W0:Y:S04]  /*0160*/  LDCU UR16, c[0x0][0x398] ;  /* 0x00007300ff1077ac */ /* 0x000e280008000800 */
[----:B------:R-:W1:Y:S01]  /*0170*/  S2UR UR8, SR_CgaCtaId ;  /* 0x00000000000879c3 */ /* 0x000e620000008800 */
[----:B------:R-:W2:Y:S01]  /*0180*/  LDCU.64 UR12, c[0x0][0x380] ;  /* 0x00007000ff0c77ac */ /* 0x000ea20008000a00 */
[----:B------:R-:W4:Y:S01]  /*0190*/  LDCU.64 UR14, c[0x0][0x390] ;  /* 0x00007200ff0e77ac */ /* 0x000f220008000a00 */
[----:B------:R-:W-:Y:S01]  /*01a0*/  UIADD3 UR7, UPT, UPT, -UR7, URZ, URZ ;  /* 0x000000ff07077290 */ /* 0x000fe2000fffe1ff */
[----:B---3--:R-:W-:-:S02]  /*01b0*/  IMAD R56, R57, R49, R58 ;  /* 0x0000003139387224 */ /* 0x008fc400078e023a */
[----:B------:R-:W-:-:S03]  /*01c0*/  IMAD R3, R49, UR5, RZ ;  /* 0x0000000531037c24 */ /* 0x000fc6000f8e02ff */
[-C--:B------:R-:W-:Y:S02]  /*01d0*/  LEA R52, R49, R56.reuse, 0x4 ;  /* 0x0000003831347211 */ /* 0x080fe400078e20ff */
[-C--:B------:R-:W-:Y:S01]  /*01e0*/  IADD3 R47, P0, PT, R3, R56.reuse, RZ ;  /* 0x00000038032f7210 */ /* 0x080fe20007f1e0ff */
[----:B-1----:R-:W-:Y:S01]  /*01f0*/  ULEA UR9, UR8, UR4, 0x18 ;  /* 0x0000000408097291 */ /* 0x002fe2000f8ec0ff */
[C---:B------:R-:W-:Y:S01]  /*0200*/  LEA R54, R49.reuse, R56, 0x3 ;  /* 0x0000003831367211 */ /* 0x040fe200078e18ff */
[----:B------:R-:W-:Y:S01]  /*0210*/  UIADD3 UR4, UPT, UPT, UR4, 0x4000, URZ ;  /* 0x0000400004047890 */ /* 0x000fe2000fffe0ff */
[-C--:B------:R-:W-:Y:S02]  /*0220*/  LEA R50, R49, R52.reuse, 0x3 ;  /* 0x0000003431327211 */ /* 0x080fe400078e18ff */
[----:B------:R-:W-:Y:S01]  /*0230*/  IADD3 R7, P4, PT, R3, R52, RZ ;  /* 0x0000003403077210 */ /* 0x000fe20007f9e0ff */
[----:B------:R-:W-:Y:S01]  /*0240*/  ULEA UR4, UR8, UR4, 0x18 ;  /* 0x0000000408047291 */ /* 0x000fe2000f8ec0ff */
[----:B------:R-:W-:-:S02]  /*0250*/  IADD3.X R48, PT, PT, RZ, RZ, RZ, P0, !PT ;  /* 0x000000ffff307210 */ /* 0x000fc400007fe4ff */
[C---:B------:R-:W-:Y:S02]  /*0260*/  LEA R55, R49.reuse, R56, 0x2 ;  /* 0x0000003831377211 */ /* 0x040fe400078e10ff */
[C---:B------:R-:W-:Y:S02]  /*0270*/  LEA R51, R49.reuse, R52, 0x2 ;  /* 0x0000003431337211 */ /* 0x040fe400078e10ff */
[-C--:B------:R-:W-:Y:S02]  /*0280*/  LEA R53, R49, R54.reuse, 0x2 ;  /* 0x0000003631357211 */ /* 0x080fe400078e10ff */
[----:B------:R-:W-:Y:S02]  /*0290*/  IADD3 R43, P0, PT, R3, R54, RZ ;  /* 0x00000036032b7210 */ /* 0x000fe40007f1e0ff */
[----:B------:R-:W-:Y:S02]  /*02a0*/  LEA R49, R49, R50, 0x2 ;  /* 0x0000003231317211 */ /* 0x000fe400078e10ff */
[----:B------:R-:W-:-:S02]  /*02b0*/  IADD3.X R40, PT, PT, RZ, RZ, RZ, P4, !PT ;  /* 0x000000ffff287210 */ /* 0x000fc400027fe4ff */
[C---:B------:R-:W-:Y:S02]  /*02c0*/  IADD3 R45, P1, PT, R3.reuse, R55, RZ ;  /* 0x00000037032d7210 */ /* 0x040fe40007f3e0ff */
[C---:B------:R-:W-:Y:S02]  /*02d0*/  IADD3 R2, P2, PT, R3.reuse, R50, RZ ;  /* 0x0000003203027210 */ /* 0x040fe40007f5e0ff */
[C---:B------:R-:W-:Y:S02]  /*02e0*/  IADD3 R5, P3, PT, R3.reuse, R51, RZ ;  /* 0x0000003303057210 */ /* 0x040fe40007f7e0ff */
[C---:B------:R-:W-:Y:S02]  /*02f0*/  IADD3 R41, P4, PT, R3.reuse, R53, RZ ;  /* 0x0000003503297210 */ /* 0x040fe40007f9e0ff */
[----:B------:R-:W-:Y:S02]  /*0300*/  IADD3.X R44, PT, PT, RZ, RZ, RZ, P0, !PT ;  /* 0x000000ffff2c7210 */ /* 0x000fe400007fe4ff */
[----:B------:R-:W-:-:S02]  /*0310*/  IADD3 R3, P0, PT, R3, R49, RZ ;  /* 0x0000003103037210 */ /* 0x000fc40007f1e0ff */
[----:B------:R-:W-:Y:S02]  /*0320*/  IADD3.X R46, PT, PT, RZ, RZ, RZ, P1, !PT ;  /* 0x000000ffff2e7210 */ /* 0x000fe40000ffe4ff */
[----:B------:R-:W-:Y:S02]  /*0330*/  IADD3.X R13, PT, PT, RZ, RZ, RZ, P2, !PT ;  /* 0x000000ffff0d7210 */ /* 0x000fe400017fe4ff */
[----:B------:R-:W-:Y:S02]  /*0340*/  IADD3.X R6, PT, PT, RZ, RZ, RZ, P3, !PT ;  /* 0x000000ffff067210 */ /* 0x000fe40001ffe4ff */
[----:B------:R-:W-:Y:S02]  /*0350*/  IADD3.X R42, PT, PT, RZ, RZ, RZ, P4, !PT ;  /* 0x000000ffff2a7210 */ /* 0x000fe400027fe4ff */
[----:B------:R-:W-:Y:S02]  /*0360*/  IADD3.X R0, PT, PT, RZ, RZ, RZ, P0, !PT ;  /* 0x000000ffff007210 */ /* 0x000fe400007fe4ff */
[----:B------:R-:W-:-:S02]  /*0370*/  LEA R57, R57, UR9, 0x8 ;  /* 0x0000000939397c11 */ /* 0x000fc4000f8e40ff */
[----:B------:R-:W-:Y:S02]  /*0380*/  SHF.L.U64.HI R48, R47, 0x2, R48 ;  /* 0x000000022f307819 */ /* 0x000fe40000010230 */
[----:B------:R-:W-:Y:S02]  /*0390*/  SHF.L.U64.HI R40, R7, 0x2, R40 ;  /* 0x0000000207287819 */ /* 0x000fe40000010228 */
[----:B------:R-:W-:Y:S02]  /*03a0*/  SHF.L.U64.HI R44, R43, 0x2, R44 ;  /* 0x000000022b2c7819 */ /* 0x000fe4000001022c */
[----:B------:R-:W-:Y:S02]  /*03b0*/  SHF.L.U64.HI R46, R45, 0x2, R46 ;  /* 0x000000022d2e7819 */ /* 0x000fe4000001022e */
[----:B------:R-:W-:Y:S02]  /*03c0*/  SHF.L.U64.HI R4, R2, 0x2, R13 ;  /* 0x0000000202047819 */ /* 0x000fe4000001020d */
[----:B------:R-:W-:-:S02]  /*03d0*/  SHF.L.U64.HI R6, R5, 0x2, R6 ;  /* 0x0000000205067819 */ /* 0x000fc40000010206 */
[----:B------:R-:W-:Y:S02]  /*03e0*/  SHF.L.U64.HI R42, R41, 0x2, R42 ;  /* 0x00000002292a7819 */ /* 0x000fe4000001022a */
[----:B------:R-:W-:Y:S02]  /*03f0*/  SHF.L.U64.HI R0, R3, 0x2, R0 ;  /* 0x0000000203007819 */ /* 0x000fe40000010200 */
[----:B------:R-:W-:Y:S01]  /*0400*/  LEA R58, R58, UR4, 0x2 ;  /* 0x000000043a3a7c11 */ /* 0x000fe2000f8e10ff */
[----:B0-2-4-:R-:W-:-:S06]  /*0410*/  UMOV UR4, URZ ;  /* 0x000000ff00047c82 */ /* 0x015fcc0008000000 */
.L_x_15:
[----:B------:R-:W-:Y:S01]  /*0420*/  UIADD3 UR8, UP0, UPT, UR6, UR4, URZ ;  /* 0x0000000406087290 */ /* 0x000fe2000ff1e0ff */
[----:B------:R-:W-:-:S03]  /*0430*/  LEA R32, P0, R47, UR12, 0x2 ;  /* 0x0000000c2f207c11 */ /* 0x000fc6000f8010ff */
[----:B------:R-:W-:Y:S01]  /*0440*/  UIADD3.X UR9, UPT, UPT, URZ, URZ, URZ, UP0, !UPT ;  /* 0x000000ffff097290 */ /* 0x000fe200087fe4ff */
[----:B------:R-:W-:Y:S02]  /*0450*/  IADD3.X R33, PT, PT, R48, UR13, RZ, P0, !PT ;  /* 0x0000000d30217c10 */ /* 0x000fe400087fe4ff */
[----:B------:R-:W-:-:S03]  /*0460*/  IADD3 R10, P1, PT, R56, UR8, RZ ;  /* 0x00000008380a7c10 */ /* 0x000fc6000ff3e0ff */
[----:B------:R-:W2:Y:S01]  /*0470*/  LDG.E R32, desc[UR10][R32.64] ;  /* 0x0000000a20207981 */ /* 0x000ea2000c1e1900 */
[----:B------:R-:W-:Y:S02]  /*0480*/  IADD3.X R13, PT, PT, RZ, UR9, RZ, P1, !PT ;  /* 0x00000009ff0d7c10 */ /* 0x000fe40008ffe4ff */
[----:B------:R-:W-:-:S04]  /*0490*/  LEA R34, P1, R10, UR14, 0x2 ;  /* 0x0000000e0a227c11 */ /* 0x000fc8000f8210ff */
[----:B------:R-:W-:-:S05]  /*04a0*/  LEA.HI.X R35, R10, UR15, R13, 0x2, P1 ;  /* 0x0000000f0a237c11 */ /* 0x000fca00088f140d */
[----:B------:R-:W3:Y:S01]  /*04b0*/  LDG.E R34, desc[UR10][R34.64] ;  /* 0x0000000a22227981 */ /* 0x000ee2000c1e1900 */
[----:B------:R-:W-:Y:S02]  /*04c0*/  LEA R28, P0, R45, UR12, 0x2 ;  /* 0x0000000c2d1c7c11 */ /* 0x000fe4000f8010ff */
[----:B------:R-:W-:Y:S02]  /*04d0*/  IADD3 R10, P1, PT, R55, UR8, RZ ;  /* 0x00000008370a7c10 */ /* 0x000fe4000ff3e0ff */
[----:B------:R-:W-:Y:S02]  /*04e0*/  IADD3.X R29, PT, PT, R46, UR13, RZ, P0, !PT ;  /* 0x0000000d2e1d7c10 */ /* 0x000fe400087fe4ff */
[----:B------:R-:W-:Y:S02]  /*04f0*/  LEA R24, P0, R43, UR12, 0x2 ;  /* 0x0000000c2b187c11 */ /* 0x000fe4000f8010ff */
[----:B------:R-:W-:Y:S01]  /*0500*/  IADD3.X R13, PT, PT, RZ, UR9, RZ, P1, !PT ;  /* 0x00000009ff0d7c10 */ /* 0x000fe20008ffe4ff */
[----:B------:R0:W4:Y:S01]  /*0510*/  LDG.E R16, desc[UR10][R28.64] ;  /* 0x0000000a1c107981 */ /* 0x000122000c1e1900 */
[----:B------:R-:W-:-:S02]  /*0520*/  IADD3.X R25, PT, PT, R44, UR13, RZ, P0, !PT ;  /* 0x0000000d2c197c10 */ /* 0x000fc400087fe4ff */
[----:B------:R-:W-:Y:S02]  /*0530*/  LEA R26, P1, R10, UR14, 0x2 ;  /* 0x0000000e0a1a7c11 */ /* 0x000fe4000f8210ff */
[----:B------:R-:W-:Y:S02]  /*0540*/  IADD3 R20, P0, PT, R54, UR8, RZ ;  /* 0x0000000836147c10 */ /* 0x000fe4000ff1e0ff */
[----:B------:R-:W-:Y:S02]  /*0550*/  LEA R14, P2, R7, UR12, 0x2 ;  /* 0x0000000c070e7c11 */ /* 0x000fe4000f8410ff */
[----:B------:R-:W-:Y:S02]  /*0560*/  LEA.HI.X R27, R10, UR15, R13, 0x2, P1 ;  /* 0x0000000f0a1b7c11 */ /* 0x000fe400088f140d */
[----:B0-----:R-:W-:Y:S01]  /*0570*/  IADD3.X R29, PT, PT, RZ, UR9, RZ, P0, !PT ;  /* 0x00000009ff1d7c10 */ /* 0x001fe200087fe4ff */
[----:B------:R-:W5:Y:S01]  /*0580*/  LDG.E R10, desc[UR10][R24.64] ;  /* 0x0000000a180a7981 */ /* 0x000f62000c1e1900 */
[----:B------:R-:W-:-:S02]  /*0590*/  LEA R28, P0, R20, UR14, 0x2 ;  /* 0x0000000e141c7c11 */ /* 0x000fc4000f8010ff */
[----:B------:R-:W-:Y:S01]  /*05a0*/  LEA R22, P1, R41, UR12, 0x2 ;  /* 0x0000000c29167c11 */ /* 0x000fe2000f8210ff */
[----:B------:R0:W5:Y:S01]  /*05b0*/  LDG.E R19, desc[UR10][R26.64] ;  /* 0x0000000a1a137981 */ /* 0x000162000c1e1900 */
[----:B------:R-:W-:Y:S02]  /*05c0*/  IADD3.X R15, PT, PT, R40, UR13, RZ, P2, !PT ;  /* 0x0000000d280f7c10 */ /* 0x000fe400097fe4ff */
[----:B------:R-:W-:Y:S02]  /*05d0*/  LEA.HI.X R29, R20, UR15, R29, 0x2, P0 ;  /* 0x0000000f141d7c11 */ /* 0x000fe400080f141d */
[----:B------:R-:W-:Y:S01]  /*05e0*/  IADD3.X R23, PT, PT, R42, UR13, RZ, P1, !PT ;  /* 0x0000000d2a177c10 */ /* 0x000fe20008ffe4ff */
[----:B------:R1:W5:Y:S01]  /*05f0*/  LDG.E R25, desc[UR10][R14.64] ;  /* 0x0000000a0e197981 */ /* 0x000362000c1e1900 */
[----:B------:R-:W-:Y:S02]  /*0600*/  LEA R12, P1, R5, UR12, 0x2 ;  /* 0x0000000c050c7c11 */ /* 0x000fe4000f8210ff */
[----:B0-----:R-:W-:Y:S01]  /*0610*/  IADD3 R26, P0, PT, R53, UR8, RZ ;  /* 0x00000008351a7c10 */ /* 0x001fe2000ff1e0ff */
[----:B------:R0:W5:Y:S01]  /*0620*/  LDG.E R27, desc[UR10][R22.64] ;  /* 0x0000000a161b7981 */ /* 0x000162000c1e1900 */
[----:B------:R-:W-:-:S02]  /*0630*/  IADD3.X R13, PT, PT, R6, UR13, RZ, P1, !PT ;  /* 0x0000000d060d7c10 */ /* 0x000fc40008ffe4ff */
[----:B------:R-:W-:Y:S01]  /*0640*/  IADD3.X R31, PT, PT, RZ, UR9, RZ, P0, !PT ;  /* 0x00000009ff1f7c10 */ /* 0x000fe200087fe4ff */
[----:B------:R-:W5:Y:S01]  /*0650*/  LDG.E R28, desc[UR10][R28.64] ;  /* 0x0000000a1c1c7981 */ /* 0x000f62000c1e1900 */
[----:B------:R-:W-:Y:S01]  /*0660*/  LEA R38, P0, R26, UR14, 0x2 ;  /* 0x0000000e1a267c11 */ /* 0x000fe2000f8010ff */
[----:B-1----:R-:W1:Y:S01]  /*0670*/  S2R R14, SR_TID.X ;  /* 0x00000000000e7919 */ /* 0x002e620000002100 */
[----:B------:R-:W-:Y:S02]  /*0680*/  IADD3 R24, P1, PT, R52, UR8, RZ ;  /* 0x0000000834187c10 */ /* 0x000fe4000ff3e0ff */
[----:B------:R-:W-:Y:S01]  /*0690*/  LEA.HI.X R39, R26, UR15, R31, 0x2, P0 ;  /* 0x0000000f1a277c11 */ /* 0x000fe200080f141f */
[----:B------:R0:W5:Y:S02]  /*06a0*/  LDG.E R20, desc[UR10][R12.64] ;  /* 0x0000000a0c147981 */ /* 0x000164000c1e1900 */
[----:B0-----:R-:W-:Y:S02]  /*06b0*/  IADD3.X R23, PT, PT, RZ, UR9, RZ, P1, !PT ;  /* 0x00000009ff177c10 */ /* 0x001fe40008ffe4ff */
[C---:B------:R-:W-:Y:S01]  /*06c0*/  LEA R36, P0, R24.reuse, UR14, 0x2 ;  /* 0x0000000e18247c11 */ /* 0x040fe2000f8010ff */
[----:B------:R-:W0:Y:S03]  /*06d0*/  S2R R31, SR_TID.Y ;  /* 0x00000000001f7919 */ /* 0x000e260000002200 */
[----:B------:R-:W-:Y:S01]  /*06e0*/  LEA.HI.X R37, R24, UR15, R23, 0x2, P0 ;  /* 0x0000000f18257c11 */ /* 0x000fe200080f1417 */
[----:B------:R-:W5:Y:S01]  /*06f0*/  LDG.E R26, desc[UR10][R38.64] ;  /* 0x0000000a261a7981 */ /* 0x000f62000c1e1900 */
[----:B------:R-:W-:-:S03]  /*0700*/  IADD3 R13, P0, PT, R51, UR8, RZ ;  /* 0x00000008330d7c10 */ /* 0x000fc6000ff1e0ff */
[----:B------:R1:W5:Y:S01]  /*0710*/  LDG.E R24, desc[UR10][R36.64] ;  /* 0x0000000a24187981 */ /* 0x000362000c1e1900 */
[----:B------:R-:W-:Y:S02]  /*0720*/  IADD3.X R22, PT, PT, RZ, UR9, RZ, P0, !PT ;  /* 0x00000009ff167c10 */ /* 0x000fe400087fe4ff */
[----:B------:R-:W-:-:S04]  /*0730*/  LEA R12, P0, R13, UR14, 0x2 ;  /* 0x0000000e0d0c7c11 */ /* 0x000fc8000f8010ff */
[----:B------:R-:W-:Y:S02]  /*0740*/  LEA.HI.X R13, R13, UR15, R22, 0x2, P0 ;  /* 0x0000000f0d0d7c11 */ /* 0x000fe400080f1416 */
[----:B------:R-:W-:-:S03]  /*0750*/  LEA R22, P0, R2, UR12, 0x2 ;  /* 0x0000000c02167c11 */ /* 0x000fc6000f8010ff */
[----:B------:R0:W5:Y:S01]  /*0760*/  LDG.E R29, desc[UR10][R12.64] ;  /* 0x0000000a0c1d7981 */ /* 0x000162000c1e1900 */
[----:B------:R-:W-:Y:S02]  /*0770*/  IADD3.X R23, PT, PT, R4, UR13, RZ, P0, !PT ;  /* 0x0000000d04177c10 */ /* 0x000fe400087fe4ff */
[----:B------:R-:W-:Y:S02]  /*0780*/  IADD3 R15, P0, PT, R50, UR8, RZ ;  /* 0x00000008320f7c10 */ /* 0x000fe4000ff1e0ff */
[----:B-1----:R-:W-:Y:S01]  /*0790*/  LEA R61, R14, R57, 0x2 ;  /* 0x000000390e3d7211 */ /* 0x002fe200078e10ff */
[----:B------:R-:W5:Y:S01]  /*07a0*/  LDG.E R22, desc[UR10][R22.64] ;  /* 0x0000000a16167981 */ /* 0x000f62000c1e1900 */
[----:B------:R-:W-:Y:S02]  /*07b0*/  IADD3.X R36, PT, PT, RZ, UR9, RZ, P0, !PT ;  /* 0x00000009ff247c10 */ /* 0x000fe400087fe4ff */
[----:B------:R-:W-:-:S04]  /*07c0*/  LEA R14, P0, R15, UR14, 0x2 ;  /* 0x0000000e0f0e7c11 */ /* 0x000fc8000f8010ff */
[----:B------:R-:W-:Y:S02]  /*07d0*/  LEA.HI.X R15, R15, UR15, R36, 0x2, P0 ;  /* 0x0000000f0f0f7c11 */ /* 0x000fe400080f1424 */
[----:B0-----:R-:W-:Y:S02]  /*07e0*/  LEA R12, P0, R3, UR12, 0x2 ;  /* 0x0000000c030c7c11 */ /* 0x001fe4000f8010ff */
[----:B------:R-:W-:Y:S01]  /*07f0*/  LEA R31, R31, R58, 0x8 ;  /* 0x0000003a1f1f7211 */ /* 0x000fe200078e40ff */
[----:B------:R-:W5:Y:S01]  /*0800*/  LDG.E R14, desc[UR10][R14.64] ;  /* 0x0000000a0e0e7981 */ /* 0x000f62000c1e1900 */
[----:B------:R-:W-:Y:S02]  /*0810*/  IADD3.X R13, PT, PT, R0, UR13, RZ, P0, !PT ;  /* 0x0000000d000d7c10 */ /* 0x000fe400087fe4ff */
[----:B------:R-:W-:-:S03]  /*0820*/  IADD3 R33, P0, PT, R49, UR8, RZ ;  /* 0x0000000831217c10 */ /* 0x000fc6000ff1e0ff */
[----:B------:R-:W5:Y:S04]  /*0830*/  LDG.E R23, desc[UR10][R12.64] ;  /* 0x0000000a0c177981 */ /* 0x000f68000c1e1900 */
[----:B--2---:R-:W-:Y:S04]  /*0840*/  STS [R61], R32 ;  /* 0x000000203d007388 */ /* 0x004fe80000000800 */
[----:B---3--:R0:W-:Y:S02]  /*0850*/  STS [R31], R34 ;  /* 0x000000221f007388 */ /* 0x0081e40000000800 */
[----:B0-----:R-:W-:-:S02]  /*0860*/  IADD3.X R34, PT, PT, RZ, UR9, RZ, P0, !PT ;  /* 0x00000009ff227c10 */ /* 0x001fc400087fe4ff */
[----:B------:R-:W-:-:S04]  /*0870*/  LEA R32, P0, R33, UR14, 0x2 ;  /* 0x0000000e21207c11 */ /* 0x000fc8000f8010ff */
[----:B------:R-:W-:-:S05]  /*0880*/  LEA.HI.X R33, R33, UR15, R34, 0x2, P0 ;  /* 0x0000000f21217c11 */ /* 0x000fca00080f1422 */
[----:B------:R-:W2:Y:S04]  /*0890*/  LDG.E R32, desc[UR10][R32.64] ;  /* 0x0000000a20207981 */ /* 0x000ea8000c1e1900 */
[----:B----4-:R-:W-:Y:S04]  /*08a0*/  STS [R61+0x400], R16 ;  /* 0x000400103d007388 */ /* 0x010fe80000000800 */
        /* <DEDUP_REMOVED lines=12> */
[----:B--2---:R-:W-:Y:S01]  /*0970*/  STS [R31+0x1c00], R32 ;  /* 0x001c00201f007388 */ /* 0x004fe20000000800 */
[----:B------:R-:W-:Y:S06]  /*0980*/  BAR.SYNC.DEFER_BLOCKING 0x0 ;  /* 0x0000000000007b1d */ /* 0x000fec0000010000 */
[----:B------:R-:W-:Y:S04]  /*0990*/  LDS R59, [R58] ;  /* 0x000000003a3b7984 */ /* 0x000fe80000000800 */
[----:B------:R-:W0:Y:S04]  /*09a0*/  LDS.128 R12, [R57] ;  /* 0x00000000390c7984 */ /* 0x000e280000000c00 */
[----:B------:R-:W1:Y:S04]  /*09b0*/  LDS.128 R32, [R57+0x400] ;  /* 0x0004000039207984 */ /* 0x000e680000000c00 */
[----:B------:R-:W-:Y:S04]  /*09c0*/  LDS.128 R36, [R57+0x800] ;  /* 0x0008000039247984 */ /* 0x000fe80000000c00 */
[----:B------:R-:W-:Y:S01]  /*09d0*/  LDS.128 R24, [R57+0x1400] ;  /* 0x0014000039187984 */ /* 0x000fe20000000c00 */
[----:B0-----:R-:W-:-:S03]  /*09e0*/  FFMA R19, R59, R12, R30 ;  /* 0x0000000c3b137223 */ /* 0x001fc6000000001e */
[----:B------:R-:W0:Y:S01]  /*09f0*/  LDS R12, [R58+0x100] ;  /* 0x000100003a0c7984 */ /* 0x000e220000000800 */
[----:B-1----:R-:W-:-:S03]  /*0a00*/  FFMA R16, R59, R32, R21 ;  /* 0x000000203b107223 */ /* 0x002fc60000000015 */
[----:B------:R-:W1:Y:S04]  /*0a10*/  LDS.128 R20, [R57+0x1000] ;  /* 0x0010000039147984 */ /* 0x000e680000000c00 */
[----:B------:R-:W2:Y:S01]  /*0a20*/  LDS.128 R28, [R57+0xc00] ;  /* 0x000c0000391c7984 */ /* 0x000ea20000000c00 */
[----:B0-----:R-:W-:-:S03]  /*0a30*/  FFMA R10, R12, R13, R19 ;  /* 0x0000000d0c0a7223 */ /* 0x001fc60000000013 */
[----:B------:R-:W0:Y:S01]  /*0a40*/  LDS R13, [R58+0x200] ;  /* 0x000200003a0d7984 */ /* 0x000e220000000800 */
[C---:B-1----:R-:W-:Y:S01]  /*0a50*/  FFMA R20, R59.reuse, R20, R9 ;  /* 0x000000143b147223 */ /* 0x042fe20000000009 */
[C---:B------:R-:W-:Y:S01]  /*0a60*/  FFMA R36, R59.reuse, R36, R11 ;  /* 0x000000243b247223 */ /* 0x040fe2000000000b */
[----:B--2---:R-:W-:Y:S02]  /*0a70*/  FFMA R11, R59, R28, R18 ;  /* 0x0000001c3b0b7223 */ /* 0x004fe40000000012 */
[C---:B------:R-:W-:Y:S02]  /*0a80*/  FFMA R21, R12.reuse, R21, R20 ;  /* 0x000000150c157223 */ /* 0x040fe40000000014 */
[----:B------:R-:W-:Y:S01]  /*0a90*/  LDS R20, [R58+0x300] ;  /* 0x000300003a147984 */ /* 0x000fe20000000800 */
[----:B------:R-:W-:Y:S01]  /*0aa0*/  FFMA R29, R12, R29, R11 ;  /* 0x0000001d0c1d7223 */ /* 0x000fe2000000000b */
[C---:B0-----:R-:W-:Y:S01]  /*0ab0*/  FFMA R22, R13.reuse, R22, R21 ;  /* 0x000000160d167223 */ /* 0x041fe20000000015 */
[----:B------:R-:W-:Y:S01]  /*0ac0*/  FFMA R19, R13, R14, R10 ;  /* 0x0000000e0d137223 */ /* 0x000fe2000000000a */
[----:B------:R-:W-:-:S02]  /*0ad0*/  FFMA R21, R59, R24, R8 ;  /* 0x000000183b157223 */ /* 0x000fc40000000008 */
[----:B------:R-:W0:Y:S01]  /*0ae0*/  LDS.128 R8, [R57+0x1800] ;  /* 0x0018000039087984 */ /* 0x000e220000000c00 */
[----:B------:R-:W-:Y:S01]  /*0af0*/  FFMA R33, R12, R33, R16 ;  /* 0x000000210c217223 */ /* 0x000fe20000000010 */
[----:B0-----:R-:W-:-:S04]  /*0b00*/  FFMA R8, R59, R8, R17 ;  /* 0x000000083b087223 */ /* 0x001fc80000000011 */
[----:B------:R-:W-:Y:S01]  /*0b10*/  FFMA R9, R12, R9, R8 ;  /* 0x000000090c097223 */ /* 0x000fe20000000008 */
[----:B------:R-:W-:Y:S02]  /*0b20*/  FFMA R8, R20, R15, R19 ;  /* 0x0000000f14087223 */ /* 0x000fe40000000013 */
[----:B------:R-:W0:Y:S01]  /*0b30*/  LDS.128 R16, [R57+0x1c00] ;  /* 0x001c000039107984 */ /* 0x000e220000000c00 */
[C---:B------:R-:W-:Y:S01]  /*0b40*/  FFMA R14, R12.reuse, R25, R21 ;  /* 0x000000190c0e7223 */ /* 0x040fe20000000015 */
[----:B------:R-:W-:Y:S01]  /*0b50*/  FFMA R37, R12, R37, R36 ;  /* 0x000000250c257223 */ /* 0x000fe20000000024 */
[C---:B------:R-:W-:Y:S01]  /*0b60*/  FFMA R34, R13.reuse, R34, R33 ;  /* 0x000000220d227223 */ /* 0x040fe20000000021 */
[C---:B------:R-:W-:Y:S01]  /*0b70*/  FFMA R30, R13.reuse, R30, R29 ;  /* 0x0000001e0d1e7223 */ /* 0x040fe2000000001d */
[C---:B------:R-:W-:Y:S01]  /*0b80*/  FFMA R26, R13.reuse, R26, R14 ;  /* 0x0000001a0d1a7223 */ /* 0x040fe2000000000e */
[C---:B------:R-:W-:Y:S01]  /*0b90*/  FFMA R38, R13.reuse, R38, R37 ;  /* 0x000000260d267223 */ /* 0x040fe20000000025 */
[----:B------:R-:W-:Y:S01]  /*0ba0*/  FFMA R24, R13, R10, R9 ;  /* 0x0000000a0d187223 */ /* 0x000fe20000000009 */
[----:B0-----:R-:W-:-:S04]  /*0bb0*/  FFMA R59, R59, R16, R60 ;  /* 0x000000103b3b7223 */ /* 0x001fc8000000003c */
[----:B------:R-:W-:Y:S02]  /*0bc0*/  FFMA R17, R12, R17, R59 ;  /* 0x000000110c117223 */ /* 0x000fe4000000003b */
[----:B------:R-:W-:Y:S02]  /*0bd0*/  LDS R59, [R58+0x400] ;  /* 0x000400003a3b7984 */ /* 0x000fe40000000800 */
[----:B------:R-:W-:Y:S02]  /*0be0*/  FFMA R18, R13, R18, R17 ;  /* 0x000000120d127223 */ /* 0x000fe40000000011 */
[----:B------:R-:W0:Y:S01]  /*0bf0*/  LDS.128 R12, [R57+0x10] ;  /* 0x00001000390c7984 */ /* 0x000e220000000c00 */
[----:B------:R-:W-:-:S03]  /*0c00*/  FFMA R21, R20, R39, R38 ;  /* 0x0000002714157223 */ /* 0x000fc60000000026 */
[----:B------:R-:W1:Y:S01]  /*0c10*/  LDS.128 R36, [R57+0x810] ;  /* 0x0008100039247984 */ /* 0x000e620000000c00 */
[C---:B------:R-:W-:Y:S01]  /*0c20*/  FFMA R17, R20.reuse, R11, R24 ;  /* 0x0000000b14117223 */ /* 0x040fe20000000018 */
[----:B------:R-:W-:Y:S02]  /*0c30*/  FFMA R25, R20, R35, R34 ;  /* 0x0000002314197223 */ /* 0x000fe40000000022 */
[----:B------:R-:W2:Y:S01]  /*0c40*/  LDS.128 R32, [R57+0x410] ;  /* 0x0004100039207984 */ /* 0x000ea20000000c00 */
[----:B0-----:R-:W-:-:S03]  /*0c50*/  FFMA R11, R59, R12, R8 ;  /* 0x0000000c3b0b7223 */ /* 0x001fc60000000008 */
[----:B------:R-:W0:Y:S01]  /*0c60*/  LDS R12, [R58+0x500] ;  /* 0x000500003a0c7984 */ /* 0x000e220000000800 */
[C---:B------:R-:W-:Y:S01]  /*0c70*/  FFMA R16, R20.reuse, R31, R30 ;  /* 0x0000001f14107223 */ /* 0x040fe2000000001e */
[C---:B------:R-:W-:Y:S01]  /*0c80*/  FFMA R9, R20.reuse, R23, R22 ;  /* 0x0000001714097223 */ /* 0x040fe20000000016 */
[C---:B------:R-:W-:Y:S01]  /*0c90*/  FFMA R10, R20.reuse, R27, R26 ;  /* 0x0000001b140a7223 */ /* 0x040fe2000000001a */
[----:B------:R-:W-:Y:S01]  /*0ca0*/  FFMA R60, R20, R19, R18 ;  /* 0x00000013143c7223 */ /* 0x000fe20000000012 */
[C---:B-1----:R-:W-:Y:S01]  /*0cb0*/  FFMA R36, R59.reuse, R36, R21 ;  /* 0x000000243b247223 */ /* 0x042fe20000000015 */
[----:B------:R-:W1:Y:S04]  /*0cc0*/  LDS.128 R28, [R57+0xc10] ;  /* 0x000c1000391c7984 */ /* 0x000e680000000c00 */
[----:B------:R-:W3:Y:S01]  /*0cd0*/  LDS.128 R20, [R57+0x1010] ;  /* 0x0010100039147984 */ /* 0x000ee20000000c00 */
[----:B--2---:R-:W-:-:S03]  /*0ce0*/  FFMA R32, R59, R32, R25 ;  /* 0x000000203b207223 */ /* 0x004fc60000000019 */
[----:B------:R-:W-:Y:S01]  /*0cf0*/  LDS.128 R24, [R57+0x1410] ;  /* 0x0014100039187984 */ /* 0x000fe20000000c00 */
[----:B0-----:R-:W-:-:S03]  /*0d00*/  FFMA R8, R12, R13, R11 ;  /* 0x0000000d0c087223 */ /* 0x001fc6000000000b */
[----:B------:R-:W0:Y:S01]  /*0d10*/  LDS R13, [R58+0x600] ;  /* 0x000600003a0d7984 */ /* 0x000e220000000800 */
[C---:B-1----:R-:W-:Y:S01]  /*0d20*/  FFMA R11, R59.reuse, R28, R16 ;  /* 0x0000001c3b0b7223 */ /* 0x042fe20000000010 */
[----:B---3--:R-:W-:-:S04]  /*0d30*/  FFMA R20, R59, R20, R9 ;  /* 0x000000143b147223 */ /* 0x008fc80000000009 */
[C---:B------:R-:W-:Y:S01]  /*0d40*/  FFMA R21, R12.reuse, R21, R20 ;  /* 0x000000150c157223 */ /* 0x040fe20000000014 */
[----:B------:R-:W-:Y:S01]  /*0d50*/  FFMA R29, R12, R29, R11 ;  /* 0x0000001d0c1d7223 */ /* 0x000fe2000000000b */
[----:B------:R-:W-:Y:S02]  /*0d60*/  LDS R20, [R58+0x700] ;  /* 0x000700003a147984 */ /* 0x000fe40000000800 */
[C---:B0-----:R-:W-:Y:S01]  /*0d70*/  FFMA R22, R13.reuse, R22, R21 ;  /* 0x000000160d167223 */ /* 0x041fe20000000015 */
[----:B------:R-:W-:Y:S01]  /*0d80*/  FFMA R19, R13, R14, R8 ;  /* 0x0000000e0d137223 */ /* 0x000fe20000000008 */
[C---:B------:R-:W-:Y:S02]  /*0d90*/  FFMA R21, R59.reuse, R24, R10 ;  /* 0x000000183b157223 */ /* 0x040fe4000000000a */
[----:B------:R-:W0:Y:S02]  /*0da0*/  LDS.128 R8, [R57+0x1810] ;  /* 0x0018100039087984 */ /* 0x000e240000000c00 */
[----:B0-----:R-:W-:-:S04]  /*0db0*/  FFMA R8, R59, R8, R17 ;  /* 0x000000083b087223 */ /* 0x001fc80000000011 */
[----:B------:R-:W-:Y:S01]  /*0dc0*/  FFMA R9, R12, R9, R8 ;  /* 0x000000090c097223 */ /* 0x000fe20000000008 */
[----:B------:R-:W-:Y:S02]  /*0dd0*/  FFMA R8, R20, R15, R19 ;  /* 0x0000000f14087223 */ /* 0x000fe40000000013 */
[----:B------:R-:W0:Y:S01]  /*0de0*/  LDS.128 R16, [R57+0x1c10] ;  /* 0x001c100039107984 */ /* 0x000e220000000c00 */
        /* <DEDUP_REMOVED lines=140> */
[----:B------:R-:W-:Y:S01]  /*16b0*/  LDS R29, [R58+0x1400] ;  /* 0x001400003a1d7984 */ /* 0x000fe20000000800 */
[C---:B------:R-:W-:Y:S01]  /*16c0*/  FFMA R10, R20.reuse, R27, R26 ;  /* 0x0000001b140a7223 */ /* 0x040fe2000000001a */
[----:B0-----:R-:W-:Y:S01]  /*16d0*/  FFMA R59, R59, R16, R60 ;  /* 0x000000103b3b7223 */ /* 0x001fe2000000003c */
[C---:B------:R-:W-:Y:S01]  /*16e0*/  FFMA R16, R20.reuse, R31, R30 ;  /* 0x0000001f14107223 */ /* 0x040fe2000000001e */
[C---:B------:R-:W-:Y:S01]  /*16f0*/  FFMA R9, R20.reuse, R39, R38 ;  /* 0x0000002714097223 */ /* 0x040fe20000000026 */
[----:B------:R-:W-:Y:S01]  /*1700*/  FFMA R23, R20, R23, R22 ;  /* 0x0000001714177223 */ /* 0x000fe20000000016 */
[----:B------:R-:W-:Y:S01]  /*1710*/  FFMA R17, R12, R17, R59 ;  /* 0x000000110c117223 */ /* 0x000fe2000000003b */
[----:B------:R-:W-:Y:S01]  /*1720*/  FFMA R31, R20, R11, R24 ;  /* 0x0000000b141f7223 */ /* 0x000fe20000000018 */
[----:B------:R-:W-:Y:S02]  /*1730*/  LDS R30, [R58+0x1500] ;  /* 0x001500003a1e7984 */ /* 0x000fe40000000800 */
[----:B------:R-:W-:-:S02]  /*1740*/  FFMA R18, R13, R18, R17 ;  /* 0x000000120d127223 */ /* 0x000fc40000000011 */
[----:B------:R-:W0:Y:S01]  /*1750*/  LDS.128 R12, [R57+0x50] ;  /* 0x00005000390c7984 */ /* 0x000e220000000c00 */
[----:B------:R-:W-:-:S03]  /*1760*/  FFMA R17, R20, R35, R34 ;  /* 0x0000002314117223 */ /* 0x000fc60000000022 */
[----:B------:R-:W1:Y:S04]  /*1770*/  LDS.128 R32, [R57+0x450] ;  /* 0x0004500039207984 */ /* 0x000e680000000c00 */
[----:B------:R-:W2:Y:S01]  /*1780*/  LDS.128 R24, [R57+0xc50] ;  /* 0x000c500039187984 */ /* 0x000ea20000000c00 */
[----:B------:R-:W-:-:S03]  /*1790*/  FFMA R28, R20, R19, R18 ;  /* 0x00000013141c7223 */ /* 0x000fc60000000012 */
[----:B------:R-:W3:Y:S04]  /*17a0*/  LDS.128 R36, [R57+0x850] ;  /* 0x0008500039247984 */ /* 0x000ee80000000c00 */
[----:B------:R-:W-:Y:S04]  /*17b0*/  LDS R59, [R58+0x1800] ;  /* 0x001800003a3b7984 */ /* 0x000fe80000000800 */
[----:B------:R-:W-:Y:S01]  /*17c0*/  LDS R60, [R58+0x1900] ;  /* 0x001900003a3c7984 */ /* 0x000fe20000000800 */
[----:B0-----:R-:W-:-:S04]  /*17d0*/  FFMA R11, R29, R12, R8 ;  /* 0x0000000c1d0b7223 */ /* 0x001fc80000000008 */
[C---:B------:R-:W-:Y:S01]  /*17e0*/  FFMA R8, R30.reuse, R13, R11 ;  /* 0x0000000d1e087223 */ /* 0x040fe2000000000b */
[C---:B-1----:R-:W-:Y:S01]  /*17f0*/  FFMA R32, R29.reuse, R32, R17 ;  /* 0x000000201d207223 */ /* 0x042fe20000000011 */
[C---:B--2---:R-:W-:Y:S02]  /*1800*/  FFMA R11, R29.reuse, R24, R16 ;  /* 0x000000181d0b7223 */ /* 0x044fe40000000010 */
[----:B------:R-:W0:Y:S01]  /*1810*/  LDS.128 R16, [R57+0x1050] ;  /* 0x0010500039107984 */ /* 0x000e220000000c00 */
[C---:B---3--:R-:W-:Y:S01]  /*1820*/  FFMA R36, R29.reuse, R36, R9 ;  /* 0x000000241d247223 */ /* 0x048fe20000000009 */
[----:B------:R-:W-:Y:S02]  /*1830*/  FFMA R9, R30, R33, R32 ;  /* 0x000000211e097223 */ /* 0x000fe40000000020 */
[----:B------:R-:W1:Y:S01]  /*1840*/  LDS R33, [R58+0x1600] ;  /* 0x001600003a217984 */ /* 0x000e620000000800 */
[----:B0-----:R-:W-:-:S03]  /*1850*/  FFMA R16, R29, R16, R23 ;  /* 0x000000101d107223 */ /* 0x001fc60000000017 */
[----:B------:R-:W0:Y:S01]  /*1860*/  LDS.128 R20, [R57+0x1450] ;  /* 0x0014500039147984 */ /* 0x000e220000000c00 */
[C---:B------:R-:W-:Y:S01]  /*1870*/  FFMA R25, R30.reuse, R25, R11 ;  /* 0x000000191e197223 */ /* 0x040fe2000000000b */
[----:B------:R-:W-:Y:S01]  /*1880*/  FFMA R11, R30, R17, R16 ;  /* 0x000000111e0b7223 */ /* 0x000fe20000000010 */
[C---:B-1----:R-:W-:Y:S01]  /*1890*/  FFMA R13, R33.reuse, R14, R8 ;  /* 0x0000000e210d7223 */ /* 0x042fe20000000008 */
[C---:B------:R-:W-:Y:S01]  /*18a0*/  FFMA R17, R33.reuse, R34, R9 ;  /* 0x0000002221117223 */ /* 0x040fe20000000009 */
[C---:B------:R-:W-:Y:S01]  /*18b0*/  FFMA R26, R33.reuse, R26, R25 ;  /* 0x0000001a211a7223 */ /* 0x040fe20000000019 */
[----:B------:R-:W-:Y:S01]  /*18c0*/  FFMA R18, R33, R18, R11 ;  /* 0x0000001221127223 */ /* 0x000fe2000000000b */
[----:B------:R-:W1:Y:S01]  /*18d0*/  LDS R16, [R58+0x1700] ;  /* 0x001700003a107984 */ /* 0x000e620000000800 */
[----:B0-----:R-:W-:-:S03]  /*18e0*/  FFMA R25, R29, R20, R10 ;  /* 0x000000141d197223 */ /* 0x001fc6000000000a */
[----:B------:R-:W0:Y:S01]  /*18f0*/  LDS.128 R8, [R57+0x1850] ;  /* 0x0018500039087984 */ /* 0x000e220000000c00 */
[----:B-1----:R-:W-:Y:S01]  /*1900*/  FFMA R20, R16, R15, R13 ;  /* 0x0000000f10147223 */ /* 0x002fe2000000000d */
[----:B0-----:R-:W-:-:S04]  /*1910*/  FFMA R12, R29, R8, R31 ;  /* 0x000000081d0c7223 */ /* 0x001fc8000000001f */
[C---:B------:R-:W-:Y:S02]  /*1920*/  FFMA R9, R30.reuse, R9, R12 ;  /* 0x000000091e097223 */ /* 0x040fe4000000000c */
[----:B------:R-:W0:Y:S01]  /*1930*/  LDS.128 R12, [R57+0x1c50] ;  /* 0x001c5000390c7984 */ /* 0x000e220000000c00 */
[C---:B------:R-:W-:Y:S01]  /*1940*/  FFMA R37, R30.reuse, R37, R36 ;  /* 0x000000251e257223 */ /* 0x040fe20000000024 */
[----:B------:R-:W-:Y:S01]  /*1950*/  FFMA R8, R30, R21, R25 ;  /* 0x000000151e087223 */ /* 0x000fe20000000019 */
[----:B0-----:R-:W-:-:S04]  /*1960*/  FFMA R29, R29, R12, R28 ;  /* 0x0000000c1d1d7223 */ /* 0x001fc8000000001c */
[----:B------:R-:W-:Y:S02]  /*1970*/  FFMA R13, R30, R13, R29 ;  /* 0x0000000d1e0d7223 */ /* 0x000fe4000000001d */
[----:B------:R-:W0:Y:S01]  /*1980*/  LDS.128 R28, [R57+0x60] ;  /* 0x00006000391c7984 */ /* 0x000e220000000c00 */
[C---:B------:R-:W-:Y:S01]  /*1990*/  FFMA R38, R33.reuse, R38, R37 ;  /* 0x0000002621267223 */ /* 0x040fe20000000025 */
[----:B------:R-:W-:-:S03]  /*19a0*/  FFMA R12, R33, R22, R8 ;  /* 0x00000016210c7223 */ /* 0x000fc60000000008 */
[C---:B------:R-:W-:Y:S02]  /*19b0*/  FFMA R8, R16.reuse, R39, R38 ;  /* 0x0000002710087223 */ /* 0x040fe40000000026 */
[----:B------:R-:W1:Y:S01]  /*19c0*/  LDS.128 R36, [R57+0x460] ;  /* 0x0004600039247984 */ /* 0x000e620000000c00 */
[C---:B------:R-:W-:Y:S01]  /*19d0*/  FFMA R14, R33.reuse, R14, R13 ;  /* 0x0000000e210e7223 */ /* 0x040fe2000000000d */
[----:B------:R-:W-:Y:S01]  /*19e0*/  FFMA R10, R33, R10, R9 ;  /* 0x0000000a210a7223 */ /* 0x000fe20000000009 */
[C---:B------:R-:W-:Y:S02]  /*19f0*/  FFMA R22, R16.reuse, R35, R17 ;  /* 0x0000002310167223 */ /* 0x040fe40000000011 */
[----:B------:R-:W2:Y:S01]  /*1a00*/  LDS.128 R32, [R57+0x860] ;  /* 0x0008600039207984 */ /* 0x000ea20000000c00 */
[----:B------:R-:W-:-:S03]  /*1a10*/  FFMA R9, R16, R27, R26 ;  /* 0x0000001b10097223 */ /* 0x000fc6000000001a */
[----:B------:R-:W3:Y:S01]  /*1a20*/  LDS.128 R24, [R57+0xc60] ;  /* 0x000c600039187984 */ /* 0x000ee20000000c00 */
[----:B0-----:R-:W-:Y:S01]  /*1a30*/  FFMA R13, R59, R28, R20 ;  /* 0x0000001c3b0d7223 */ /* 0x001fe20000000014 */
[----:B------:R-:W-:-:S03]  /*1a40*/  FFMA R28, R16, R15, R14 ;  /* 0x0000000f101c7223 */ /* 0x000fc6000000000e */
[----:B------:R-:W-:Y:S02]  /*1a50*/  FFMA R14, R60, R29, R13 ;  /* 0x0000001d3c0e7223 */ /* 0x000fe4000000000d */
[----:B------:R-:W0:Y:S01]  /*1a60*/  LDS R29, [R58+0x1a00] ;  /* 0x001a00003a1d7984 */ /* 0x000e220000000800 */
[C---:B------:R-:W-:Y:S01]  /*1a70*/  FFMA R17, R16.reuse, R11, R10 ;  /* 0x0000000b10117223 */ /* 0x040fe2000000000a */
[C---:B-1----:R-:W-:Y:S01]  /*1a80*/  FFMA R11, R59.reuse, R36, R22 ;  /* 0x000000243b0b7223 */ /* 0x042fe20000000016 */
[----:B------:R-:W-:Y:S02]  /*1a90*/  FFMA R12, R16, R23, R12 ;  /* 0x00000017100c7223 */ /* 0x000fe4000000000c */
[----:B------:R-:W1:Y:S01]  /*1aa0*/  LDS.128 R20, [R57+0x1060] ;  /* 0x0010600039147984 */ /* 0x000e620000000c00 */
[C---:B------:R-:W-:Y:S01]  /*1ab0*/  FFMA R10, R60.reuse, R37, R11 ;  /* 0x000000253c0a7223 */ /* 0x040fe2000000000b */
[C---:B--2---:R-:W-:Y:S01]  /*1ac0*/  FFMA R11, R59.reuse, R32, R8 ;  /* 0x000000203b0b7223 */ /* 0x044fe20000000008 */
[----:B---3--:R-:W-:Y:S01]  /*1ad0*/  FFMA R24, R59, R24, R9 ;  /* 0x000000183b187223 */ /* 0x008fe20000000009 */
[C---:B0-----:R-:W-:Y:S01]  /*1ae0*/  FFMA R30, R29.reuse, R30, R14 ;  /* 0x0000001e1d1e7223 */ /* 0x041fe2000000000e */
[----:B------:R-:W-:Y:S01]  /*1af0*/  FFMA R38, R29, R38, R10 ;  /* 0x000000261d267223 */ /* 0x000fe2000000000a */
[----:B------:R-:W-:-:S02]  /*1b00*/  FFMA R14, R60, R33, R11 ;  /* 0x000000213c0e7223 */ /* 0x000fc4000000000b */
[----:B------:R-:W0:Y:S01]  /*1b10*/  LDS.128 R8, [R57+0x1460] ;  /* 0x0014600039087984 */ /* 0x000e220000000c00 */
[----:B------:R-:W-:-:S04]  /*1b20*/  FFMA R18, R16, R19, R18 ;  /* 0x0000001310127223 */ /* 0x000fc80000000012 */
[----:B-1----:R-:W-:Y:S01]  /*1b30*/  FFMA R13, R59, R20, R18 ;  /* 0x000000143b0d7223 */ /* 0x002fe20000000012 */
[----:B------:R-:W-:-:S03]  /*1b40*/  FFMA R34, R29, R34, R14 ;  /* 0x000000221d227223 */ /* 0x000fc6000000000e */
[C---:B------:R-:W-:Y:S01]  /*1b50*/  FFMA R16, R60.reuse, R21, R13 ;  /* 0x000000153c107223 */ /* 0x040fe2000000000d */
[----:B0-----:R-:W-:Y:S02]  /*1b60*/  FFMA R19, R59, R8, R12 ;  /* 0x000000083b137223 */ /* 0x001fe4000000000c */
[----:B------:R-:W0:Y:S01]  /*1b70*/  LDS.128 R12, [R57+0x1860] ;  /* 0x00186000390c7984 */ /* 0x000e220000000c00 */
[----:B------:R-:W-:Y:S01]  /*1b80*/  FFMA R22, R29, R22, R16 ;  /* 0x000000161d167223 */ /* 0x000fe20000000010 */
[----:B0-----:R-:W-:Y:S01]  /*1b90*/  FFMA R8, R59, R12, R17 ;  /* 0x0000000c3b087223 */ /* 0x001fe20000000011 */
[C---:B------:R-:W-:Y:S02]  /*1ba0*/  FFMA R12, R60.reuse, R9, R19 ;  /* 0x000000093c0c7223 */ /* 0x040fe40000000013 */
[----:B------:R-:W0:Y:S01]  /*1bb0*/  LDS.128 R16, [R57+0x1c60] ;  /* 0x001c600039107984 */ /* 0x000e220000000c00 */
[----:B------:R-:W-:-:S03]  /*1bc0*/  FFMA R13, R60, R13, R8 ;  /* 0x0000000d3c0d7223 */ /* 0x000fc60000000008 */
[----:B------:R-:W1:Y:S01]  /*1bd0*/  LDS R8, [R58+0x1b00] ;  /* 0x001b00003a087984 */ /* 0x000e620000000800 */
[----:B------:R-:W-:Y:S01]  /*1be0*/  FFMA R25, R60, R25, R24 ;  /* 0x000000193c197223 */ /* 0x000fe20000000018 */
[C---:B------:R-:W-:Y:S01]  /*1bf0*/  FFMA R10, R29.reuse, R10, R12 ;  /* 0x0000000a1d0a7223 */ /* 0x040fe2000000000c */
[C---:B------:R-:W-:Y:S02]  /*1c00*/  FFMA R14, R29.reuse, R14, R13 ;  /* 0x0000000e1d0e7223 */ /* 0x040fe4000000000d */
[----:B------:R-:W-:Y:S01]  /*1c10*/  FFMA R26, R29, R26, R25 ;  /* 0x0000001a1d1a7223 */ /* 0x000fe20000000019 */
[----:B0-----:R-:W-:-:S04]  /*1c20*/  FFMA R59, R59, R16, R28 ;  /* 0x000000103b3b7223 */ /* 0x001fc8000000001c */
[----:B------:R-:W-:Y:S01]  /*1c30*/  FFMA R17, R60, R17, R59 ;  /* 0x000000113c117223 */ /* 0x000fe2000000003b */
[C---:B-1----:R-:W-:Y:S01]  /*1c40*/  FFMA R16, R8.reuse, R31, R30 ;  /* 0x0000001f08107223 */ /* 0x042fe2000000001e */
[----:B------:R-:W-:Y:S02]  /*1c50*/  LDS R59, [R58+0x1c00] ;  /* 0x001c00003a3b7984 */ /* 0x000fe40000000800 */
[----:B------:R-:W-:Y:S02]  /*1c60*/  FFMA R18, R29, R18, R17 ;  /* 0x000000121d127223 */ /* 0x000fe40000000011 */
[----:B------:R-:W0:Y:S04]  /*1c70*/  LDS.128 R28, [R57+0x70] ;  /* 0x00007000391c7984 */ /* 0x000e280000000c00 */
[----:B------:R-:W1:Y:S01]  /*1c80*/  LDS R60, [R58+0x1d00] ;  /* 0x001d00003a3c7984 */ /* 0x000e620000000800 */
[----:B------:R-:W-:-:S03]  /*1c90*/  FFMA R20, R8, R39, R38 ;  /* 0x0000002708147223 */ /* 0x000fc60000000026 */
[----:B------:R-:W2:Y:S01]  /*1ca0*/  LDS.128 R36, [R57+0x470] ;  /* 0x0004700039247984 */ /* 0x000ea20000000c00 */
[C---:B------:R-:W-:Y:S01]  /*1cb0*/  FFMA R17, R8.reuse, R15, R14 ;  /* 0x0000000f08117223 */ /* 0x040fe2000000000e */
[----:B------:R-:W-:Y:S02]  /*1cc0*/  FFMA R12, R8, R35, R34 ;  /* 0x00000023080c7223 */ /* 0x000fe40000000022 */
[----:B------:R-:W3:Y:S01]  /*1cd0*/  LDS.128 R32, [R57+0x870] ;  /* 0x0008700039207984 */ /* 0x000ee20000000c00 */
[----:B0-----:R-:W-:-:S04]  /*1ce0*/  FFMA R9, R59, R28, R16 ;  /* 0x0000001c3b097223 */ /* 0x001fc80000000010 */
[----:B-1----:R-:W-:Y:S02]  /*1cf0*/  FFMA R14, R60, R29, R9 ;  /* 0x0000001d3c0e7223 */ /* 0x002fe40000000009 */
[----:B------:R-:W0:Y:S01]  /*1d00*/  LDS R29, [R58+0x1e00] ;  /* 0x001e00003a1d7984 */ /* 0x000e220000000800 */
[C---:B------:R-:W-:Y:S01]  /*1d10*/  FFMA R27, R8.reuse, R27, R26 ;  /* 0x0000001b081b7223 */ /* 0x040fe2000000001a */
[C---:B------:R-:W-:Y:S01]  /*1d20*/  FFMA R22, R8.reuse, R23, R22 ;  /* 0x0000001708167223 */ /* 0x040fe20000000016 */
[C---:B------:R-:W-:Y:S01]  /*1d30*/  FFMA R16, R8.reuse, R11, R10 ;  /* 0x0000000b08107223 */ /* 0x040fe2000000000a */
[----:B------:R-:W-:Y:S01]  /*1d40*/  FFMA R28, R8, R19, R18 ;  /* 0x00000013081c7223 */ /* 0x000fe20000000012 */
[C---:B--2---:R-:W-:Y:S01]  /*1d50*/  FFMA R13, R59.reuse, R36, R20 ;  /* 0x000000243b0d7223 */ /* 0x044fe20000000014 */
[----:B------:R-:W1:Y:S01]  /*1d60*/  LDS.128 R8, [R57+0xc70] ;  /* 0x000c700039087984 */ /* 0x000e620000000c00 */
[----:B---3--:R-:W-:Y:S02]  /*1d70*/  FFMA R19, R59, R32, R12 ;  /* 0x000000203b137223 */ /* 0x008fe4000000000c */
[----:B------:R-:W-:Y:S01]  /*1d80*/  FFMA R18, R60, R37, R13 ;  /* 0x000000253c127223 */ /* 0x000fe2000000000d */
[----:B0-----:R-:W-:-:S02]  /*1d90*/  FFMA R30, R29, R30, R14 ;  /* 0x0000001e1d1e7223 */ /* 0x001fc4000000000e */
[----:B------:R-:W0:Y:S01]  /*1da0*/  LDS.128 R12, [R57+0x1070] ;  /* 0x00107000390c7984 */ /* 0x000e220000000c00 */
[C---:B-1----:R-:W-:Y:S01]  /*1db0*/  FFMA R20, R59.reuse, R8, R27 ;  /* 0x000000083b147223 */ /* 0x042fe2000000001b */
[C---:B------:R-:W-:Y:S02]  /*1dc0*/  FFMA R8, R60.reuse, R33, R19 ;  /* 0x000000213c087223 */ /* 0x040fe40000000013 */
[----:B------:R-:W1:Y:S01]  /*1dd0*/  LDS.128 R24, [R57+0x1470] ;  /* 0x0014700039187984 */ /* 0x000e620000000c00 */
[C---:B------:R-:W-:Y:S01]  /*1de0*/  FFMA R19, R60.reuse, R9, R20 ;  /* 0x000000093c137223 */ /* 0x040fe20000000014 */
[----:B0-----:R-:W-:Y:S02]  /*1df0*/  FFMA R9, R59, R12, R22 ;  /* 0x0000000c3b097223 */ /* 0x001fe40000000016 */
[----:B------:R-:W0:Y:S01]  /*1e00*/  LDS.128 R20, [R57+0x1870] ;  /* 0x0018700039147984 */ /* 0x000e220000000c00 */
[C---:B------:R-:W-:Y:S01]  /*1e10*/  FFMA R34, R29.reuse, R34, R8 ;  /* 0x000000221d227223 */ /* 0x040fe20000000008 */
[----:B------:R-:W-:Y:S01]  /*1e20*/  FFMA R12, R60, R13, R9 ;  /* 0x0000000d3c0c7223 */ /* 0x000fe20000000009 */
[C---:B------:R-:W-:Y:S01]  /*1e30*/  FFMA R38, R29.reuse, R38, R18 ;  /* 0x000000261d267223 */ /* 0x040fe20000000012 */
[----:B------:R-:W-:Y:S01]  /*1e40*/  FFMA R10, R29, R10, R19 ;  /* 0x0000000a1d0a7223 */ /* 0x000fe20000000013 */
[C---:B-1----:R-:W-:Y:S01]  /*1e50*/  FFMA R9, R59.reuse, R24, R16 ;  /* 0x000000183b097223 */ /* 0x042fe20000000010 */
[----:B0-----:R-:W-:-:S02]  /*1e60*/  FFMA R8, R59, R20, R17 ;  /* 0x000000143b087223 */ /* 0x001fc40000000011 */
[----:B------:R-:W0:Y:S02]  /*1e70*/  LDS.128 R16, [R57+0x1c70] ;  /* 0x001c700039107984 */ /* 0x000e240000000c00 */
[C---:B------:R-:W-:Y:S02]  /*1e80*/  FFMA R21, R60.reuse, R21, R8 ;  /* 0x000000153c157223 */ /* 0x040fe40000000008 */
        /* <DEDUP_REMOVED lines=15> */
[C---:B------:R-:W-:Y:S01]  /*1f80*/  FFMA R11, R8.reuse, R11, R10 ;  /* 0x0000000b080b7223 */ /* 0x040fe2000000000a */
[C---:B------:R-:W-:Y:S01]  /*1f90*/  FFMA R14, R8.reuse, R15, R14 ;  /* 0x0000000f080e7223 */ /* 0x040fe2000000000e */
[C---:B------:R-:W-:Y:S01]  /*1fa0*/  FFMA R20, R8.reuse, R27, R20 ;  /* 0x0000001b08147223 */ /* 0x040fe20000000014 */
[C---:B------:R-:W-:Y:S01]  /*1fb0*/  FFMA R37, R8.reuse, R23, R22 ;  /* 0x0000001708257223 */ /* 0x040fe20000000016 */
[----:B------:R-:W3:Y:S01]  /*1fc0*/  LDS.128 R24, [R57+0x880] ;  /* 0x0008800039187984 */ /* 0x000ee20000000c00 */
[----:B0-----:R-:W-:Y:S01]  /*1fd0*/  FFMA R9, R59, R28, R16 ;  /* 0x0000001c3b097223 */ /* 0x001fe20000000010 */
[----:B------:R-:W-:Y:S02]  /*1fe0*/  FFMA R28, R8, R19, R18 ;  /* 0x00000013081c7223 */ /* 0x000fe40000000012 */
[----:B------:R-:W0:Y:S01]  /*1ff0*/  LDS.128 R16, [R57+0xc80] ;  /* 0x000c800039107984 */ /* 0x000e220000000c00 */
[----:B-1----:R-:W-:-:S03]  /*2000*/  FFMA R8, R60, R29, R9 ;  /* 0x0000001d3c087223 */ /* 0x002fc60000000009 */
[----:B------:R-:W1:Y:S01]  /*2010*/  LDS R29, [R58+0x2200] ;  /* 0x002200003a1d7984 */ /* 0x000e620000000800 */
[----:B--2---:R-:W-:-:S04]  /*2020*/  FFMA R9, R59, R32, R38 ;  /* 0x000000203b097223 */ /* 0x004fc80000000026 */
[C---:B------:R-:W-:Y:S01]  /*2030*/  FFMA R22, R60.reuse, R33, R9 ;  /* 0x000000213c167223 */ /* 0x040fe20000000009 */
[C---:B---3--:R-:W-:Y:S01]  /*2040*/  FFMA R13, R59.reuse, R24, R12 ;  /* 0x000000183b0d7223 */ /* 0x048fe2000000000c */
[----:B0-----:R-:W-:Y:S01]  /*2050*/  FFMA R12, R59, R16, R11 ;  /* 0x000000103b0c7223 */ /* 0x001fe2000000000b */
[----:B-1----:R-:W-:Y:S02]  /*2060*/  FFMA R30, R29, R30, R8 ;  /* 0x0000001e1d1e7223 */ /* 0x002fe40000000008 */
[----:B------:R-:W0:Y:S01]  /*2070*/  LDS.128 R8, [R57+0x1080] ;  /* 0x0010800039087984 */ /* 0x000e220000000c00 */
[C---:B------:R-:W-:Y:S01]  /*2080*/  FFMA R21, R60.reuse, R17, R12 ;  /* 0x000000113c157223 */ /* 0x040fe2000000000c */
[C---:B------:R-:W-:Y:S01]  /*2090*/  FFMA R16, R60.reuse, R25, R13 ;  /* 0x000000193c107223 */ /* 0x040fe2000000000d */
[----:B0-----:R-:W-:Y:S02]  /*20a0*/  FFMA R17, R59, R8, R14 ;  /* 0x000000083b117223 */ /* 0x001fe4000000000e */
[----:B------:R-:W0:Y:S01]  /*20b0*/  LDS.128 R12, [R57+0x1480] ;  /* 0x00148000390c7984 */ /* 0x000e220000000c00 */
[C---:B------:R-:W-:Y:S01]  /*20c0*/  FFMA R34, R29.reuse, R34, R22 ;  /* 0x000000221d227223 */ /* 0x040fe20000000016 */
[----:B------:R-:W-:Y:S01]  /*20d0*/  FFMA R8, R60, R9, R17 ;  /* 0x000000093c087223 */ /* 0x000fe20000000011 */
[----:B------:R-:W-:Y:S01]  /*20e0*/  FFMA R18, R29, R18, R21 ;  /* 0x000000121d127223 */ /* 0x000fe20000000015 */
[----:B0-----:R-:W-:-:S02]  /*20f0*/  FFMA R9, R59, R12, R20 ;  /* 0x0000000c3b097223 */ /* 0x001fc40000000014 */
[----:B------:R-:W0:Y:S01]  /*2100*/  LDS.128 R20, [R57+0x1880] ;  /* 0x0018800039147984 */ /* 0x000e220000000c00 */
[----:B------:R-:W-:-:S03]  /*2110*/  FFMA R10, R29, R10, R8 ;  /* 0x0000000a1d0a7223 */ /* 0x000fc60000000008 */
[----:B------:R-:W1:Y:S01]  /*2120*/  LDS R8, [R58+0x2300] ;  /* 0x002300003a087984 */ /* 0x000e620000000800 */
[----:B0-----:R-:W-:-:S03]  /*2130*/  FFMA R20, R59, R20, R37 ;  /* 0x000000143b147223 */ /* 0x001fc60000000025 */
[----:B------:R-:W0:Y:S01]  /*2140*/  LDS.128 R36, [R57+0x1c80] ;  /* 0x001c800039247984 */ /* 0x000e220000000c00 */
[C---:B------:R-:W-:Y:S01]  /*2150*/  FFMA R12, R60.reuse, R13, R9 ;  /* 0x0000000d3c0c7223 */ /* 0x040fe20000000009 */
[----:B------:R-:W-:Y:S01]  /*2160*/  FFMA R21, R60, R21, R20 ;  /* 0x000000153c157223 */ /* 0x000fe20000000014 */
[C---:B------:R-:W-:Y:S01]  /*2170*/  FFMA R26, R29.reuse, R26, R16 ;  /* 0x0000001a1d1a7223 */ /* 0x040fe20000000010 */
[----:B-1----:R-:W-:Y:S01]  /*2180*/  FFMA R16, R8, R31, R30 ;  /* 0x0000001f08107223 */ /* 0x002fe2000000001e */
[C---:B------:R-:W-:Y:S01]  /*2190*/  FFMA R12, R29.reuse, R14, R12 ;  /* 0x0000000e1d0c7223 */ /* 0x040fe2000000000c */
[----:B------:R-:W-:Y:S01]  /*21a0*/  FFMA R22, R29, R22, R21 ;  /* 0x000000161d167223 */ /* 0x000fe20000000015 */
[----:B0-----:R-:W-:-:S04]  /*21b0*/  FFMA R59, R59, R36, R28 ;  /* 0x000000243b3b7223 */ /* 0x001fc8000000001c */
[----:B------:R-:W-:Y:S02]  /*21c0*/  FFMA R37, R60, R37, R59 ;  /* 0x000000253c257223 */ /* 0x000fe4000000003b */
[----:B------:R-:W-:Y:S02]  /*21d0*/  LDS R59, [R58+0x2400] ;  /* 0x002400003a3b7984 */ /* 0x000fe40000000800 */
[----:B------:R-:W-:Y:S02]  /*21e0*/  FFMA R38, R29, R38, R37 ;  /* 0x000000261d267223 */ /* 0x000fe40000000025 */
[----:B------:R-:W0:Y:S04]  /*21f0*/  LDS.128 R28, [R57+0x90] ;  /* 0x00009000391c7984 */ /* 0x000e280000000c00 */
[----:B------:R-:W1:Y:S01]  /*2200*/  LDS R60, [R58+0x2500] ;  /* 0x002500003a3c7984 */ /* 0x000e620000000800 */
[C---:B------:R-:W-:Y:S01]  /*2210*/  FFMA R10, R8.reuse, R11, R10 ;  /* 0x0000000b080a7223 */ /* 0x040fe2000000000a */
[----:B------:R-:W-:-:S02]  /*2220*/  FFMA R14, R8, R27, R26 ;  /* 0x0000001b080e7223 */ /* 0x000fc4000000001a */
[----:B------:R-:W2:Y:S01]  /*2230*/  LDS.128 R24, [R57+0x490] ;  /* 0x0004900039187984 */ /* 0x000ea20000000c00 */
[----:B0-----:R-:W-:-:S04]  /*2240*/  FFMA R11, R59, R28, R16 ;  /* 0x0000001c3b0b7223 */ /* 0x001fc80000000010 */
[----:B-1----:R-:W-:Y:S02]  /*2250*/  FFMA R32, R60, R29, R11 ;  /* 0x0000001d3c207223 */ /* 0x002fe4000000000b */
[----:B------:R-:W0:Y:S01]  /*2260*/  LDS R29, [R58+0x2600] ;  /* 0x002600003a1d7984 */ /* 0x000e220000000800 */
[C---:B------:R-:W-:Y:S01]  /*2270*/  FFMA R34, R8.reuse, R35, R34 ;  /* 0x0000002308227223 */ /* 0x040fe20000000022 */
[C---:B------:R-:W-:Y:S02]  /*2280*/  FFMA R9, R8.reuse, R19, R18 ;  /* 0x0000001308097223 */ /* 0x040fe40000000012 */
[----:B------:R-:W1:Y:S01]  /*2290*/  LDS.128 R16, [R57+0x890] ;  /* 0x0008900039107984 */ /* 0x000e620000000c00 */
[----:B------:R-:W-:Y:S01]  /*22a0*/  FFMA R37, R8, R23, R22 ;  /* 0x0000001708257223 */ /* 0x000fe20000000016 */
[----:B--2---:R-:W-:Y:S02]  /*22b0*/  FFMA R11, R59, R24, R34 ;  /* 0x000000183b0b7223 */ /* 0x004fe40000000022 */
[----:B------:R-:W2:Y:S01]  /*22c0*/  LDS.128 R20, [R57+0xc90] ;  /* 0x000c900039147984 */ /* 0x000ea20000000c00 */
[----:B0-----:R-:W-:-:S03]  /*22d0*/  FFMA R30, R29, R30, R32 ;  /* 0x0000001e1d1e7223 */ /* 0x001fc60000000020 */
[----:B------:R-:W0:Y:S01]  /*22e0*/  LDS.128 R32, [R57+0x1090] ;  /* 0x0010900039207984 */ /* 0x000e220000000c00 */
[C---:B------:R-:W-:Y:S01]  /*22f0*/  FFMA R12, R8.reuse, R15, R12 ;  /* 0x0000000f080c7223 */ /* 0x040fe2000000000c */
[----:B------:R-:W-:Y:S01]  /*2300*/  FFMA R28, R8, R39, R38 ;  /* 0x00000027081c7223 */ /* 0x000fe20000000026 */
[C---:B------:R-:W-:Y:S01]  /*2310*/  FFMA R8, R60.reuse, R25, R11 ;  /* 0x000000193c087223 */ /* 0x040fe2000000000b */
[C---:B-1----:R-:W-:Y:S01]  /*2320*/  FFMA R11, R59.reuse, R16, R14 ;  /* 0x000000103b0b7223 */ /* 0x042fe2000000000e */
[----:B--2---:R-:W-:Y:S02]  /*2330*/  FFMA R20, R59, R20, R9 ;  /* 0x000000143b147223 */ /* 0x004fe40000000009 */
[----:B------:R-:W-:Y:S01]  /*2340*/  FFMA R26, R29, R26, R8 ;  /* 0x0000001a1d1a7223 */ /* 0x000fe20000000008 */
[C---:B------:R-:W-:Y:S01]  /*2350*/  FFMA R14, R60.reuse, R17, R11 ;  /* 0x000000113c0e7223 */ /* 0x040fe2000000000b */
[----:B0-----:R-:W-:Y:S02]  /*2360*/  FFMA R13, R59, R32, R10 ;  /* 0x000000203b0d7223 */ /* 0x001fe4000000000a */
[----:B------:R-:W0:Y:S01]  /*2370*/  LDS.128 R8, [R57+0x1490] ;  /* 0x0014900039087984 */ /* 0x000e220000000c00 */
[----:B------:R-:W-:Y:S01]  /*2380*/  FFMA R18, R29, R18, R14 ;  /* 0x000000121d127223 */ /* 0x000fe2000000000e */
[----:B------:R-:W-:Y:S01]  /*2390*/  FFMA R16, R60, R33, R13 ;  /* 0x000000213c107223 */ /* 0x000fe2000000000d */
[----:B0-----:R-:W-:-:S02]  /*23a0*/  FFMA R17, R59, R8, R12 ;  /* 0x000000083b117223 */ /* 0x001fc4000000000c */
[----:B------:R-:W0:Y:S02]  /*23b0*/  LDS.128 R12, [R57+0x1890] ;  /* 0x00189000390c7984 */ /* 0x000e240000000c00 */
[----:B0-----:R-:W-:Y:S02]  /*23c0*/  FFMA R8, R59, R12, R37 ;  /* 0x0000000c3b087223 */ /* 0x001fe40000000025 */
[----:B------:R-:W0:Y:S02]  /*23d0*/  LDS.128 R36, [R57+0x1c90] ;  /* 0x001c900039247984 */ /* 0x000e240000000c00 */
[C---:B------:R-:W-:Y:S02]  /*23e0*/  FFMA R13, R60.reuse, R13, R8 ;  /* 0x0000000d3c0d7223 */ /* 0x040fe40000000008 */
[----:B------:R-:W1:Y:S01]  /*23f0*/  LDS R8, [R58+0x2700] ;  /* 0x002700003a087984 */ /* 0x000e620000000800 */
[C---:B------:R-:W-:Y:S01]  /*2400*/  FFMA R12, R60.reuse, R9, R17 ;  /* 0x000000093c0c7223 */ /* 0x040fe20000000011 */
[----:B------:R-:W-:Y:S01]  /*2410*/  FFMA R21, R60, R21, R20 ;  /* 0x000000153c157223 */ /* 0x000fe20000000014 */
[C---:B------:R-:W-:Y:S01]  /*2420*/  FFMA R34, R29.reuse, R34, R16 ;  /* 0x000000221d227223 */ /* 0x040fe20000000010 */
[C---:B------:R-:W-:Y:S01]  /*2430*/  FFMA R14, R29.reuse, R14, R13 ;  /* 0x0000000e1d0e7223 */ /* 0x040fe2000000000d */
[C---:B------:R-:W-:Y:S01]  /*2440*/  FFMA R10, R29.reuse, R10, R12 ;  /* 0x0000000a1d0a7223 */ /* 0x040fe2000000000c */
[----:B------:R-:W-:Y:S01]  /*2450*/  FFMA R22, R29, R22, R21 ;  /* 0x000000161d167223 */ /* 0x000fe20000000015 */
[----:B0-----:R-:W-:-:S04]  /*2460*/  FFMA R59, R59, R36, R28 ;  /* 0x000000243b3b7223 */ /* 0x001fc8000000001c */
[----:B------:R-:W-:Y:S01]  /*2470*/  FFMA R37, R60, R37, R59 ;  /* 0x000000253c257223 */ /* 0x000fe2000000003b */
[C---:B-1----:R-:W-:Y:S01]  /*2480*/  FFMA R12, R8.reuse, R31, R30 ;  /* 0x0000001f080c7223 */ /* 0x042fe2000000001e */
[----:B------:R-:W-:Y:S02]  /*2490*/  LDS R59, [R58+0x2800] ;  /* 0x002800003a3b7984 */ /* 0x000fe40000000800 */
[----:B------:R-:W-:Y:S02]  /*24a0*/  FFMA R38, R29, R38, R37 ;  /* 0x000000261d267223 */ /* 0x000fe40000000025 */
[----:B------:R-:W0:Y:S01]  /*24b0*/  LDS.128 R28, [R57+0xa0] ;  /* 0x0000a000391c7984 */ /* 0x000e220000000c00 */
[----:B------:R-:W-:-:S03]  /*24c0*/  FFMA R24, R8, R19, R18 ;  /* 0x0000001308187223 */ /* 0x000fc60000000012 */
[----:B------:R-:W1:Y:S04]  /*24d0*/  LDS R60, [R58+0x2900] ;  /* 0x002900003a3c7984 */ /* 0x000e680000000800 */
[----:B------:R-:W2:Y:S01]  /*24e0*/  LDS.128 R16, [R57+0x4a0] ;  /* 0x0004a00039107984 */ /* 0x000ea20000000c00 */
[C---:B------:R-:W-:Y:S01]  /*24f0*/  FFMA R37, R8.reuse, R15, R14 ;  /* 0x0000000f08257223 */ /* 0x040fe2000000000e */
[C---:B0-----:R-:W-:Y:S02]  /*2500*/  FFMA R9, R59.reuse, R28, R12 ;  /* 0x0000001c3b097223 */ /* 0x041fe4000000000c */
[----:B------:R-:W0:Y:S01]  /*2510*/  LDS.128 R12, [R57+0x8a0] ;  /* 0x0008a000390c7984 */ /* 0x000e220000000c00 */
[C---:B------:R-:W-:Y:S01]  /*2520*/  FFMA R26, R8.reuse, R27, R26 ;  /* 0x0000001b081a7223 */ /* 0x040fe2000000001a */
[C---:B------:R-:W-:Y:S01]  /*2530*/  FFMA R23, R8.reuse, R23, R22 ;  /* 0x0000001708177223 */ /* 0x040fe20000000016 */
[C---:B------:R-:W-:Y:S01]  /*2540*/  FFMA R34, R8.reuse, R35, R34 ;  /* 0x0000002308227223 */ /* 0x040fe20000000022 */
[C---:B------:R-:W-:Y:S01]  /*2550*/  FFMA R20, R8.reuse, R11, R10 ;  /* 0x0000000b08147223 */ /* 0x040fe2000000000a */
[----:B------:R-:W-:Y:S01]  /*2560*/  FFMA R28, R8, R39, R38 ;  /* 0x00000027081c7223 */ /* 0x000fe20000000026 */
[C---:B-1----:R-:W-:Y:S01]  /*2570*/  FFMA R22, R60.reuse, R29, R9 ;  /* 0x0000001d3c167223 */ /* 0x042fe20000000009 */
[C---:B--2---:R-:W-:Y:S01]  /*2580*/  FFMA R21, R59.reuse, R16, R26 ;  /* 0x000000103b157223 */ /* 0x044fe2000000001a */
[----:B------:R-:W1:Y:S03]  /*2590*/  LDS.128 R8, [R57+0xca0] ;  /* 0x000ca00039087984 */ /* 0x000e660000000c00 */
[----:B------:R-:W-:Y:S01]  /*25a0*/  FFMA R16, R60, R17, R21 ;  /* 0x000000113c107223 */ /* 0x000fe20000000015 */
[----:B------:R-:W-:Y:S01]  /*25b0*/  LDS R29, [R58+0x2a00] ;  /* 0x002a00003a1d7984 */ /* 0x000fe20000000800 */
[----:B0-----:R-:W-:-:S03]  /*25c0*/  FFMA R17, R59, R12, R24 ;  /* 0x0000000c3b117223 */ /* 0x001fc60000000018 */
[----:B------:R-:W0:Y:S01]  /*25d0*/  LDS.128 R24, [R57+0x10a0] ;  /* 0x0010a00039187984 */ /* 0x000e220000000c00 */
[----:B-1----:R-:W-:Y:S01]  /*25e0*/  FFMA R12, R59, R8, R23 ;  /* 0x000000083b0c7223 */ /* 0x002fe20000000017 */
[----:B------:R-:W-:-:S03]  /*25f0*/  FFMA R8, R60, R13, R17 ;  /* 0x0000000d3c087223 */ /* 0x000fc60000000011 */
[C---:B------:R-:W-:Y:S01]  /*2600*/  FFMA R13, R60.reuse, R9, R12 ;  /* 0x000000093c0d7223 */ /* 0x040fe2000000000c */
[----:B0-----:R-:W-:Y:S02]  /*2610*/  FFMA R9, R59, R24, R34 ;  /* 0x000000183b097223 */ /* 0x001fe40000000022 */
[----:B------:R-:W0:Y:S01]  /*2620*/  LDS.128 R32, [R57+0x14a0] ;  /* 0x0014a00039207984 */ /* 0x000e220000000c00 */
[C---:B------:R-:W-:Y:S01]  /*2630*/  FFMA R14, R29.reuse, R14, R8 ;  /* 0x0000000e1d0e7223 */ /* 0x040fe20000000008 */
[----:B------:R-:W-:Y:S01]  /*2640*/  FFMA R8, R60, R25, R9 ;  /* 0x000000193c087223 */ /* 0x000fe20000000009 */
[----:B------:R-:W-:Y:S01]  /*2650*/  FFMA R30, R29, R30, R22 ;  /* 0x0000001e1d1e7223 */ /* 0x000fe20000000016 */
[----:B0-----:R-:W-:Y:S02]  /*2660*/  FFMA R9, R59, R32, R20 ;  /* 0x000000203b097223 */ /* 0x001fe40000000014 */
        /* <DEDUP_REMOVED lines=8> */
[C---:B------:R-:W-:Y:S01]  /*26f0*/  FFMA R10, R29.reuse, R10, R13 ;  /* 0x0000000a1d0a7223 */ /* 0x040fe2000000000d */
[C---:B------:R-:W-:Y:S01]  /*2700*/  FFMA R24, R29.reuse, R34, R24 ;  /* 0x000000221d187223 */ /* 0x040fe20000000018 */
[----:B------:R-:W-:Y:S01]  /*2710*/  FFMA R22, R29, R22, R21 ;  /* 0x000000161d167223 */ /* 0x000fe20000000015 */
[----:B-1----:R-:W-:Y:S01]  /*2720*/  FFMA R20, R8, R31, R30 ;  /* 0x0000001f08147223 */ /* 0x002fe2000000001e */
[----:B0-----:R-:W-:-:S04]  /*2730*/  FFMA R59, R59, R36, R28 ;  /* 0x000000243b3b7223 */ /* 0x001fc8000000001c */
[----:B------:R-:W-:Y:S02]  /*2740*/  FFMA R37, R60, R37, R59 ;  /* 0x000000253c257223 */ /* 0x000fe4000000003b */
        /* <DEDUP_REMOVED lines=13> */
[----:B------:R-:W-:-:S03]  /*2820*/  FFMA R28, R8, R39, R38 ;  /* 0x00000027081c7223 */ /* 0x000fc60000000026 */
[----:B-1----:R-:W-:Y:S02]  /*2830*/  FFMA R20, R60, R29, R9 ;  /* 0x0000001d3c147223 */ /* 0x002fe40000000009 */
[----:B------:R-:W0:Y:S04]  /*2840*/  LDS.128 R8, [R57+0x8b0] ;  /* 0x0008b00039087984 */ /* 0x000e280000000c00 */
[----:B------:R-:W1:Y:S01]  /*2850*/  LDS R29, [R58+0x2e00] ;  /* 0x002e00003a1d7984 */ /* 0x000e620000000800 */
[C---:B--2---:R-:W-:Y:S01]  /*2860*/  FFMA R19, R59.reuse, R12, R18 ;  /* 0x0000000c3b137223 */ /* 0x044fe20000000012 */
[----:B---3--:R-:W-:-:S03]  /*2870*/  FFMA R32, R59, R32, R17 ;  /* 0x000000203b207223 */ /* 0x008fc60000000011 */
[----:B------:R-:W-:Y:S01]  /*2880*/  FFMA R12, R60, R13, R19 ;  /* 0x0000000d3c0c7223 */ /* 0x000fe20000000013 */
[----:B0-----:R-:W-:Y:S02]  /*2890*/  FFMA R13, R59, R8, R16 ;  /* 0x000000083b0d7223 */ /* 0x001fe40000000010 */
[----:B------:R-:W0:Y:S01]  /*28a0*/  LDS.128 R16, [R57+0x10b0] ;  /* 0x0010b00039107984 */ /* 0x000e220000000c00 */
[----:B-1----:R-:W-:-:S03]  /*28b0*/  FFMA R30, R29, R30, R20 ;  /* 0x0000001e1d1e7223 */ /* 0x002fc60000000014 */
[----:B------:R-:W1:Y:S01]  /*28c0*/  LDS.128 R20, [R57+0x14b0] ;  /* 0x0014b00039147984 */ /* 0x000e620000000c00 */
[----:B------:R-:W-:-:S04]  /*28d0*/  FFMA R8, R60, R9, R13 ;  /* 0x000000093c087223 */ /* 0x000fc8000000000d */
[----:B------:R-:W-:Y:S01]  /*28e0*/  FFMA R10, R29, R10, R8 ;  /* 0x0000000a1d0a7223 */ /* 0x000fe20000000008 */
[----:B0-----:R-:W-:-:S04]  /*28f0*/  FFMA R9, R59, R16, R26 ;  /* 0x000000103b097223 */ /* 0x001fc8000000001a */
[----:B------:R-:W-:Y:S01]  /*2900*/  FFMA R8, R60, R17, R9 ;  /* 0x000000113c087223 */ /* 0x000fe20000000009 */
[----:B-1----:R-:W-:Y:S02]  /*2910*/  FFMA R9, R59, R20, R24 ;  /* 0x000000143b097223 */ /* 0x002fe40000000018 */
[----:B------:R-:W0:Y:S01]  /*2920*/  LDS.128 R24, [R57+0x18b0] ;  /* 0x0018b00039187984 */ /* 0x000e220000000c00 */
[----:B------:R-:W-:-:S03]  /*2930*/  FFMA R14, R29, R14, R12 ;  /* 0x0000000e1d0e7223 */ /* 0x000fc6000000000c */
[----:B------:R-:W1:Y:S01]  /*2940*/  LDS R12, [R58+0x2f00] ;  /* 0x002f00003a0c7984 */ /* 0x000e620000000800 */
[----:B0-----:R-:W-:-:S03]  /*2950*/  FFMA R24, R59, R24, R37 ;  /* 0x000000183b187223 */ /* 0x001fc60000000025 */
[----:B------:R-:W0:Y:S01]  /*2960*/  LDS.128 R36, [R57+0x1cb0] ;  /* 0x001cb00039247984 */ /* 0x000e220000000c00 */
[C---:B------:R-:W-:Y:S01]  /*2970*/  FFMA R16, R60.reuse, R21, R9 ;  /* 0x000000153c107223 */ /* 0x040fe20000000009 */
[C---:B------:R-:W-:Y:S01]  /*2980*/  FFMA R33, R60.reuse, R33, R32 ;  /* 0x000000213c217223 */ /* 0x040fe20000000020 */
[----:B------:R-:W-:Y:S01]  /*2990*/  FFMA R25, R60, R25, R24 ;  /* 0x000000193c197223 */ /* 0x000fe20000000018 */
[C---:B------:R-:W-:Y:S01]  /*29a0*/  FFMA R18, R29.reuse, R18, R8 ;  /* 0x000000121d127223 */ /* 0x040fe20000000008 */
[C---:B------:R-:W-:Y:S01]  /*29b0*/  FFMA R16, R29.reuse, R22, R16 ;  /* 0x000000161d107223 */ /* 0x040fe20000000010 */
[C---:B------:R-:W-:Y:S01]  /*29c0*/  FFMA R34, R29.reuse, R34, R33 ;  /* 0x000000221d227223 */ /* 0x040fe20000000021 */
[----:B------:R-:W-:Y:S01]  /*29d0*/  FFMA R26, R29, R26, R25 ;  /* 0x0000001a1d1a7223 */ /* 0x000fe20000000019 */
[C---:B-1----:R-:W-:Y:S01]  /*29e0*/  FFMA R22, R12.reuse, R31, R30 ;  /* 0x0000001f0c167223 */ /* 0x042fe2000000001e */
[C---:B------:R-:W-:Y:S01]  /*29f0*/  FFMA R20, R12.reuse, R15, R14 ;  /* 0x0000000f0c147223 */ /* 0x040fe2000000000e */
[----:B------:R-:W-:-:S02]  /*2a00*/  FFMA R14, R12, R11, R10 ;  /* 0x0000000b0c0e7223 */ /* 0x000fc4000000000a */
[----:B------:R-:W-:Y:S01]  /*2a10*/  LDS.128 R8, [R57+0x4c0] ;  /* 0x0004c00039087984 */ /* 0x000fe20000000c00 */
[----:B0-----:R-:W-:-:S04]  /*2a20*/  FFMA R59, R59, R36, R28 ;  /* 0x000000243b3b7223 */ /* 0x001fc8000000001c */
[----:B------:R-:W-:Y:S02]  /*2a30*/  FFMA R37, R60, R37, R59 ;  /* 0x000000253c257223 */ /* 0x000fe4000000003b */
[----:B------:R-:W-:Y:S02]  /*2a40*/  LDS R59, [R58+0x3000] ;  /* 0x003000003a3b7984 */ /* 0x000fe40000000800 */
[----:B------:R-:W-:Y:S02]  /*2a50*/  FFMA R38, R29, R38, R37 ;  /* 0x000000261d267223 */ /* 0x000fe40000000025 */
[----:B------:R-:W0:Y:S04]  /*2a60*/  LDS.128 R28, [R57+0xc0] ;  /* 0x0000c000391c7984 */ /* 0x000e280000000c00 */
[----:B------:R-:W1:Y:S01]  /*2a70*/  LDS R60, [R58+0x3100] ;  /* 0x003100003a3c7984 */ /* 0x000e620000000800 */
[C---:B------:R-:W-:Y:S01]  /*2a80*/  FFMA R35, R12.reuse, R35, R34 ;  /* 0x000000230c237223 */ /* 0x040fe20000000022 */
[C---:B------:R-:W-:Y:S01]  /*2a90*/  FFMA R18, R12.reuse, R19, R18 ;  /* 0x000000130c127223 */ /* 0x040fe20000000012 */
[C---:B------:R-:W-:Y:S01]  /*2aa0*/  FFMA R16, R12.reuse, R23, R16 ;  /* 0x000000170c107223 */ /* 0x040fe20000000010 */
[----:B------:R-:W-:-:S02]  /*2ab0*/  FFMA R37, R12, R27, R26 ;  /* 0x0000001b0c257223 */ /* 0x000fc4000000001a */
[----:B------:R-:W2:Y:S01]  /*2ac0*/  LDS.128 R24, [R57+0x8c0] ;  /* 0x0008c00039187984 */ /* 0x000ea20000000c00 */
[----:B0-----:R-:W-:Y:S01]  /*2ad0*/  FFMA R13, R59, R28, R22 ;  /* 0x0000001c3b0d7223 */ /* 0x001fe20000000016 */
[----:B------:R-:W-:-:S03]  /*2ae0*/  FFMA R28, R12, R39, R38 ;  /* 0x000000270c1c7223 */ /* 0x000fc60000000026 */
[C---:B-1----:R-:W-:Y:S01]  /*2af0*/  FFMA R12, R60.reuse, R29, R13 ;  /* 0x0000001d3c0c7223 */ /* 0x042fe2000000000d */
[C---:B------:R-:W-:Y:S01]  /*2b00*/  FFMA R13, R59.reuse, R8, R20 ;  /* 0x000000083b0d7223 */ /* 0x040fe20000000014 */
[----:B------:R-:W-:Y:S04]  /*2b10*/  LDS R29, [R58+0x3200] ;  /* 0x003200003a1d7984 */ /* 0x000fe80000000800 */
[----:B------:R-:W0:Y:S01]  /*2b20*/  LDS.128 R20, [R57+0xcc0] ;  /* 0x000cc00039147984 */ /* 0x000e220000000c00 */
[----:B------:R-:W-:Y:S01]  /*2b30*/  FFMA R8, R60, R9, R13 ;  /* 0x000000093c087223 */ /* 0x000fe2000000000d */
[C---:B--2---:R-:W-:Y:S01]  /*2b40*/  FFMA R9, R59.reuse, R24, R14 ;  /* 0x000000183b097223 */ /* 0x044fe2000000000e */
[----:B0-----:R-:W-:Y:S02]  /*2b50*/  FFMA R20, R59, R20, R35 ;  /* 0x000000143b147223 */ /* 0x001fe40000000023 */
[----:B------:R-:W0:Y:S01]  /*2b60*/  LDS.128 R32, [R57+0x10c0] ;  /* 0x0010c00039207984 */ /* 0x000e220000000c00 */
[----:B------:R-:W-:-:S03]  /*2b70*/  FFMA R30, R29, R30, R12 ;  /* 0x0000001e1d1e7223 */ /* 0x000fc6000000000c */
[----:B------:R-:W1:Y:S01]  /*2b80*/  LDS.128 R12, [R57+0x14c0] ;  /* 0x0014c000390c7984 */ /* 0x000e620000000c00 */
[----:B------:R-:W-:Y:S01]  /*2b90*/  FFMA R10, R29, R10, R8 ;  /* 0x0000000a1d0a7223 */ /* 0x000fe20000000008 */
[----:B------:R-:W-:-:S04]  /*2ba0*/  FFMA R8, R60, R25, R9 ;  /* 0x000000193c087223 */ /* 0x000fc80000000009 */
[----:B------:R-:W-:Y:S01]  /*2bb0*/  FFMA R26, R29, R26, R8 ;  /* 0x0000001a1d1a7223 */ /* 0x000fe20000000008 */
[----:B0-----:R-:W-:-:S04]  /*2bc0*/  FFMA R9, R59, R32, R18 ;  /* 0x000000203b097223 */ /* 0x001fc80000000012 */
[C---:B------:R-:W-:Y:S01]  /*2bd0*/  FFMA R8, R60.reuse, R33, R9 ;  /* 0x000000213c087223 */ /* 0x040fe20000000009 */
[C---:B-1----:R-:W-:Y:S02]  /*2be0*/  FFMA R9, R59.reuse, R12, R16 ;  /* 0x0000000c3b097223 */ /* 0x042fe40000000010 */
        /* <DEDUP_REMOVED lines=18> */
[C---:B------:R-:W-:Y:S01]  /*2d10*/  FFMA R23, R16.reuse, R23, R22 ;  /* 0x0000001710177223 */ /* 0x040fe20000000016 */
[C---:B------:R-:W-:Y:S01]  /*2d20*/  FFMA R20, R16.reuse, R11, R10 ;  /* 0x0000000b10147223 */ /* 0x040fe2000000000a */
[----:B------:R-:W-:Y:S01]  /*2d30*/  FFMA R14, R16, R27, R26 ;  /* 0x0000001b100e7223 */ /* 0x000fe2000000001a */
[----:B------:R-:W2:Y:S01]  /*2d40*/  LDS.128 R8, [R57+0x4d0] ;  /* 0x0004d00039087984 */ /* 0x000ea20000000c00 */
[----:B0-----:R-:W-:-:S03]  /*2d50*/  FFMA R13, R59, R28, R24 ;  /* 0x0000001c3b0d7223 */ /* 0x001fc60000000018 */
[----:B------:R-:W0:Y:S01]  /*2d60*/  LDS.128 R24, [R57+0xcd0] ;  /* 0x000cd00039187984 */ /* 0x000e220000000c00 */
[----:B-1----:R-:W-:-:S03]  /*2d70*/  FFMA R22, R60, R29, R13 ;  /* 0x0000001d3c167223 */ /* 0x002fc6000000000d */
[----:B------:R-:W1:Y:S01]  /*2d80*/  LDS R29, [R58+0x3600] ;  /* 0x003600003a1d7984 */ /* 0x000e620000000800 */
[C---:B------:R-:W-:Y:S01]  /*2d90*/  FFMA R34, R16.reuse, R35, R34 ;  /* 0x0000002310227223 */ /* 0x040fe20000000022 */
[C---:B------:R-:W-:Y:S01]  /*2da0*/  FFMA R12, R16.reuse, R15, R12 ;  /* 0x0000000f100c7223 */ /* 0x040fe2000000000c */
[C---:B------:R-:W-:Y:S01]  /*2db0*/  FFMA R37, R16.reuse, R19, R18 ;  /* 0x0000001310257223 */ /* 0x040fe20000000012 */
[----:B------:R-:W-:Y:S02]  /*2dc0*/  FFMA R28, R16, R39, R38 ;  /* 0x00000027101c7223 */ /* 0x000fe40000000026 */
[----:B------:R-:W3:Y:S01]  /*2dd0*/  LDS.128 R16, [R57+0x8d0] ;  /* 0x0008d00039107984 */ /* 0x000ee20000000c00 */
[C---:B--2---:R-:W-:Y:S01]  /*2de0*/  FFMA R13, R59.reuse, R8, R20 ;  /* 0x000000083b0d7223 */ /* 0x044fe20000000014 */
[----:B0-----:R-:W-:Y:S01]  /*2df0*/  FFMA R24, R59, R24, R23 ;  /* 0x000000183b187223 */ /* 0x001fe20000000017 */
[----:B-1----:R-:W-:Y:S02]  /*2e00*/  FFMA R30, R29, R30, R22 ;  /* 0x0000001e1d1e7223 */ /* 0x002fe40000000016 */
[----:B------:R-:W0:Y:S01]  /*2e10*/  LDS.128 R20, [R57+0x10d0] ;  /* 0x0010d00039147984 */ /* 0x000e220000000c00 */
[----:B------:R-:W-:Y:S01]  /*2e20*/  FFMA R8, R60, R9, R13 ;  /* 0x000000093c087223 */ /* 0x000fe2000000000d */
[----:B---3--:R-:W-:-:S03]  /*2e30*/  FFMA R9, R59, R16, R14 ;  /* 0x000000103b097223 */ /* 0x008fc6000000000e */
[----:B------:R-:W-:Y:S01]  /*2e40*/  FFMA R10, R29, R10, R8 ;  /* 0x0000000a1d0a7223 */ /* 0x000fe20000000008 */
[C---:B------:R-:W-:Y:S01]  /*2e50*/  FFMA R8, R60.reuse, R17, R9 ;  /* 0x000000113c087223 */ /* 0x040fe20000000009 */
[C---:B0-----:R-:W-:Y:S02]  /*2e60*/  FFMA R9, R59.reuse, R20, R34 ;  /* 0x000000143b097223 */ /* 0x041fe40000000022 */
[----:B------:R-:W0:Y:S02]  /*2e70*/  LDS.128 R32, [R57+0x14d0] ;  /* 0x0014d00039207984 */ /* 0x000e240000000c00 */
[----:B------:R-:W-:Y:S01]  /*2e80*/  FFMA R16, R60, R21, R9 ;  /* 0x000000153c107223 */ /* 0x000fe20000000009 */
[----:B0-----:R-:W-:Y:S02]  /*2e90*/  FFMA R9, R59, R32, R12 ;  /* 0x000000203b097223 */ /* 0x001fe4000000000c */
[----:B------:R-:W0:Y:S01]  /*2ea0*/  LDS.128 R12, [R57+0x18d0] ;  /* 0x0018d000390c7984 */ /* 0x000e220000000c00 */
[C---:B------:R-:W-:Y:S01]  /*2eb0*/  FFMA R18, R29.reuse, R18, R8 ;  /* 0x000000121d127223 */ /* 0x040fe20000000008 */
[----:B------:R-:W-:-:S02]  /*2ec0*/  FFMA R22, R29, R22, R16 ;  /* 0x000000161d167223 */ /* 0x000fc40000000010 */
[----:B------:R-:W1:Y:S01]  /*2ed0*/  LDS R16, [R58+0x3700] ;  /* 0x003700003a107984 */ /* 0x000e620000000800 */
[----:B0-----:R-:W-:-:S03]  /*2ee0*/  FFMA R8, R59, R12, R37 ;  /* 0x0000000c3b087223 */ /* 0x001fc60000000025 */
[----:B------:R-:W0:Y:S01]  /*2ef0*/  LDS.128 R36, [R57+0x1cd0] ;  /* 0x001cd00039247984 */ /* 0x000e220000000c00 */
[C---:B------:R-:W-:Y:S01]  /*2f00*/  FFMA R25, R60.reuse, R25, R24 ;  /* 0x000000193c197223 */ /* 0x040fe20000000018 */
[C---:B------:R-:W-:Y:S01]  /*2f10*/  FFMA R12, R60.reuse, R33, R9 ;  /* 0x000000213c0c7223 */ /* 0x040fe20000000009 */
[----:B------:R-:W-:Y:S01]  /*2f20*/  FFMA R13, R60, R13, R8 ;  /* 0x0000000d3c0d7223 */ /* 0x000fe20000000008 */
[----:B-1----:R-:W-:Y:S01]  /*2f30*/  FFMA R32, R16, R31, R30 ;  /* 0x0000001f10207223 */ /* 0x002fe2000000001e */
        /* <DEDUP_REMOVED lines=8> */
[C---:B------:R-:W-:Y:S01]  /*2fc0*/  FFMA R24, R16.reuse, R11, R10 ;  /* 0x0000000b10187223 */ /* 0x040fe2000000000a */
[----:B------:R-:W-:Y:S02]  /*2fd0*/  FFMA R12, R16, R35, R12 ;  /* 0x00000023100c7223 */ /* 0x000fe4000000000c */
[----:B------:R-:W1:Y:S04]  /*2fe0*/  LDS R60, [R58+0x3900] ;  /* 0x003900003a3c7984 */ /* 0x000e680000000800 */
[----:B------:R-:W2:Y:S01]  /*2ff0*/  LDS.128 R8, [R57+0x4e0] ;  /* 0x0004e00039087984 */ /* 0x000ea20000000c00 */
[----:B0-----:R-:W-:-:S03]  /*3000*/  FFMA R13, R59, R28, R32 ;  /* 0x0000001c3b0d7223 */ /* 0x001fc60000000020 */
[----:B------:R-:W0:Y:S01]  /*3010*/  LDS.128 R32, [R57+0xce0] ;  /* 0x000ce00039207984 */ /* 0x000e220000000c00 */
[C---:B------:R-:W-:Y:S01]  /*3020*/  FFMA R14, R16.reuse, R19, R18 ;  /* 0x00000013100e7223 */ /* 0x040fe20000000012 */
[C---:B------:R-:W-:Y:S01]  /*3030*/  FFMA R27, R16.reuse, R27, R26 ;  /* 0x0000001b101b7223 */ /* 0x040fe2000000001a */
[C---:B------:R-:W-:Y:S01]  /*3040*/  FFMA R22, R16.reuse, R23, R22 ;  /* 0x0000001710167223 */ /* 0x040fe20000000016 */
[C---:B------:R-:W-:Y:S01]  /*3050*/  FFMA R37, R16.reuse, R15, R20 ;  /* 0x0000000f10257223 */ /* 0x040fe20000000014 */
[----:B------:R-:W-:Y:S02]  /*3060*/  FFMA R28, R16, R39, R38 ;  /* 0x00000027101c7223 */ /* 0x000fe40000000026 */
[----:B------:R-:W3:Y:S01]  /*3070*/  LDS.128 R16, [R57+0x8e0] ;  /* 0x0008e00039107984 */ /* 0x000ee20000000c00 */
[----:B-1----:R-:W-:Y:S01]  /*3080*/  FFMA R20, R60, R29, R13 ;  /* 0x0000001d3c147223 */ /* 0x002fe2000000000d */
[C---:B--2---:R-:W-:Y:S02]  /*3090*/  FFMA R13, R59.reuse, R8, R24 ;  /* 0x000000083b0d7223 */ /* 0x044fe40000000018 */
[----:B------:R-:W1:Y:S01]  /*30a0*/  LDS R29, [R58+0x3a00] ;  /* 0x003a00003a1d7984 */ /* 0x000e620000000800 */
[----:B0-----:R-:W-:-:S03]  /*30b0*/  FFMA R32, R59, R32, R27 ;  /* 0x000000203b207223 */ /* 0x001fc6000000001b */
[----:B------:R-:W0:Y:S01]  /*30c0*/  LDS.128 R24, [R57+0x10e0] ;  /* 0x0010e00039187984 */ /* 0x000e220000000c00 */
[----:B------:R-:W-:Y:S01]  /*30d0*/  FFMA R8, R60, R9, R13 ;  /* 0x000000093c087223 */ /* 0x000fe2000000000d */
[----:B---3--:R-:W-:-:S03]  /*30e0*/  FFMA R9, R59, R16, R14 ;  /* 0x000000103b097223 */ /* 0x008fc6000000000e */
[C---:B-1----:R-:W-:Y:S01]  /*30f0*/  FFMA R10, R29.reuse, R10, R8 ;  /* 0x0000000a1d0a7223 */ /* 0x042fe20000000008 */
[C---:B------:R-:W-:Y:S01]  /*3100*/  FFMA R8, R60.reuse, R17, R9 ;  /* 0x000000113c087223 */ /* 0x040fe20000000009 */
[----:B------:R-:W-:Y:S01]  /*3110*/  FFMA R30, R29, R30, R20 ;  /* 0x0000001e1d1e7223 */ /* 0x000fe20000000014 */
[----:B0-----:R-:W-:Y:S02]  /*3120*/  FFMA R9, R59, R24, R22 ;  /* 0x000000183b097223 */ /* 0x001fe40000000016 */
[----:B------:R-:W0:Y:S01]  /*3130*/  LDS.128 R20, [R57+0x14e0] ;  /* 0x0014e00039147984 */ /* 0x000e220000000c00 */
[----:B------:R-:W-:Y:S01]  /*3140*/  FFMA R18, R29, R18, R8 ;  /* 0x000000121d127223 */ /* 0x000fe20000000008 */
[----:B------:R-:W-:Y:S01]  /*3150*/  FFMA R8, R60, R25, R9 ;  /* 0x000000193c087223 */ /* 0x000fe20000000009 */
[C---:B0-----:R-:W-:Y:S02]  /*3160*/  FFMA R9, R59.reuse, R20, R12 ;  /* 0x000000143b097223 */ /* 0x041fe4000000000c */
[----:B------:R-:W0:Y:S02]  /*3170*/  LDS.128 R12, [R57+0x18e0] ;  /* 0x0018e000390c7984 */ /* 0x000e240000000c00 */
[----:B0-----:R-:W-:-:S02]  /*3180*/  FFMA R12, R59, R12, R37 ;  /* 0x0000000c3b0c7223 */ /* 0x001fc40000000025 */
[----:B------:R-:W0:Y:S02]  /*3190*/  LDS.128 R36, [R57+0x1ce0] ;  /* 0x001ce00039247984 */ /* 0x000e240000000c00 */
[C---:B------:R-:W-:Y:S02]  /*31a0*/  FFMA R13, R60.reuse, R13, R12 ;  /* 0x0000000d3c0d7223 */ /* 0x040fe4000000000c */
[----:B------:R-:W1:Y:S01]  /*31b0*/  LDS R12, [R58+0x3b00] ;  /* 0x003b00003a0c7984 */ /* 0x000e620000000800 */
[C---:B------:R-:W-:Y:S01]  /*31c0*/  FFMA R26, R29.reuse, R26, R8 ;  /* 0x0000001a1d1a7223 */ /* 0x040fe20000000008 */
[C---:B------:R-:W-:Y:S01]  /*31d0*/  FFMA R33, R60.reuse, R33, R32 ;  /* 0x000000213c217223 */ /* 0x040fe20000000020 */
[----:B------:R-:W-:Y:S01]  /*31e0*/  FFMA R8, R60, R21, R9 ;  /* 0x000000153c087223 */ /* 0x000fe20000000009 */
[C---:B------:R-:W-:Y:S02]  /*31f0*/  FFMA R14, R29.reuse, R14, R13 ;  /* 0x0000000e1d0e7223 */ /* 0x040fe4000000000d */
        /* <DEDUP_REMOVED lines=16> */
[----:B0-----:R-:W-:Y:S01]  /*3300*/  FFMA R13, R59, R28, R24 ;  /* 0x0000001c3b0d7223 */ /* 0x001fe20000000018 */
[----:B------:R-:W-:-:S03]  /*3310*/  FFMA R28, R12, R39, R38 ;  /* 0x000000270c1c7223 */ /* 0x000fc60000000026 */
[----:B-1----:R-:W-:Y:S02]  /*3320*/  FFMA R22, R60, R29, R13 ;  /* 0x0000001d3c167223 */ /* 0x002fe4000000000d */
[----:B------:R-:W0:Y:S04]  /*3330*/  LDS R29, [R58+0x3e00] ;  /* 0x003e00003a1d7984 */ /* 0x000e280000000800 */
[----:B------:R-:W1:Y:S01]  /*3340*/  LDS.128 R12, [R57+0x8f0] ;  /* 0x0008f000390c7984 */ /* 0x000e620000000c00 */
[----:B--2---:R-:W-:-:S03]  /*3350*/  FFMA R21, R59, R8, R16 ;  /* 0x000000083b157223 */ /* 0x004fc60000000010 */
[----:B------:R-:W2:Y:S01]  /*3360*/  LDS.128 R16, [R57+0xcf0] ;  /* 0x000cf00039107984 */ /* 0x000ea20000000c00 */
[C---:B------:R-:W-:Y:S01]  /*3370*/  FFMA R8, R60.reuse, R9, R21 ;  /* 0x000000093c087223 */ /* 0x040fe20000000015 */
[----:B0-----:R-:W-:Y:S01]  /*3380*/  FFMA R30, R29, R30, R22 ;  /* 0x0000001e1d1e7223 */ /* 0x001fe20000000016 */
[----:B-1----:R-:W-:Y:S02]  /*3390*/  FFMA R9, R59, R12, R20 ;  /* 0x0000000c3b097223 */ /* 0x002fe40000000014 */
[----:B------:R-:W0:Y:S01]  /*33a0*/  LDS.128 R20, [R57+0x10f0] ;  /* 0x0010f00039147984 */ /* 0x000e220000000c00 */
[----:B------:R-:W-:Y:S01]  /*33b0*/  FFMA R10, R29, R10, R8 ;  /* 0x0000000a1d0a7223 */ /* 0x000fe20000000008 */
[----:B------:R-:W-:Y:S01]  /*33c0*/  FFMA R8, R60, R13, R9 ;  /* 0x0000000d3c087223 */ /* 0x000fe20000000009 */
[C---:B--2---:R-:W-:Y:S01]  /*33d0*/  FFMA R16, R59.reuse, R16, R35 ;  /* 0x000000103b107223 */ /* 0x044fe20000000023 */
[----:B------:R-:W-:Y:S01]  /*33e0*/  LDS R12, [R58+0x3f00] ;  /* 0x003f00003a0c7984 */ /* 0x000fe20000000800 */
[----:B0-----:R-:W-:-:S03]  /*33f0*/  FFMA R9, R59, R20, R26 ;  /* 0x000000143b097223 */ /* 0x001fc6000000001a */
[----:B------:R-:W0:Y:S01]  /*3400*/  LDS.128 R24, [R57+0x14f0] ;  /* 0x0014f00039187984 */ /* 0x000e220000000c00 */
[----:B------:R-:W-:Y:S01]  /*3410*/  FFMA R14, R29, R14, R8 ;  /* 0x0000000e1d0e7223 */ /* 0x000fe20000000008 */
[----:B------:R-:W-:Y:S01]  /*3420*/  FFMA R8, R60, R21, R9 ;  /* 0x000000153c087223 */ /* 0x000fe20000000009 */
[C---:B0-----:R-:W-:Y:S02]  /*3430*/  FFMA R9, R59.reuse, R24, R32 ;  /* 0x000000183b097223 */ /* 0x041fe40000000020 */
[----:B------:R-:W0:Y:S01]  /*3440*/  LDS.128 R32, [R57+0x18f0] ;  /* 0x0018f00039207984 */ /* 0x000e220000000c00 */
[----:B------:R-:W-:Y:S01]  /*3450*/  UIADD3 UR12, UP0, UPT, UR12, 0x100, URZ ;  /* 0x000001000c0c7890 */ /* 0x000fe2000ff1e0ff */
[----:B0-----:R-:W-:Y:S02]  /*3460*/  FFMA R32, R59, R32, R37 ;  /* 0x000000203b207223 */ /* 0x001fe40000000025 */
[----:B------:R-:W0:Y:S01]  /*3470*/  LDS.128 R36, [R57+0x1cf0] ;  /* 0x001cf00039247984 */ /* 0x000e220000000c00 */
[----:B------:R-:W-:-:S02]  /*3480*/  UIADD3 UR7, UPT, UPT, UR7, 0x1, URZ ;  /* 0x0000000107077890 */ /* 0x000fc4000fffe0ff */
[----:B------:R-:W-:Y:S02]  /*3490*/  UIADD3.X UR13, UPT, UPT, URZ, UR13, URZ, UP0, !UPT ;  /* 0x0000000dff0d7290 */ /* 0x000fe400087fe4ff */
[----:B------:R-:W-:Y:S01]  /*34a0*/  UISETP.NE.AND UP0, UPT, UR7, URZ, UPT ;  /* 0x000000ff0700728c */ /* 0x000fe2000bf05270 */
[C---:B------:R-:W-:Y:S01]  /*34b0*/  FFMA R22, R29.reuse, R22, R8 ;  /* 0x000000161d167223 */ /* 0x040fe20000000008 */
[C---:B------:R-:W-:Y:S01]  /*34c0*/  FFMA R17, R60.reuse, R17, R16 ;  /* 0x000000113c117223 */ /* 0x040fe20000000010 */
[C---:B------:R-:W-:Y:S01]  /*34d0*/  FFMA R8, R60.reuse, R25, R9 ;  /* 0x000000193c087223 */ /* 0x040fe20000000009 */
[----:B------:R-:W-:Y:S02]  /*34e0*/  FFMA R33, R60, R33, R32 ;  /* 0x000000213c217223 */ /* 0x000fe40000000020 */
        /* <DEDUP_REMOVED lines=10> */
[----:B------:R-:W-:Y:S01]  /*3590*/  ULEA UR4, UR16, UR4, 0x6 ;  /* 0x0000000410047291 */ /* 0x000fe2000f8e30ff */
[----:B0-----:R-:W-:-:S04]  /*35a0*/  FFMA R59, R59, R36, R28 ;  /* 0x000000243b3b7223 */ /* 0x001fc8000000001c */
[----:B------:R-:W-:-:S04]  /*35b0*/  FFMA R37, R60, R37, R59 ;  /* 0x000000253c257223 */ /* 0x000fc8000000003b */
[----:B------:R-:W-:-:S04]  /*35c0*/  FFMA R38, R29, R38, R37 ;  /* 0x000000261d267223 */ /* 0x000fc80000000025 */
[----:B------:R-:W-:Y:S01]  /*35d0*/  FFMA R60, R12, R39, R38 ;  /* 0x000000270c3c7223 */ /* 0x000fe20000000026 */
[----:B------:R-:W-:Y:S06]  /*35e0*/  BAR.SYNC.DEFER_BLOCKING 0x0 ;  /* 0x0000000000007b1d */ /* 0x000fec0000010000 */
[----:B------:R-:W-:Y:S05]  /*35f0*/  BRA.U UP0, `(.L_x_15) ;  /* 0xffffffcd00887547 */ /* 0x000fea000b83ffff */
.L_x_14:
[----:B------:R-:W0:Y:S01]  /*3600*/  S2R R0, SR_TID.Y ;  /* 0x0000000000007919 */ /* 0x000e220000002200 */
[----:B------:R-:W1:Y:S01]  /*3610*/  LDC R10, c[0x0][0x3a8] ;  /* 0x0000ea00ff0a7b82 */ /* 0x000e620000000800 */
[----:B------:R-:W2:Y:S07]  /*3620*/  S2R R5, SR_TID.X ;  /* 0x0000000000057919 */ /* 0x000eae0000002100 */
[----:B------:R-:W4:Y:S01]  /*3630*/  LDC.64 R2, c[0x0][0x3a0] ;  /* 0x0000e800ff027b82 */ /* 0x000f220000000a00 */
[----:B0-----:R-:W-:-:S02]  /*3640*/  IADD3 R0, PT, PT, R0, UR5, RZ ;  /* 0x0000000500007c10 */ /* 0x001fc4000fffe0ff */
[----:B--2---:R-:W-:-:S05]  /*3650*/  IADD3 R5, PT, PT, R5, UR6, RZ ;  /* 0x0000000605057c10 */ /* 0x004fca000fffe0ff */
[----:B-1----:R-:W-:-:S04]  /*3660*/  IMAD R7, R0, R10, R5 ;  /* 0x0000000a00077224 */ /* 0x002fc800078e0205 */
[--C-:B----4-:R-:W-:Y:S01]  /*3670*/  IMAD.WIDE.U32 R4, R7, 0x4, R2.reuse ;  /* 0x0000000407047825 */ /* 0x110fe200078e0002 */
[CC--:B------:R-:W-:Y:S02]  /*3680*/  LEA R13, R10.reuse, R7.reuse, 0x2 ;  /* 0x000000070a0d7211 */ /* 0x0c0fe400078e10ff */
[CC--:B------:R-:W-:Y:S02]  /*3690*/  LEA R15, R10.reuse, R7.reuse, 0x3 ;  /* 0x000000070a0f7211 */ /* 0x0c0fe400078e18ff */
[C---:B------:R-:W-:Y:S01]  /*36a0*/  LEA R23, R10.reuse, R7, 0x4 ;  /* 0x000000070a177211 */ /* 0x040fe200078e20ff */
[--C-:B------:R-:W-:Y:S01]  /*36b0*/  IMAD.WIDE.U32 R6, R13, 0x4, R2.reuse ;  /* 0x000000040d067825 */ /* 0x100fe200078e0002 */
[----:B------:R0:W-:Y:S02]  /*36c0*/  STG.E desc[UR10][R4.64], R30 ;  /* 0x0000001e04007986 */ /* 0x0001e4000c10190a */
[C---:B------:R-:W-:Y:S01]  /*36d0*/  LEA R19, R10.reuse, R23, 0x3 ;  /* 0x000000170a137211 */ /* 0x040fe200078e18ff */
[--C-:B------:R-:W-:Y:S01]  /*36e0*/  IMAD.WIDE.U32 R12, R15, 0x4, R2.reuse ;  /* 0x000000040f0c7825 */ /* 0x100fe200078e0002 */
[C---:B------:R-:W-:Y:S01]  /*36f0*/  LEA R15, R10.reuse, R15, 0x2 ;  /* 0x0000000f0a0f7211 */ /* 0x040fe200078e10ff */
[----:B------:R-:W-:Y:S01]  /*3700*/  STG.E desc[UR10][R6.64], R21 ;  /* 0x0000001506007986 */ /* 0x000fe2000c10190a */
[C---:B------:R-:W-:Y:S01]  /*3710*/  LEA R25, R10.reuse, R23, 0x2 ;  /* 0x000000170a197211 */ /* 0x040fe200078e10ff */
[--C-:B------:R-:W-:Y:S01]  /*3720*/  IMAD.WIDE.U32 R22, R23, 0x4, R2.reuse ;  /* 0x0000000417167825 */ /* 0x100fe200078e0002 */
[----:B------:R-:W-:Y:S01]  /*3730*/  LEA R27, R10, R19, 0x2 ;  /* 0x000000130a1b7211 */ /* 0x000fe200078e10ff */
[----:B------:R-:W-:Y:S02]  /*3740*/  STG.E desc[UR10][R12.64], R11 ;  /* 0x0000000b0c007986 */ /* 0x000fe4000c10190a */
[----:B------:R-:W-:-:S04]  /*3750*/  IMAD.WIDE.U32 R14, R15, 0x4, R2 ;  /* 0x000000040f0e7825 */ /* 0x000fc800078e0002 */
[--C-:B------:R-:W-:Y:S01]  /*3760*/  IMAD.WIDE.U32 R24, R25, 0x4, R2.reuse ;  /* 0x0000000419187825 */ /* 0x100fe200078e0002 */
[----:B------:R-:W-:Y:S03]  /*3770*/  STG.E desc[UR10][R14.64], R18 ;  /* 0x000000120e007986 */ /* 0x000fe6000c10190a */
[--C-:B0-----:R-:W-:Y:S01]  /*3780*/  IMAD.WIDE.U32 R4, R19, 0x4, R2.reuse ;  /* 0x0000000413047825 */ /* 0x101fe200078e0002 */
[----:B------:R-:W-:Y:S03]  /*3790*/  STG.E desc[UR10][R22.64], R9 ;  /* 0x0000000916007986 */ /* 0x000fe6000c10190a */
[----:B------:R-:W-:Y:S01]  /*37a0*/  IMAD.WIDE.U32 R2, R27, 0x4, R2 ;  /* 0x000000041b027825 */ /* 0x000fe200078e0002 */
[----:B------:R-:W-:Y:S04]  /*37b0*/  STG.E desc[UR10][R24.64], R8 ;  /* 0x0000000818007986 */ /* 0x000fe8000c10190a */
[----:B------:R-:W-:Y:S04]  /*37c0*/  STG.E desc[UR10][R4.64], R17 ;  /* 0x0000001104007986 */ /* 0x000fe8000c10190a */
[----:B------:R-:W-:Y:S01]  /*37d0*/  STG.E desc[UR10][R2.64], R60 ;  /* 0x0000003c02007986 */ /* 0x000fe2000c10190a */
[----:B------:R-:W-:Y:S05]  /*37e0*/  EXIT ;  /* 0x000000000000794d */ /* 0x000fea0003800000 */
.L_x_16:
        /* <DEDUP_REMOVED lines=9> */
.L_x_23:


//--------------------- .nv.shared.reserved.0     --------------------------
	.section	.nv.shared.reserved.0,"aw",@nobits
	.weak		__nv_reservedSMEM_offset_0_alias
	.size		__nv_reservedSMEM_offset_0_alias, 0, 64
	.other		__nv_reservedSMEM_offset_0_alias,@"STO_CUDA_RESERVED_SHARED STV_DEFAULT"
__nv_reservedSMEM_offset_0_alias:
	.zero		0
	.zero		64


//--------------------- .nv.shared._Z16sgemm_8_reg2DvecP6float4jS0_jPfjjjj --------------------------
	.section	.nv.shared._Z16sgemm_8_reg2DvecP6float4jS0_jPfjjjj,"aw",@nobits
	.sectionflags	@""
	.align	4
.nv.shared._Z16sgemm_8_reg2DvecP6float4jS0_jPfjjjj:
	.zero		33792


//--------------------- .nv.shared._Z13sgemm_7_reg2DPfjS_jS_jjjj --------------------------
	.section	.nv.shared._Z13sgemm_7_reg2DPfjS_jS_jjjj,"aw",@nobits
	.sectionflags	@""
	.align	4
.nv.shared._Z13sgemm_7_reg2DPfjS_jS_jjjj:
	.zero		34816


//--------------------- .nv.shared._Z9transposejjPKfPf --------------------------
	.section	.nv.shared._Z9transposejjPKfPf,"aw",@nobits
	.sectionflags	@""
	.align	4
.nv.shared._Z9transposejjPKfPf:
	.zero		2048


//--------------------- .nv.shared._Z10sgemm_6_cmPfjS_jS_jjjj --------------------------
	.section	.nv.shared._Z10sgemm_6_cmPfjS_jS_jjjj,"aw",@nobits
	.sectionflags	@""
	.align	4
.nv.shared._Z10sgemm_6_cmPfjS_jS_jjjj:
	.zero		33792


//--------------------- .nv.shared._Z10sgemm_6_rmPfjS_jS_jjjj --------------------------
	.section	.nv.shared._Z10sgemm_6_rmPfjS_jS_jjjj,"aw",@nobits
	.sectionflags	@""
	.align	4
.nv.shared._Z10sgemm_6_rmPfjS_jS_jjjj:
	.zero		33792


//--------------------- .nv.constant0._Z14removePadZerosjjjjPKfPf --------------------------
	.section	.nv.constant0._Z14removePadZerosjjjjPKfPf,"a",@progbits
	.sectionflags	@""
	.align	4
.nv.constant0._Z14removePadZerosjjjjPKfPf:
	.zero		928


//--------------------- .nv.constant0._Z8padZerosjjjjPKfPf --------------------------
	.section	.nv.constant0._Z8padZerosjjjjPKfPf,"a",@progbits
	.sectionflags	@""
	.align	4
.nv.constant0._Z8padZerosjjjjPKfPf:
	.zero		928


//--------------------- .nv.constant0._Z16sgemm_8_reg2DvecP6float4jS0_jPfjjjj --------------------------
	.section	.nv.constant0._Z16sgemm_8_reg2DvecP6float4jS0_jPfjjjj,"a",@progbits
	.sectionflags	@""
	.align	4
.nv.constant0._Z16sgemm_8_reg2DvecP6float4jS0_jPfjjjj:
	.zero		952


//--------------------- .nv.constant0._Z13sgemm_7_reg2DPfjS_jS_jjjj --------------------------
	.section	.nv.constant0._Z13sgemm_7_reg2DPfjS_jS_jjjj,"a",@progbits
	.sectionflags	@""
	.align	4
.nv.constant0._Z13sgemm_7_reg2DPfjS_jS_jjjj:
	.zero		952


//--------------------- .nv.constant0._Z9transposejjPKfPf --------------------------
	.section	.nv.constant0._Z9transposejjPKfPf,"a",@progbits
	.sectionflags	@""
	.align	4
.nv.constant0._Z9transposejjPKfPf:
	.zero		920


//--------------------- .nv.constant0._Z10sgemm_6_cmPfjS_jS_jjjj --------------------------
	.section	.nv.constant0._Z10sgemm_6_cmPfjS_jS_jjjj,"a",@progbits
	.sectionflags	@""
	.align	4
.nv.constant0._Z10sgemm_6_cmPfjS_jS_jjjj:
	.zero		952


//--------------------- .nv.constant0._Z10sgemm_6_rmPfjS_jS_jjjj --------------------------
	.section	.nv.constant0._Z10sgemm_6_rmPfjS_jS_jjjj,"a",@progbits
	.sectionflags	@""
	.align	4
.nv.constant0._Z10sgemm_6_rmPfjS_jS_jjjj:
	.zero		952


//--------------------- SYMBOLS --------------------------

	.type		.nv.reservedSmem.offset0,@object
	.size		.nv.reservedSmem.offset0,0x4
	.type		.nv.reservedSmem.cap,@object
	.size		.nv.reservedSmem.cap,0x4
